def matmul_kernel(
    a_ptr,
    b_ptr,
    c_ptr,
    M,
    N,
    K,
    stride_am,
    stride_ak,
    stride_bk,
    stride_bn,
    stride_cm,
    stride_cn,
    BLOCK_M: tl.constexpr,
    BLOCK_N: tl.constexpr,
    BLOCK_K: tl.constexpr,
    GROUP_M: tl.constexpr,
):
    pid = tl.program_id(axis=0)
    num_pid_m = tl.cdiv(M, BLOCK_M)
    num_pid_n = tl.cdiv(N, BLOCK_N)
    num_pid_in_group = GROUP_M * num_pid_n
    group_id = pid // num_pid_in_group
    first_pid_m = group_id * GROUP_M
    group_size_m = min(num_pid_m - first_pid_m, GROUP_M)
    pid_m = first_pid_m + ((pid % num_pid_in_group) % group_size_m)
    pid_n = (pid % num_pid_in_group) // group_size_m

    offs_am = (pid_m * BLOCK_M + tl.arange(0, BLOCK_M)) % M
    offs_bn = (pid_n * BLOCK_N + tl.arange(0, BLOCK_N)) % N
    offs_k = tl.arange(0, BLOCK_K)
    a_ptrs = a_ptr + offs_am[:, None] * stride_am + offs_k[None, :] * stride_ak
    b_ptrs = b_ptr + offs_k[:, None] * stride_bk + offs_bn[None, :] * stride_bn

    acc = tl.zeros((BLOCK_M, BLOCK_N), dtype=tl.float32)
    for kk in range(0, tl.cdiv(K, BLOCK_K)):
        a = tl.load(a_ptrs, mask=offs_k[None, :] < K - kk * BLOCK_K, other=0.0)
        b = tl.load(b_ptrs, mask=offs_k[:, None] < K - kk * BLOCK_K, other=0.0)
        acc = tl.dot(a, b, acc)
        a_ptrs += BLOCK_K * stride_ak
        b_ptrs += BLOCK_K * stride_bk

    c = acc.to(c_ptr.dtype.element_ty)
    offs_cm = pid_m * BLOCK_M + tl.arange(0, BLOCK_M)
    offs_cn = pid_n * BLOCK_N + tl.arange(0, BLOCK_N)
    c_ptrs = c_ptr + offs_cm[:, None] * stride_cm + offs_cn[None, :] * stride_cn
    mask = (offs_cm[:, None] < M) & (offs_cn[None, :] < N)
    tl.store(c_ptrs, c, mask=mask)

# config = {"BLOCK_K": 32, "BLOCK_M": 256, "BLOCK_N": 32, "GROUP_M": 8, "arch": "sm_100", "dtype": "fp8e4m3", "num_ctas": 1, "num_stages": 3, "num_warps": 2}
# arch = sm_100


// ===== COMPILED SASS (sm_100a) =====

	.target	sm_100a

	.elftype	@"ET_EXEC"


//--------------------- .note.nv.tkinfo           --------------------------
	.section	.note.nv.tkinfo,"",@"SHT_NOTE"
	.sectionflags	@"SHF_NOTE_NV_TKINFO"
	.tkinfo
        /*0018*/ 	.word	0x00000081
        /*0030*/ 	.string	""
        /*0030*/ 	.string	"ptxas-blackwell"
        /*0030*/ 	.string	"Cuda compilation tools, release 12.9, V12.9.86"
        /*0030*/ 	.string	"Build cuda_12.9.r12.9/compiler.36037853_0"
        /*0030*/ 	.string	"-v  -suppress-debug-info  -lineinfo  -arch sm_100a "



//--------------------- .note.nv.cuver            --------------------------
	.section	.note.nv.cuver,"",@"SHT_NOTE"
	.sectionflags	@"SHF_NOTE_NV_CUVER"
        /*0018*/ 	.short	0x0001
        /*001a*/ 	.short	0x0064
        /*001c*/ 	.short	0x0001
        /*001e*/ 	.short	0x0000
        /*0020*/ 	.short	0x0001
        /*0022*/ 	.short	0x0000


//--------------------- .nv.info                  --------------------------
	.section	.nv.info,"",@"SHT_CUDA_INFO"
	.align	4


	//----- nvinfo : EIATTR_REGCOUNT
	.align		4
        /*0000*/ 	.byte	0x04, 0x2f
        /*0002*/ 	.short	(.L_1 - .L_0)
	.align		4
.L_0:
        /*0004*/ 	.word	index@(matmul_kernel)
        /*0008*/ 	.word	0x00000020


	//----- nvinfo : EIATTR_FRAME_SIZE
	.align		4
.L_1:
        /*000c*/ 	.byte	0x04, 0x11
        /*000e*/ 	.short	(.L_3 - .L_2)
	.align		4
.L_2:
        /*0010*/ 	.word	index@(matmul_kernel)
        /*0014*/ 	.word	0x00000cc0


	//----- nvinfo : EIATTR_MIN_STACK_SIZE
	.align		4
.L_3:
        /*0018*/ 	.byte	0x04, 0x12
        /*001a*/ 	.short	(.L_5 - .L_4)
	.align		4
.L_4:
        /*001c*/ 	.word	index@(matmul_kernel)
        /*0020*/ 	.word	0x00000cc0
.L_5:


//--------------------- .nv.info.matmul_kernel    --------------------------
	.section	.nv.info.matmul_kernel,"",@"SHT_CUDA_INFO"
	.sectionflags	@""
	.align	4


	//----- nvinfo : EIATTR_CUDA_API_VERSION
	.align		4
        /*0000*/ 	.byte	0x04, 0x37
        /*0002*/ 	.short	(.L_7 - .L_6)
.L_6:
        /*0004*/ 	.word	0x00000081


	//----- nvinfo : EIATTR_KPARAM_INFO
	.align		4
.L_7:
        /*0008*/ 	.byte	0x04, 0x17
        /*000a*/ 	.short	(.L_9 - .L_8)
.L_8:
        /*000c*/ 	.word	0x00000000
        /*0010*/ 	.short	0x000d
        /*0012*/ 	.short	0x0048
        /*0014*/ 	.byte	0x00, 0xf4, 0x21, 0x00


	//----- nvinfo : EIATTR_KPARAM_INFO
	.align		4
.L_9:
        /*0018*/ 	.byte	0x04, 0x17
        /*001a*/ 	.short	(.L_11 - .L_10)
.L_10:
        /*001c*/ 	.word	0x00000000
        /*0020*/ 	.short	0x000c
        /*0022*/ 	.short	0x0040
        /*0024*/ 	.byte	0x00, 0xf4, 0x21, 0x00


	//----- nvinfo : EIATTR_KPARAM_INFO
	.align		4
.L_11:
        /*0028*/ 	.byte	0x04, 0x17
        /*002a*/ 	.short	(.L_13 - .L_12)
.L_12:
        /*002c*/ 	.word	0x00000000
        /*0030*/ 	.short	0x000b
        /*0032*/ 	.short	0x0038
        /*0034*/ 	.byte	0x00, 0xf0, 0x11, 0x00


	//----- nvinfo : EIATTR_KPARAM_INFO
	.align		4
.L_13:
        /*0038*/ 	.byte	0x04, 0x17
        /*003a*/ 	.short	(.L_15 - .L_14)
.L_14:
        /*003c*/ 	.word	0x00000000
        /*0040*/ 	.short	0x000a
        /*0042*/ 	.short	0x0034
        /*0044*/ 	.byte	0x00, 0xf0, 0x11, 0x00


	//----- nvinfo : EIATTR_KPARAM_INFO
	.align		4
.L_15:
        /*0048*/ 	.byte	0x04, 0x17
        /*004a*/ 	.short	(.L_17 - .L_16)
.L_16:
        /*004c*/ 	.word	0x00000000
        /*0050*/ 	.short	0x0009
        /*0052*/ 	.short	0x0030
        /*0054*/ 	.byte	0x00, 0xf0, 0x11, 0x00


	//----- nvinfo : EIATTR_KPARAM_INFO
	.align		4
.L_17:
        /*0058*/ 	.byte	0x04, 0x17
        /*005a*/ 	.short	(.L_19 - .L_18)
.L_18:
        /*005c*/ 	.word	0x00000000
        /*0060*/ 	.short	0x0008
        /*0062*/ 	.short	0x002c
        /*0064*/ 	.byte	0x00, 0xf0, 0x11, 0x00


	//----- nvinfo : EIATTR_KPARAM_INFO
	.align		4
.L_19:
        /*0068*/ 	.byte	0x04, 0x17
        /*006a*/ 	.short	(.L_21 - .L_20)
.L_20:
        /*006c*/ 	.word	0x00000000
        /*0070*/ 	.short	0x0007
        /*0072*/ 	.short	0x0028
        /*0074*/ 	.byte	0x00, 0xf0, 0x11, 0x00


	//----- nvinfo : EIATTR_KPARAM_INFO
	.align		4
.L_21:
        /*0078*/ 	.byte	0x04, 0x17
        /*007a*/ 	.short	(.L_23 - .L_22)
.L_22:
        /*007c*/ 	.word	0x00000000
        /*0080*/ 	.short	0x0006
        /*0082*/ 	.short	0x0024
        /*0084*/ 	.byte	0x00, 0xf0, 0x11, 0x00


	//----- nvinfo : EIATTR_KPARAM_INFO
	.align		4
.L_23:
        /*0088*/ 	.byte	0x04, 0x17
        /*008a*/ 	.short	(.L_25 - .L_24)
.L_24:
        /*008c*/ 	.word	0x00000000
        /*0090*/ 	.short	0x0005
        /*0092*/ 	.short	0x0020
        /*0094*/ 	.byte	0x00, 0xf0, 0x11, 0x00


	//----- nvinfo : EIATTR_KPARAM_INFO
	.align		4
.L_25:
        /*0098*/ 	.byte	0x04, 0x17
        /*009a*/ 	.short	(.L_27 - .L_26)
.L_26:
        /*009c*/ 	.word	0x00000000
        /*00a0*/ 	.short	0x0004
        /*00a2*/ 	.short	0x001c
        /*00a4*/ 	.byte	0x00, 0xf0, 0x11, 0x00


	//----- nvinfo : EIATTR_KPARAM_INFO
	.align		4
.L_27:
        /*00a8*/ 	.byte	0x04, 0x17
        /*00aa*/ 	.short	(.L_29 - .L_28)
.L_28:
        /*00ac*/ 	.word	0x00000000
        /*00b0*/ 	.short	0x0003
        /*00b2*/ 	.short	0x0018
        /*00b4*/ 	.byte	0x00, 0xf0, 0x11, 0x00


	//----- nvinfo : EIATTR_KPARAM_INFO
	.align		4
.L_29:
        /*00b8*/ 	.byte	0x04, 0x17
        /*00ba*/ 	.short	(.L_31 - .L_30)
.L_30:
        /*00bc*/ 	.word	0x00000000
        /*00c0*/ 	.short	0x0002
        /*00c2*/ 	.short	0x0010
        /*00c4*/ 	.byte	0x00, 0xf4, 0x21, 0x00


	//----- nvinfo : EIATTR_KPARAM_INFO
	.align		4
.L_31:
        /*00c8*/ 	.byte	0x04, 0x17
        /*00ca*/ 	.short	(.L_33 - .L_32)
.L_32:
        /*00cc*/ 	.word	0x00000000
        /*00d0*/ 	.short	0x0001
        /*00d2*/ 	.short	0x0008
        /*00d4*/ 	.byte	0x00, 0xf4, 0x21, 0x00


	//----- nvinfo : EIATTR_KPARAM_INFO
	.align		4
.L_33:
        /*00d8*/ 	.byte	0x04, 0x17
        /*00da*/ 	.short	(.L_35 - .L_34)
.L_34:
        /*00dc*/ 	.word	0x00000000
        /*00e0*/ 	.short	0x0000
        /*00e2*/ 	.short	0x0000
        /*00e4*/ 	.byte	0x00, 0xf4, 0x21, 0x00


	//----- nvinfo : EIATTR_SPARSE_MMA_MASK
	.align		4
.L_35:
        /*00e8*/ 	.byte	0x03, 0x50
        /*00ea*/ 	.short	0x0000


	//----- nvinfo : EIATTR_MAXREG_COUNT
	.align		4
        /*00ec*/ 	.byte	0x03, 0x1b
        /*00ee*/ 	.short	0x00ff


	//----- nvinfo : EIATTR_NUM_BARRIERS
	.align		4
        /*00f0*/ 	.byte	0x02, 0x4c
        /*00f2*/ 	.byte	0x01
	.zero		1


	//----- nvinfo : EIATTR_ANNOTATIONS
	.align		4
        /*00f4*/ 	.byte	0x04, 0x55
        /*00f6*/ 	.short	(.L_37 - .L_36)


	//   ....[0]....
.L_36:
        /*00f8*/ 	.word	0x00000001
        /*00fc*/ 	.byte	0x30, 0x05, 0x00, 0x00, 0x01, 0x00, 0x00, 0x00, 0x60, 0x05, 0x00, 0x00, 0x01, 0x00, 0x00, 0x00
        /* <DEDUP_REMOVED lines=1225> */
        /*4d9c*/ 	.byte	0xe0, 0x68, 0x01, 0x00


	//----- nvinfo : EIATTR_VRC_CTA_INIT_COUNT
	.align		4
.L_37:
        /*4da0*/ 	.byte	0x02, 0x4a
	.zero		1
	.zero		1


	//----- nvinfo : EIATTR_EXIT_INSTR_OFFSETS
	.align		4
        /*4da4*/ 	.byte	0x04, 0x1c
        /*4da6*/ 	.short	(.L_39 - .L_38)


	//   ....[0]....
.L_38:
        /*4da8*/ 	.word	0x00016e20


	//   ....[1]....
        /*4dac*/ 	.word	0x00016e40


	//----- nvinfo : EIATTR_REQNTID
	.align		4
.L_39:
        /*4db0*/ 	.byte	0x04, 0x10
        /*4db2*/ 	.short	(.L_41 - .L_40)
.L_40:
        /*4db4*/ 	.word	0x00000040
        /*4db8*/ 	.word	0x00000001
        /*4dbc*/ 	.word	0x00000001


	//----- nvinfo : EIATTR_CBANK_PARAM_SIZE
	.align		4
.L_41:
        /*4dc0*/ 	.byte	0x03, 0x19
        /*4dc2*/ 	.short	0x0050


	//----- nvinfo : EIATTR_PARAM_CBANK
	.align		4
        /*4dc4*/ 	.byte	0x04, 0x0a
        /*4dc6*/ 	.short	(.L_43 - .L_42)
	.align		4
.L_42:
        /*4dc8*/ 	.word	index@(.nv.constant0.matmul_kernel)
        /*4dcc*/ 	.short	0x0380
        /*4dce*/ 	.short	0x0050


	//----- nvinfo : EIATTR_SW_WAR
	.align		4
.L_43:
        /*4dd0*/ 	.byte	0x04, 0x36
        /*4dd2*/ 	.short	(.L_45 - .L_44)
.L_44:
        /*4dd4*/ 	.word	0x00000008
.L_45:


//--------------------- .nv.compat                --------------------------
	.section	.nv.compat,"",@"SHT_CUDA_COMPAT_INFO"
	.align	4
        /*0000*/ 	.byte	0x02, 0x02, 0x02, 0x00, 0x02, 0x05, 0x05, 0x00, 0x02, 0x03, 0x00, 0x00, 0x02, 0x06, 0x01, 0x00


//--------------------- .nv.callgraph             --------------------------
	.section	.nv.callgraph,"",@"SHT_CUDA_CALLGRAPH"
	.align	4
	.sectionentsize	8
	.align		4
        /*0000*/ 	.word	0x00000000
	.align		4
        /*0004*/ 	.word	0xffffffff
	.align		4
        /*0008*/ 	.word	0x00000000
	.align		4
        /*000c*/ 	.word	0xfffffffe
	.align		4
        /*0010*/ 	.word	0x00000000
	.align		4
        /*0014*/ 	.word	0xfffffffd
	.align		4
        /*0018*/ 	.word	0x00000000
	.align		4
        /*001c*/ 	.word	0xfffffffc


//--------------------- .text.matmul_kernel       --------------------------
	.section	.text.matmul_kernel,"ax",@progbits
	.align	128
        .global         matmul_kernel
        .type           matmul_kernel,@function
        .size           matmul_kernel,(.L_x_4 - matmul_kernel)
        .other          matmul_kernel,@"STO_CUDA_ENTRY STV_DEFAULT"
matmul_kernel:
.text.matmul_kernel:
[----:B------:R-:W0:Y:S08]  /*0000*/  LDC R1, c[0x0][0x37c] ;  /* 0x0000df00ff017b82 */ /* 0x000e300000000800 */
[----:B------:R-:W1:Y:S01]  /*0010*/  LDC.64 R12, c[0x0][0x398] ;  /* 0x0000e600ff0c7b82 */ /* 0x000e620000000a00 */
[----:B------:R-:W2:Y:S01]  /*0020*/  S2R R14, SR_TID.X ;  /* 0x00000000000e7919 */ /* 0x000ea20000002100 */
[----:B------:R-:W3:Y:S01]  /*0030*/  LDCU UR7, c[0x0][0x3a0] ;  /* 0x00007400ff0777ac */ /* 0x000ee20008000800 */
[----:B0-----:R-:W-:Y:S01]  /*0040*/  VIADD R1, R1, 0xfffff340 ;  /* 0xfffff34001017836 */ /* 0x001fe20000000000 */
[----:B------:R-:W0:Y:S01]  /*0050*/  LDCU UR4, c[0x0][0x3a0] ;  /* 0x00007400ff0477ac */ /* 0x000e220008000800 */
[----:B------:R-:W4:Y:S01]  /*0060*/  LDCU.64 UR10, c[0x0][0x358] ;  /* 0x00006b00ff0a77ac */ /* 0x000f220008000a00 */
[----:B---3--:R-:W-:Y:S01]  /*0070*/  UIADD3 UR7, UPT, UPT, UR7, 0x1f, URZ ;  /* 0x0000001f07077890 */ /* 0x008fe2000fffe0ff */
[----:B-1----:R-:W-:-:S03]  /*0080*/  VIADD R0, R13, 0x1f ;  /* 0x0000001f0d007836 */ /* 0x002fc60000000000 */
[----:B------:R-:W-:Y:S02]  /*0090*/  UISETP.GT.AND UP0, UPT, UR7, 0x1f, UPT ;  /* 0x0000001f0700788c */ /* 0x000fe4000bf04270 */
[----:B------:R-:W-:-:S04]  /*00a0*/  SHF.R.S32.HI R3, RZ, 0x1f, R0 ;  /* 0x0000001fff037819 */ /* 0x000fc80000011400 */
[----:B------:R-:W-:-:S04]  /*00b0*/  LEA.HI R3, R3, R0, RZ, 0x5 ;  /* 0x0000000003037211 */ /* 0x000fc800078f28ff */
[----:B------:R-:W-:Y:S02]  /*00c0*/  SHF.R.S32.HI R0, RZ, 0x5, R3 ;  /* 0x00000005ff007819 */ /* 0x000fe40000011403 */
[----:B------:R-:W1:Y:S03]  /*00d0*/  S2R R3, SR_CTAID.X ;  /* 0x0000000000037919 */ /* 0x000e660000002500 */
[----:B------:R-:W-:-:S05]  /*00e0*/  IMAD.SHL.U32 R0, R0, 0x8, RZ ;  /* 0x0000000800007824 */ /* 0x000fca00078e00ff */
[-C--:B------:R-:W-:Y:S02]  /*00f0*/  IABS R7, R0.reuse ;  /* 0x0000000000077213 */ /* 0x080fe40000000000 */
[----:B------:R-:W-:Y:S02]  /*0100*/  IABS R10, R0 ;  /* 0x00000000000a7213 */ /* 0x000fe40000000000 */
[----:B------:R-:W3:Y:S08]  /*0110*/  I2F.RP R2, R7 ;  /* 0x0000000700027306 */ /* 0x000ef00000209400 */
[----:B---3--:R-:W3:Y:S01]  /*0120*/  MUFU.RCP R2, R2 ;  /* 0x0000000200027308 */ /* 0x008ee20000001000 */
[----:B-1----:R-:W-:Y:S01]  /*0130*/  IABS R8, R3 ;  /* 0x0000000300087213 */ /* 0x002fe20000000000 */
[----:B---3--:R-:W-:-:S02]  /*0140*/  VIADD R4, R2, 0xffffffe ;  /* 0x0ffffffe02047836 */ /* 0x008fc40000000000 */
[----:B------:R-:W-:-:S04]  /*0150*/  IMAD.MOV R2, RZ, RZ, -R10 ;  /* 0x000000ffff027224 */ /* 0x000fc800078e0a0a */
[----:B------:R1:W3:Y:S02]  /*0160*/  F2I.FTZ.U32.TRUNC.NTZ R5, R4 ;  /* 0x0000000400057305 */ /* 0x0002e4000021f000 */
[----:B-1----:R-:W-:Y:S02]  /*0170*/  IMAD.MOV.U32 R4, RZ, RZ, RZ ;  /* 0x000000ffff047224 */ /* 0x002fe400078e00ff */
[----:B---3--:R-:W-:-:S04]  /*0180*/  IMAD.MOV R6, RZ, RZ, -R5 ;  /* 0x000000ffff067224 */ /* 0x008fc800078e0a05 */
[----:B------:R-:W-:Y:S02]  /*0190*/  IMAD R9, R6, R7, RZ ;  /* 0x0000000706097224 */ /* 0x000fe400078e02ff */
[----:B------:R-:W-:Y:S02]  /*01a0*/  IMAD.MOV.U32 R6, RZ, RZ, R8 ;  /* 0x000000ffff067224 */ /* 0x000fe400078e0008 */
[----:B------:R-:W-:-:S06]  /*01b0*/  IMAD.HI.U32 R5, R5, R9, R4 ;  /* 0x0000000905057227 */ /* 0x000fcc00078e0004 */
[----:B------:R-:W-:-:S04]  /*01c0*/  IMAD.HI.U32 R5, R5, R6, RZ ;  /* 0x0000000605057227 */ /* 0x000fc800078e00ff */
[----:B------:R-:W-:-:S05]  /*01d0*/  IMAD R2, R5, R2, R6 ;  /* 0x0000000205027224 */ /* 0x000fca00078e0206 */
[----:B------:R-:W-:-:S13]  /*01e0*/  ISETP.GT.U32.AND P1, PT, R7, R2, PT ;  /* 0x000000020700720c */ /* 0x000fda0003f24070 */
[----:B------:R-:W-:Y:S02]  /*01f0*/  @!P1 IMAD.IADD R2, R2, 0x1, -R7 ;  /* 0x0000000102029824 */ /* 0x000fe400078e0a07 */
[----:B------:R-:W-:Y:S01]  /*0200*/  @!P1 VIADD R5, R5, 0x1 ;  /* 0x0000000105059836 */ /* 0x000fe20000000000 */
[----:B------:R-:W-:Y:S02]  /*0210*/  ISETP.NE.AND P1, PT, R0, RZ, PT ;  /* 0x000000ff0000720c */ /* 0x000fe40003f25270 */
[----:B------:R-:W-:Y:S02]  /*0220*/  ISETP.GE.U32.AND P0, PT, R2, R7, PT ;  /* 0x000000070200720c */ /* 0x000fe40003f06070 */
[----:B------:R-:W-:-:S04]  /*0230*/  LOP3.LUT R2, R3, R0, RZ, 0x3c, !PT ;  /* 0x0000000003027212 */ /* 0x000fc800078e3cff */
[----:B------:R-:W-:Y:S01]  /*0240*/  ISETP.GE.AND P2, PT, R2, RZ, PT ;  /* 0x000000ff0200720c */ /* 0x000fe20003f46270 */
[----:B------:R-:W-:-:S06]  /*0250*/  VIADD R2, R12, 0xff ;  /* 0x000000ff0c027836 */ /* 0x000fcc0000000000 */
[----:B------:R-:W-:-:S04]  /*0260*/  @P0 VIADD R5, R5, 0x1 ;  /* 0x0000000105050836 */ /* 0x000fc80000000000 */
[----:B------:R-:W-:Y:S01]  /*0270*/  IMAD.MOV.U32 R4, RZ, RZ, R5 ;  /* 0x000000ffff047224 */ /* 0x000fe200078e0005 */
[----:B------:R-:W-:-:S03]  /*0280*/  SHF.R.S32.HI R5, RZ, 0x1f, R2 ;  /* 0x0000001fff057819 */ /* 0x000fc60000011402 */
[----:B------:R-:W-:Y:S01]  /*0290*/  @!P2 IMAD.MOV R4, RZ, RZ, -R4 ;  /* 0x000000ffff04a224 */ /* 0x000fe200078e0a04 */
[----:B------:R-:W-:Y:S02]  /*02a0*/  @!P1 LOP3.LUT R4, RZ, R0, RZ, 0x33, !PT ;  /* 0x00000000ff049212 */ /* 0x000fe400078e33ff */
[----:B------:R-:W-:-:S03]  /*02b0*/  LEA.HI R5, R5, R2, RZ, 0x8 ;  /* 0x0000000205057211 */ /* 0x000fc600078f40ff */
[----:B------:R-:W-:Y:S02]  /*02c0*/  IMAD.SHL.U32 R2, R4, 0x8, RZ ;  /* 0x0000000804027824 */ /* 0x000fe400078e00ff */
[----:B------:R-:W-:-:S03]  /*02d0*/  IMAD.MOV R4, RZ, RZ, -R4 ;  /* 0x000000ffff047224 */ /* 0x000fc600078e0a04 */
[----:B------:R-:W-:Y:S01]  /*02e0*/  LEA.HI.SX32 R5, R5, -R2, 0x18 ;  /* 0x8000000205057211 */ /* 0x000fe200078fc2ff */
[----:B------:R-:W-:Y:S02]  /*02f0*/  IMAD R15, R0, R4, R3 ;  /* 0x00000004000f7224 */ /* 0x000fe400078e0203 */
[----:B------:R-:W-:Y:S01]  /*0300*/  IMAD.MOV.U32 R4, RZ, RZ, RZ ;  /* 0x000000ffff047224 */ /* 0x000fe200078e00ff */
[----:B------:R-:W-:Y:S02]  /*0310*/  VIMNMX R6, PT, PT, R5, 0x8, PT ;  /* 0x0000000805067848 */ /* 0x000fe40003fe0100 */
[----:B------:R-:W-:Y:S02]  /*0320*/  IABS R11, R15 ;  /* 0x0000000f000b7213 */ /* 0x000fe40000000000 */
[----:B------:R-:W-:-:S04]  /*0330*/  IABS R9, R6 ;  /* 0x0000000600097213 */ /* 0x000fc80000000000 */
[----:B------:R-:W1:Y:S08]  /*0340*/  I2F.RP R7, R9 ;  /* 0x0000000900077306 */ /* 0x000e700000209400 */
[----:B-1----:R-:W1:Y:S02]  /*0350*/  MUFU.RCP R7, R7 ;  /* 0x0000000700077308 */ /* 0x002e640000001000 */
[----:B-1----:R-:W-:-:S06]  /*0360*/  VIADD R5, R7, 0xffffffe ;  /* 0x0ffffffe07057836 */ /* 0x002fcc0000000000 */
[----:B------:R-:W1:Y:S02]  /*0370*/  F2I.FTZ.U32.TRUNC.NTZ R5, R5 ;  /* 0x0000000500057305 */ /* 0x000e64000021f000 */
[----:B-1----:R-:W-:-:S04]  /*0380*/  IMAD.MOV R8, RZ, RZ, -R5 ;  /* 0x000000ffff087224 */ /* 0x002fc800078e0a05 */
[----:B------:R-:W-:-:S04]  /*0390*/  IMAD.MOV.U32 R0, RZ, RZ, R8 ;  /* 0x000000ffff007224 */ /* 0x000fc800078e0008 */
[----:B------:R-:W-:Y:S01]  /*03a0*/  IMAD R3, R0, R9, RZ ;  /* 0x0000000900037224 */ /* 0x000fe200078e02ff */
[----:B------:R-:W-:-:S03]  /*03b0*/  IABS R0, R6 ;  /* 0x0000000600007213 */ /* 0x000fc60000000000 */
[----:B------:R-:W-:-:S04]  /*03c0*/  IMAD.HI.U32 R4, R5, R3, R4 ;  /* 0x0000000305047227 */ /* 0x000fc800078e0004 */
[----:B------:R-:W-:Y:S02]  /*03d0*/  IMAD.MOV R0, RZ, RZ, -R0 ;  /* 0x000000ffff007224 */ /* 0x000fe400078e0a00 */
        /* <DEDUP_REMOVED lines=8> */
[----:B------:R-:W-:Y:S02]  /*0460*/  ISETP.GE.AND P2, PT, R0, RZ, PT ;  /* 0x000000ff0000720c */ /* 0x000fe40003f46270 */
[----:B--2---:R-:W-:-:S05]  /*0470*/  LOP3.LUT R0, R14, 0x3f, RZ, 0xc0, !PT ;  /* 0x0000003f0e007812 */ /* 0x004fca00078ec0ff */
[----:B------:R-:W-:-:S06]  /*0480*/  @P0 VIADD R4, R4, 0x1 ;  /* 0x0000000104040836 */ /* 0x000fcc0000000000 */
[----:B------:R-:W-:Y:S01]  /*0490*/  @!P2 IMAD.MOV R4, RZ, RZ, -R4 ;  /* 0x000000ffff04a224 */ /* 0x000fe200078e0a04 */
[----:B------:R-:W-:-:S05]  /*04a0*/  @!P1 LOP3.LUT R4, RZ, R6, RZ, 0x33, !PT ;  /* 0x00000006ff049212 */ /* 0x000fca00078e33ff */
[----:B------:R-:W-:Y:S02]  /*04b0*/  IMAD.MOV R3, RZ, RZ, -R4 ;  /* 0x000000ffff037224 */ /* 0x000fe400078e0a04 */
[----:B------:R-:W-:Y:S02]  /*04c0*/  IMAD.SHL.U32 R16, R4, 0x20, RZ ;  /* 0x0000002004107824 */ /* 0x000fe400078e00ff */
[----:B------:R-:W-:Y:S01]  /*04d0*/  IMAD R3, R6, R3, R15 ;  /* 0x0000000306037224 */ /* 0x000fe200078e020f */
[----:B------:R-:W-:-:S03]  /*04e0*/  LOP3.LUT R6, R14, 0x20, RZ, 0xc0, !PT ;  /* 0x000000200e067812 */ /* 0x000fc600078ec0ff */
[----:B------:R-:W-:-:S04]  /*04f0*/  IMAD.IADD R3, R2, 0x1, R3 ;  /* 0x0000000102037824 */ /* 0x000fc800078e0203 */
[----:B------:R-:W-:Y:S02]  /*0500*/  IMAD R28, R3, 0x100, R0 ;  /* 0x00000100031c7824 */ /* 0x000fe400078e0200 */
[----:B0-----:R-:W-:Y:S02]  /*0510*/  IMAD.U32 R0, RZ, RZ, UR4 ;  /* 0x00000004ff007e24 */ /* 0x001fe4000f8e00ff */
[C---:B------:R-:W-:Y:S01]  /*0520*/  VIADD R29, R28.reuse, 0x40 ;  /* 0x000000401c1d7836 */ /* 0x040fe20000000000 */
[----:B------:R0:W-:Y:S01]  /*0530*/  STL [R1+0x488], R28 ;  /* 0x0004881c01007387 */ /* 0x0001e20000100800 */
[C---:B------:R-:W-:Y:S02]  /*0540*/  VIADD R19, R28.reuse, 0x80 ;  /* 0x000000801c137836 */ /* 0x040fe40000000000 */
[----:B------:R-:W-:Y:S01]  /*0550*/  VIADD R21, R28, 0xc0 ;  /* 0x000000c01c157836 */ /* 0x000fe20000000000 */
[----:B------:R0:W-:Y:S04]  /*0560*/  STL [R1+0x48c], R16 ;  /* 0x00048c1001007387 */ /* 0x0001e80000100800 */
[----:B------:R0:W-:Y:S04]  /*0570*/  STL [R1+0x498], R29 ;  /* 0x0004981d01007387 */ /* 0x0001e80000100800 */
[----:B------:R0:W-:Y:S04]  /*0580*/  STL [R1+0x494], R19 ;  /* 0x0004941301007387 */ /* 0x0001e80000100800 */
[----:B------:R0:W-:Y:S01]  /*0590*/  STL [R1+0x490], R21 ;  /* 0x0004901501007387 */ /* 0x0001e20000100800 */
[----:B----4-:R-:W-:Y:S05]  /*05a0*/  BRA.U UP0, `(.L_x_0) ;  /* 0x0000000900047547 */ /* 0x010fea000b800000 */
[----:B------:R-:W-:Y:S01]  /*05b0*/  IMAD.SHL.U32 R0, R14, 0x10, RZ ;  /* 0x000000100e007824 */ /* 0x000fe200078e00ff */
[----:B------:R1:W-:Y:S01]  /*05c0*/  STL [R1+0x20], RZ ;  /* 0x000020ff01007387 */ /* 0x0003e20000100800 */
[----:B------:R-:W-:Y:S02]  /*05d0*/  CS2R R24, SRZ ;  /* 0x0000000000187805 */ /* 0x000fe4000001ff00 */
[----:B------:R-:W-:Y:S01]  /*05e0*/  CS2R R26, SRZ ;  /* 0x00000000001a7805 */ /* 0x000fe2000001ff00 */
[----:B------:R1:W-:Y:S04]  /*05f0*/  STL [R1+0x808], R0 ;  /* 0x0008080001007387 */ /* 0x0003e80000100800 */
[----:B------:R1:W-:Y:S04]  /*0600*/  STL [R1+0x24], RZ ;  /* 0x000024ff01007387 */ /* 0x0003e80000100800 */
        /* <DEDUP_REMOVED lines=118> */
[----:B------:R1:W-:Y:S04]  /*0d70*/  STL [R1], RZ ;  /* 0x000000ff01007387 */ /* 0x0003e80000100800 */
[----:B------:R1:W-:Y:S04]  /*0d80*/  STL [R1+0x4], RZ ;  /* 0x000004ff01007387 */ /* 0x0003e80000100800 */
[----:B------:R1:W-:Y:S04]  /*0d90*/  STL [R1+0x8], RZ ;  /* 0x000008ff01007387 */ /* 0x0003e80000100800 */
[----:B------:R1:W-:Y:S01]  /*0da0*/  STL [R1+0xc], RZ ;  /* 0x00000cff01007387 */ /* 0x0003e20000100800 */
[----:B------:R-:W-:Y:S05]  /*0db0*/  BRA `(.L_x_1) ;  /* 0x000000ec00607947 */ /* 0x000fea0003800000 */
.L_x_0:
[----:B------:R-:W-:Y:S01]  /*0dc0*/  IABS R14, R12 ;  /* 0x0000000c000e7213 */ /* 0x000fe20000000000 */
[----:B------:R-:W-:Y:S01]  /*0dd0*/  IMAD.MOV.U32 R4, RZ, RZ, RZ ;  /* 0x000000ffff047224 */ /* 0x000fe200078e00ff */
[----:B------:R-:W-:Y:S01]  /*0de0*/  IABS R7, R13 ;  /* 0x0000000d00077213 */ /* 0x000fe20000000000 */
[----:B------:R1:W-:Y:S01]  /*0df0*/  STL [R1+0x80c], R0 ;  /* 0x00080c0001007387 */ /* 0x0003e20000100800 */
[----:B------:R-:W2:Y:S01]  /*0e00*/  I2F.RP R9, R14 ;  /* 0x0000000e00097306 */ /* 0x000ea20000209400 */
[----:B------:R-:W-:Y:S01]  /*0e10*/  IABS R17, R19 ;  /* 0x0000001300117213 */ /* 0x000fe20000000000 */
[----:B------:R-:W3:Y:S01]  /*0e20*/  LDCU UR5, c[0x0][0x3b0] ;  /* 0x00007600ff0577ac */ /* 0x000ee20008000800 */
[----:B------:R-:W-:Y:S02]  /*0e30*/  IABS R15, R21 ;  /* 0x00000015000f7213 */ /* 0x000fe40000000000 */
[----:B------:R-:W-:Y:S01]  /*0e40*/  LEA.HI R6, R6, R16, RZ, 0x1b ;  /* 0x0000001006067211 */ /* 0x000fe200078fd8ff */
[----:B------:R-:W4:Y:S02]  /*0e50*/  LDCU.64 UR12, c[0x0][0x388] ;  /* 0x00007100ff0c77ac */ /* 0x000f240008000a00 */
[----:B------:R-:W0:Y:S02]  /*0e60*/  I2F.RP R8, R7 ;  /* 0x0000000700087306 */ /* 0x000e240000209400 */
[C---:B------:R-:W-:Y:S01]  /*0e70*/  VIADD R18, R6.reuse, 0x1e ;  /* 0x0000001e06127836 */ /* 0x040fe20000000000 */
[----:B------:R-:W3:Y:S01]  /*0e80*/  LDCU UR6, c[0x0][0x3a8] ;  /* 0x00007500ff0677ac */ /* 0x000ee20008000800 */
[----:B-1----:R-:W-:-:S02]  /*0e90*/  VIADD R0, R6, 0x12 ;  /* 0x0000001206007836 */ /* 0x002fc40000000000 */
[----:B------:R-:W-:Y:S01]  /*0ea0*/  VIADD R25, R6, 0x8 ;  /* 0x0000000806197836 */ /* 0x000fe20000000000 */
[----:B------:R-:W-:Y:S01]  /*0eb0*/  IABS R10, R18 ;  /* 0x00000012000a7213 */ /* 0x000fe20000000000 */
[----:B--2---:R-:W1:Y:S01]  /*0ec0*/  MUFU.RCP R9, R9 ;  /* 0x0000000900097308 */ /* 0x004e620000001000 */
[----:B------:R-:W-:Y:S01]  /*0ed0*/  ISETP.GE.AND P4, PT, R18, RZ, PT ;  /* 0x000000ff1200720c */ /* 0x000fe20003f86270 */
[----:B------:R-:W-:Y:S01]  /*0ee0*/  VIADD R24, R6, 0x6 ;  /* 0x0000000606187836 */ /* 0x000fe20000000000 */
[----:B------:R-:W2:Y:S01]  /*0ef0*/  LDCU UR44, c[0x0][0x3a4] ;  /* 0x00007480ff2c77ac */ /* 0x000ea20008000800 */
[----:B------:R-:W-:-:S04]  /*0f00*/  USHF.R.S32.HI UR8, URZ, 0x1f, UR7 ;  /* 0x0000001fff087899 */ /* 0x000fc80008011407 */
[----:B0-----:R-:W0:Y:S01]  /*0f10*/  MUFU.RCP R8, R8 ;  /* 0x0000000800087308 */ /* 0x001e220000001000 */
[----:B------:R-:W2:Y:S01]  /*0f20*/  LDCU UR45, c[0x0][0x3ac] ;  /* 0x00007580ff2d77ac */ /* 0x000ea20008000800 */
[----:B---3--:R-:W-:Y:S02]  /*0f30*/  UIMAD UR72, UR6, 0x1f, URZ ;  /* 0x0000001f064878a4 */ /* 0x008fe4000f8e02ff */
[----:B------:R-:W-:Y:S01]  /*0f40*/  UIMAD UR65, UR6, 0x1e, URZ ;  /* 0x0000001e064178a4 */ /* 0x000fe2000f8e02ff */
[----:B-1----:R-:W-:Y:S01]  /*0f50*/  VIADD R5, R9, 0xffffffe ;  /* 0x0ffffffe09057836 */ /* 0x002fe20000000000 */
[----:B------:R-:W-:Y:S02]  /*0f60*/  UIMAD UR58, UR6, 0x1d, URZ ;  /* 0x0000001d063a78a4 */ /* 0x000fe4000f8e02ff */
[----:B------:R-:W-:Y:S02]  /*0f70*/  ULEA.HI UR8, UR8, UR7, URZ, 0x5 ;  /* 0x0000000708087291 */ /* 0x000fe4000f8f28ff */
[----:B------:R-:W-:Y:S01]  /*0f80*/  UIMAD UR48, UR6, 0x1c, URZ ;  /* 0x0000001c063078a4 */ /* 0x000fe2000f8e02ff */
[----:B------:R-:W1:Y:S01]  /*0f90*/  F2I.FTZ.U32.TRUNC.NTZ R5, R5 ;  /* 0x0000000500057305 */ /* 0x000e62000021f000 */
[----:B------:R-:W-:Y:S01]  /*0fa0*/  UIMAD UR74, UR6, 0x1b, URZ ;  /* 0x0000001b064a78a4 */ /* 0x000fe2000f8e02ff */
[----:B0-----:R-:W-:Y:S01]  /*0fb0*/  VIADD R2, R8, 0xffffffe ;  /* 0x0ffffffe08027836 */ /* 0x001fe20000000000 */
[----:B------:R-:W-:-:S02]  /*0fc0*/  UIMAD UR70, UR6, 0x1a, URZ ;  /* 0x0000001a064678a4 */ /* 0x000fc4000f8e02ff */
[----:B------:R-:W-:Y:S02]  /*0fd0*/  UIMAD UR67, UR6, 0x19, URZ ;  /* 0x00000019064378a4 */ /* 0x000fe4000f8e02ff */
[----:B------:R-:W-:Y:S01]  /*0fe0*/  UIMAD UR63, UR6, 0x18, URZ ;  /* 0x00000018063f78a4 */ /* 0x000fe2000f8e02ff */
[----:B------:R-:W0:Y:S01]  /*0ff0*/  F2I.FTZ.U32.TRUNC.NTZ R3, R2 ;  /* 0x0000000200037305 */ /* 0x000e22000021f000 */
[----:B------:R-:W-:Y:S02]  /*1000*/  UIMAD UR60, UR6, 0x17, URZ ;  /* 0x00000017063c78a4 */ /* 0x000fe4000f8e02ff */
[----:B------:R-:W-:Y:S02]  /*1010*/  UIMAD UR56, UR6, 0x16, URZ ;  /* 0x00000016063878a4 */ /* 0x000fe4000f8e02ff */
[----:B------:R-:W-:Y:S01]  /*1020*/  UIMAD UR53, UR6, 0x15, URZ ;  /* 0x00000015063578a4 */ /* 0x000fe2000f8e02ff */
[----:B-1----:R-:W-:Y:S01]  /*1030*/  IMAD.MOV R11, RZ, RZ, -R5 ;  /* 0x000000ffff0b7224 */ /* 0x002fe200078e0a05 */
[----:B------:R-:W-:-:S02]  /*1040*/  UIMAD UR47, UR6, 0x14, URZ ;  /* 0x00000014062f78a4 */ /* 0x000fc4000f8e02ff */
[----:B------:R-:W-:Y:S01]  /*1050*/  UIMAD UR46, UR6, 0x13, URZ ;  /* 0x00000013062e78a4 */ /* 0x000fe2000f8e02ff */
[----:B------:R-:W-:Y:S01]  /*1060*/  IMAD R11, R11, R14, RZ ;  /* 0x0000000e0b0b7224 */ /* 0x000fe200078e02ff */
[----:B------:R-:W-:Y:S02]  /*1070*/  UIMAD UR75, UR6, 0x12, URZ ;  /* 0x00000012064b78a4 */ /* 0x000fe4000f8e02ff */
[----:B------:R-:W-:Y:S01]  /*1080*/  UIMAD UR73, UR6, 0x11, URZ ;  /* 0x00000011064978a4 */ /* 0x000fe2000f8e02ff */
[----:B------:R-:W-:Y:S01]  /*1090*/  IMAD.HI.U32 R4, R5, R11, R4 ;  /* 0x0000000b05047227 */ /* 0x000fe200078e0004 */
[----:B------:R-:W-:Y:S01]  /*10a0*/  IABS R5, R29 ;  /* 0x0000001d00057213 */ /* 0x000fe20000000000 */
[----:B------:R-:W-:Y:S02]  /*10b0*/  USHF.L.U32 UR71, UR6, 0x4, URZ ;  /* 0x0000000406477899 */ /* 0x000fe400080006ff */
[----:B0-----:R-:W-:Y:S01]  /*10c0*/  IMAD.MOV R2, RZ, RZ, -R3 ;  /* 0x000000ffff027224 */ /* 0x001fe200078e0a03 */
[----:B------:R-:W-:Y:S01]  /*10d0*/  UIMAD UR69, UR6, 0xf, URZ ;  /* 0x0000000f064578a4 */ /* 0x000fe2000f8e02ff */
[----:B------:R-:W-:Y:S01]  /*10e0*/  IMAD.HI.U32 R9, R4, R17, RZ ;  /* 0x0000001104097227 */ /* 0x000fe200078e00ff */
[----:B------:R-:W-:-:S02]  /*10f0*/  UIMAD UR68, UR6, 0xe, URZ ;  /* 0x0000000e064478a4 */ /* 0x000fc4000f8e02ff */
[----:B------:R-:W-:Y:S01]  /*1100*/  UIMAD UR66, UR6, 0xd, URZ ;  /* 0x0000000d064278a4 */ /* 0x000fe2000f8e02ff */
[----:B------:R-:W-:Y:S01]  /*1110*/  IMAD.MOV R9, RZ, RZ, -R9 ;  /* 0x000000ffff097224 */ /* 0x000fe200078e0a09 */
[----:B------:R-:W-:Y:S01]  /*1120*/  UIMAD UR64, UR6, 0xc, URZ ;  /* 0x0000000c064078a4 */ /* 0x000fe2000f8e02ff */
[----:B------:R-:W-:Y:S01]  /*1130*/  IMAD R11, R2, R7, RZ ;  /* 0x00000007020b7224 */ /* 0x000fe200078e02ff */
[----:B------:R-:W0:Y:S01]  /*1140*/  LDCU UR41, c[0x0][0x3a8] ;  /* 0x00007500ff2977ac */ /* 0x000e220008000800 */
[----:B------:R-:W-:Y:S02]  /*1150*/  IMAD R17, R14, R9, R17 ;  /* 0x000000090e117224 */ /* 0x000fe400078e0211 */
[----:B------:R-:W-:Y:S01]  /*1160*/  IMAD.MOV.U32 R2, RZ, RZ, RZ ;  /* 0x000000ffff027224 */ /* 0x000fe200078e00ff */
[----:B------:R-:W1:Y:S01]  /*1170*/  LDCU UR9, c[0x0][0x3a8] ;  /* 0x00007500ff0977ac */ /* 0x000e620008000800 */
[----:B------:R-:W-:Y:S01]  /*1180*/  IMAD.HI.U32 R8, R4, R15, RZ ;  /* 0x0000000f04087227 */ /* 0x000fe200078e00ff */
[----:B------:R-:W-:Y:S01]  /*1190*/  ISETP.GT.U32.AND P1, PT, R14, R17, PT ;  /* 0x000000110e00720c */ /* 0x000fe20003f24070 */
[----:B------:R-:W3:Y:S02]  /*11a0*/  LDCU UR43, c[0x0][0x3a8] ;  /* 0x00007500ff2b77ac */ /* 0x000ee40008000800 */
[----:B------:R-:W-:Y:S01]  /*11b0*/  IMAD.HI.U32 R11, R3, R11, R2 ;  /* 0x0000000b030b7227 */ /* 0x000fe200078e0002 */
[----:B------:R-:W-:Y:S01]  /*11c0*/  IABS R3, R28 ;  /* 0x0000001c00037213 */ /* 0x000fe20000000000 */
[----:B------:R-:W0:Y:S02]  /*11d0*/  LDCU UR42, c[0x0][0x3a8] ;  /* 0x00007500ff2a77ac */ /* 0x000e240008000800 */
[C---:B------:R-:W-:Y:S01]  /*11e0*/  IMAD.HI.U32 R2, R4.reuse, R5, RZ ;  /* 0x0000000504027227 */ /* 0x040fe200078e00ff */
[----:B------:R-:W0:Y:S03]  /*11f0*/  LDCU UR14, c[0x0][0x3a8] ;  /* 0x00007500ff0e77ac */ /* 0x000e260008000800 */
[----:B------:R-:W-:-:S04]  /*1200*/  IMAD.HI.U32 R4, R4, R3, RZ ;  /* 0x0000000304047227 */ /* 0x000fc800078e00ff */
[----:B------:R-:W-:Y:S02]  /*1210*/  @!P1 IMAD.IADD R17, R17, 0x1, -R14 ;  /* 0x0000000111119824 */ /* 0x000fe400078e0a0e */
[----:B------:R-:W-:Y:S02]  /*1220*/  IMAD.MOV R8, RZ, RZ, -R8 ;  /* 0x000000ffff087224 */ /* 0x000fe400078e0a08 */
[----:B------:R-:W-:Y:S01]  /*1230*/  IMAD.MOV R20, RZ, RZ, -R4 ;  /* 0x000000ffff147224 */ /* 0x000fe200078e0a04 */
[C---:B------:R-:W-:Y:S01]  /*1240*/  ISETP.GT.U32.AND P6, PT, R14.reuse, R17, PT ;  /* 0x000000110e00720c */ /* 0x040fe20003fc4070 */
[C---:B------:R-:W-:Y:S02]  /*1250*/  IMAD R15, R14.reuse, R8, R15 ;  /* 0x000000080e0f7224 */ /* 0x040fe400078e020f */
[C---:B------:R-:W-:Y:S02]  /*1260*/  IMAD R20, R14.reuse, R20, R3 ;  /* 0x000000140e147224 */ /* 0x040fe400078e0203 */
[----:B------:R-:W-:Y:S01]  /*1270*/  IMAD.MOV R2, RZ, RZ, -R2 ;  /* 0x000000ffff027224 */ /* 0x000fe200078e0a02 */
[----:B------:R-:W-:Y:S01]  /*1280*/  ISETP.GT.U32.AND P0, PT, R14, R15, PT ;  /* 0x0000000f0e00720c */ /* 0x000fe20003f04070 */
[----:B------:R-:W-:-:S02]  /*1290*/  VIADD R9, R6, 0x1c ;  /* 0x0000001c06097836 */ /* 0x000fc40000000000 */
[C---:B------:R-:W-:Y:S02]  /*12a0*/  IMAD R16, R14.reuse, R2, R5 ;  /* 0x000000020e107224 */ /* 0x040fe400078e0205 */
[----:B------:R-:W-:Y:S01]  /*12b0*/  IMAD.HI.U32 R2, R11, R10, RZ ;  /* 0x0000000a0b027227 */ /* 0x000fe200078e00ff */
[----:B------:R-:W-:Y:S02]  /*12c0*/  IABS R8, R9 ;  /* 0x0000000900087213 */ /* 0x000fe40000000000 */
[C---:B------:R-:W-:Y:S01]  /*12d0*/  ISETP.GT.U32.AND P5, PT, R14.reuse, R16, PT ;  /* 0x000000100e00720c */ /* 0x040fe20003fa4070 */
[----:B------:R-:W-:Y:S01]  /*12e0*/  @!P6 IMAD.IADD R17, R17, 0x1, -R14 ;  /* 0x000000011111e824 */ /* 0x000fe200078e0a0e */
[----:B------:R-:W-:Y:S01]  /*12f0*/  ISETP.GT.U32.AND P6, PT, R14, R20, PT ;  /* 0x000000140e00720c */ /* 0x000fe20003fc4070 */
[----:B------:R-:W-:Y:S01]  /*1300*/  IMAD.HI.U32 R4, R11, R8, RZ ;  /* 0x000000080b047227 */ /* 0x000fe200078e00ff */
[----:B------:R-:W-:-:S03]  /*1310*/  ISETP.GE.AND P3, PT, R9, RZ, PT ;  /* 0x000000ff0900720c */ /* 0x000fc60003f66270 */
[----:B------:R-:W-:Y:S01]  /*1320*/  @!P0 IMAD.IADD R15, R15, 0x1, -R14 ;  /* 0x000000010f0f8824 */ /* 0x000fe200078e0a0e */
[----:B------:R-:W-:Y:S01]  /*1330*/  ISETP.GE.AND P0, PT, R21, RZ, PT ;  /* 0x000000ff1500720c */ /* 0x000fe20003f06270 */
[----:B------:R-:W-:Y:S02]  /*1340*/  IMAD.MOV R2, RZ, RZ, -R2 ;  /* 0x000000ffff027224 */ /* 0x000fe400078e0a02 */
[----:B------:R-:W-:Y:S01]  /*1350*/  IMAD.MOV R4, RZ, RZ, -R4 ;  /* 0x000000ffff047224 */ /* 0x000fe200078e0a04 */
[----:B------:R-:W-:Y:S01]  /*1360*/  ISETP.GT.U32.AND P2, PT, R14, R15, PT ;  /* 0x0000000f0e00720c */ /* 0x000fe20003f44070 */
[--C-:B------:R-:W-:Y:S01]  /*1370*/  @!P5 IMAD.IADD R16, R16, 0x1, -R14.reuse ;  /* 0x000000011010d824 */ /* 0x100fe200078e0a0e */
[----:B------:R-:W-:Y:S01]  /*1380*/  ISETP.GE.AND P5, PT, R19, RZ, PT ;  /* 0x000000ff1300720c */ /* 0x000fe20003fa6270 */
[----:B------:R-:W-:Y:S02]  /*1390*/  @!P6 IMAD.IADD R20, R20, 0x1, -R14 ;  /* 0x000000011414e824 */ /* 0x000fe400078e0a0e */
[C---:B------:R-:W-:Y:S01]  /*13a0*/  IMAD R10, R7.reuse, R2, R10 ;  /* 0x00000002070a7224 */ /* 0x040fe200078e020a */
[C---:B------:R-:W-:Y:S01]  /*13b0*/  ISETP.GT.U32.AND P1, PT, R14.reuse, R16, PT ;  /* 0x000000100e00720c */ /* 0x040fe20003f24070 */
[----:B------:R-:W-:Y:S01]  /*13c0*/  IMAD R4, R7, R4, R8 ;  /* 0x0000000407047224 */ /* 0x000fe200078e0208 */
[----:B------:R-:W-:Y:S01]  /*13d0*/  ISETP.GT.U32.AND P6, PT, R14, R20, PT ;  /* 0x000000140e00720c */ /* 0x000fe20003fc4070 */
[----:B------:R-:W-:-:S02]  /*13e0*/  VIADD R2, R6, 0x1a ;  /* 0x0000001a06027836 */ /* 0x000fc40000000000 */
[----:B------:R-:W-:Y:S02]  /*13f0*/  VIADD R8, R6, 0x14 ;  /* 0x0000001406087836 */ /* 0x000fe40000000000 */
[--C-:B------:R-:W-:Y:S01]  /*1400*/  @!P2 IMAD.IADD R15, R15, 0x1, -R14.reuse ;  /* 0x000000010f0fa824 */ /* 0x100fe200078e0a0e */
[----:B------:R-:W-:Y:S01]  /*1410*/  ISETP.GE.AND P2, PT, R2, RZ, PT ;  /* 0x000000ff0200720c */ /* 0x000fe20003f46270 */
[----:B------:R-:W-:Y:S01]  /*1420*/  VIADD R9, R6, 0x16 ;  /* 0x0000001606097836 */ /* 0x000fe20000000000 */
[----:B------:R-:W-:Y:S01]  /*1430*/  IABS R5, R2 ;  /* 0x0000000200057213 */ /* 0x000fe20000000000 */
[----:B------:R-:W-:Y:S01]  /*1440*/  @!P0 IMAD.MOV R15, RZ, RZ, -R15 ;  /* 0x000000ffff0f8224 */ /* 0x000fe200078e0a0f */
[----:B------:R-:W-:Y:S01]  /*1450*/  ISETP.GE.AND P0, PT, R28, RZ, PT ;  /* 0x000000ff1c00720c */ /* 0x000fe20003f06270 */
[--C-:B------:R-:W-:Y:S01]  /*1460*/  @!P1 IMAD.IADD R16, R16, 0x1, -R14.reuse ;  /* 0x0000000110109824 */ /* 0x100fe200078e0a0e */
[----:B------:R-:W-:Y:S01]  /*1470*/  IABS R8, R8 ;  /* 0x0000000800087213 */ /* 0x000fe20000000000 */
[----:B------:R-:W-:Y:S01]  /*1480*/  @!P6 IMAD.IADD R20, R20, 0x1, -R14 ;  /* 0x000000011414e824 */ /* 0x000fe200078e0a0e */
[----:B------:R-:W-:Y:S01]  /*1490*/  ISETP.GE.AND P6, PT, R29, RZ, PT ;  /* 0x000000ff1d00720c */ /* 0x000fe20003fc6270 */
[----:B------:R-:W-:Y:S01]  /*14a0*/  IMAD.MOV.U32 R14, RZ, RZ, R17 ;  /* 0x000000ffff0e7224 */ /* 0x000fe200078e0011 */
[----:B------:R-:W-:Y:S01]  /*14b0*/  IABS R2, R0 ;  /* 0x0000000000027213 */ /* 0x000fe20000000000 */
[----:B------:R-:W-:Y:S01]  /*14c0*/  IMAD.HI.U32 R19, R11, R8, RZ ;  /* 0x000000080b137227 */ /* 0x000fe200078e00ff */
[----:B------:R-:W-:-:S03]  /*14d0*/  IABS R9, R9 ;  /* 0x0000000900097213 */ /* 0x000fc60000000000 */
[----:B------:R-:W-:-:S04]  /*14e0*/  IMAD.HI.U32 R18, R11, R2, RZ ;  /* 0x000000020b127227 */ /* 0x000fc800078e00ff */
[----:B------:R-:W-:Y:S01]  /*14f0*/  @!P0 IMAD.MOV R20, RZ, RZ, -R20 ;  /* 0x000000ffff148224 */ /* 0x000fe200078e0a14 */
[C---:B------:R-:W-:Y:S01]  /*1500*/  ISETP.GT.U32.AND P0, PT, R7.reuse, R4, PT ;  /* 0x000000040700720c */ /* 0x040fe20003f04070 */
[----:B------:R-:W-:Y:S01]  /*1510*/  @!P6 IMAD.MOV R16, RZ, RZ, -R16 ;  /* 0x000000ffff10e224 */ /* 0x000fe200078e0a10 */
[----:B------:R-:W-:Y:S01]  /*1520*/  ISETP.GT.U32.AND P6, PT, R7, R10, PT ;  /* 0x0000000a0700720c */ /* 0x000fe20003fc4070 */
[----:B------:R-:W-:Y:S02]  /*1530*/  IMAD.MOV R19, RZ, RZ, -R19 ;  /* 0x000000ffff137224 */ /* 0x000fe400078e0a13 */
[----:B------:R-:W-:-:S04]  /*1540*/  IMAD.HI.U32 R21, R11, R9, RZ ;  /* 0x000000090b157227 */ /* 0x000fc800078e00ff */
[----:B------:R-:W-:Y:S02]  /*1550*/  IMAD.MOV R18, RZ, RZ, -R18 ;  /* 0x000000ffff127224 */ /* 0x000fe400078e0a12 */
[C---:B------:R-:W-:Y:S02]  /*1560*/  VIADD R3, R6.reuse, 0x18 ;  /* 0x0000001806037836 */ /* 0x040fe40000000000 */
[----:B------:R-:W-:Y:S02]  /*1570*/  IMAD R8, R7, R19, R8 ;  /* 0x0000001307087224 */ /* 0x000fe400078e0208 */
[----:B------:R-:W-:Y:S01]  /*1580*/  IMAD.MOV R21, RZ, RZ, -R21 ;  /* 0x000000ffff157224 */ /* 0x000fe200078e0a15 */
[----:B------:R-:W-:Y:S01]  /*1590*/  ISETP.GE.AND P1, PT, R3, RZ, PT ;  /* 0x000000ff0300720c */ /* 0x000fe20003f26270 */
[----:B------:R-:W-:Y:S01]  /*15a0*/  IMAD R2, R7, R18, R2 ;  /* 0x0000001207027224 */ /* 0x000fe200078e0202 */
[----:B------:R-:W-:Y:S01]  /*15b0*/  IABS R3, R3 ;  /* 0x0000000300037213 */ /* 0x000fe20000000000 */
[----:B------:R-:W-:-:S02]  /*15c0*/  VIADD R19, R6, 0x10 ;  /* 0x0000001006137836 */ /* 0x000fc40000000000 */
[----:B------:R-:W-:Y:S02]  /*15d0*/  VIADD R18, R6, 0xe ;  /* 0x0000000e06127836 */ /* 0x000fe40000000000 */
[----:B------:R-:W-:-:S04]  /*15e0*/  IMAD.HI.U32 R23, R11, R5, RZ ;  /* 0x000000050b177227 */ /* 0x000fc800078e00ff */
[----:B------:R-:W-:Y:S01]  /*15f0*/  @!P5 IMAD.MOV R14, RZ, RZ, -R14 ;  /* 0x000000ffff0ed224 */ /* 0x000fe200078e0a0e */
[----:B------:R-:W-:Y:S01]  /*1600*/  ISETP.NE.AND P5, PT, R12, RZ, PT ;  /* 0x000000ff0c00720c */ /* 0x000fe20003fa5270 */
[----:B------:R-:W-:Y:S01]  /*1610*/  VIADD R0, R6, 0xa ;  /* 0x0000000a06007836 */ /* 0x000fe20000000000 */
[----:B------:R-:W-:Y:S01]  /*1620*/  LOP3.LUT R12, RZ, R12, RZ, 0x33, !PT ;  /* 0x0000000cff0c7212 */ /* 0x000fe200078e33ff */
[----:B------:R-:W-:Y:S01]  /*1630*/  IMAD R9, R7, R21, R9 ;  /* 0x0000001507097224 */ /* 0x000fe200078e0209 */
[----:B------:R-:W-:Y:S01]  /*1640*/  IABS R21, R19 ;  /* 0x0000001300157213 */ /* 0x000fe20000000000 */
[----:B------:R-:W-:Y:S01]  /*1650*/  @!P6 IMAD.IADD R10, R10, 0x1, -R7 ;  /* 0x000000010a0ae824 */ /* 0x000fe200078e0a07 */
[----:B------:R-:W-:Y:S01]  /*1660*/  IABS R19, R18 ;  /* 0x0000001200137213 */ /* 0x000fe20000000000 */
[----:B------:R-:W-:Y:S01]  /*1670*/  IMAD.MOV R23, RZ, RZ, -R23 ;  /* 0x000000ffff177224 */ /* 0x000fe200078e0a17 */
[----:B------:R-:W-:Y:S01]  /*1680*/  IABS R18, R0 ;  /* 0x0000000000127213 */ /* 0x000fe20000000000 */
[----:B------:R-:W-:Y:S01]  /*1690*/  @!P0 IMAD.IADD R4, R4, 0x1, -R7 ;  /* 0x0000000104048824 */ /* 0x000fe200078e0a07 */
[----:B------:R-:W-:Y:S01]  /*16a0*/  SEL R0, R12, R15, !P5 ;  /* 0x0000000f0c007207 */ /* 0x000fe20006800000 */
[----:B------:R-:W-:Y:S01]  /*16b0*/  IMAD.HI.U32 R22, R11, R3, RZ ;  /* 0x000000030b167227 */ /* 0x000fe200078e00ff */
[----:B------:R-:W-:-:S02]  /*16c0*/  ISETP.GT.U32.AND P0, PT, R7, R10, PT ;  /* 0x0000000a0700720c */ /* 0x000fc40003f04070 */
[C---:B------:R-:W-:Y:S01]  /*16d0*/  SEL R15, R12.reuse, R14, !P5 ;  /* 0x0000000e0c0f7207 */ /* 0x040fe20006800000 */
[C---:B------:R-:W-:Y:S01]  /*16e0*/  IMAD R5, R7.reuse, R23, R5 ;  /* 0x0000001707057224 */ /* 0x040fe200078e0205 */
[----:B------:R0:W-:Y:S01]  /*16f0*/  STL [R1+0x38], R0 ;  /* 0x0000380001007387 */ /* 0x0001e20000100800 */
[----:B------:R-:W-:Y:S01]  /*1700*/  IMAD.MOV R22, RZ, RZ, -R22 ;  /* 0x000000ffff167224 */ /* 0x000fe200078e0a16 */
[----:B------:R-:W-:Y:S01]  /*1710*/  SEL R14, R12, R16, !P5 ;  /* 0x000000100c0e7207 */ /* 0x000fe20006800000 */
[----:B------:R-:W-:Y:S01]  /*1720*/  VIADD R17, R6, 0xc ;  /* 0x0000000c06117836 */ /* 0x000fe20000000000 */
[C---:B------:R-:W-:Y:S01]  /*1730*/  ISETP.GT.U32.AND P6, PT, R7.reuse, R4, PT ;  /* 0x000000040700720c */ /* 0x040fe20003fc4070 */
[----:B------:R-:W-:Y:S01]  /*1740*/  IMAD R3, R7, R22, R3 ;  /* 0x0000001607037224 */ /* 0x000fe200078e0203 */
[----:B------:R1:W-:Y:S01]  /*1750*/  STL [R1+0x34], R15 ;  /* 0x0000340f01007387 */ /* 0x0003e20000100800 */
[----:B------:R-:W-:Y:S01]  /*1760*/  IMAD.HI.U32 R16, R11, R19, RZ ;  /* 0x000000130b107227 */ /* 0x000fe200078e00ff */
[----:B------:R-:W-:-:S02]  /*1770*/  IABS R17, R17 ;  /* 0x0000001100117213 */ /* 0x000fc40000000000 */
[----:B0-----:R-:W-:Y:S01]  /*1780*/  SEL R0, R12, R20, !P5 ;  /* 0x000000140c007207 */ /* 0x001fe20006800000 */
[--C-:B------:R-:W-:Y:S01]  /*1790*/  @!P0 IMAD.IADD R10, R10, 0x1, -R7.reuse ;  /* 0x000000010a0a8824 */ /* 0x100fe200078e0a07 */
[C---:B------:R-:W-:Y:S01]  /*17a0*/  ISETP.GT.U32.AND P5, PT, R7.reuse, R5, PT ;  /* 0x000000050700720c */ /* 0x040fe20003fa4070 */
[----:B------:R-:W-:Y:S01]  /*17b0*/  IMAD.MOV R16, RZ, RZ, -R16 ;  /* 0x000000ffff107224 */ /* 0x000fe200078e0a10 */
[C---:B------:R-:W-:Y:S01]  /*17c0*/  ISETP.GT.U32.AND P0, PT, R7.reuse, R3, PT ;  /* 0x000000030700720c */ /* 0x040fe20003f04070 */
[----:B------:R-:W-:Y:S01]  /*17d0*/  IMAD.MOV.U32 R12, RZ, RZ, R18 ;  /* 0x000000ffff0c7224 */ /* 0x000fe200078e0012 */
[----:B------:R0:W-:Y:S01]  /*17e0*/  STL [R1+0x30], R14 ;  /* 0x0000300e01007387 */ /* 0x0001e20000100800 */
[----:B------:R-:W-:Y:S01]  /*17f0*/  @!P6 IMAD.IADD R4, R4, 0x1, -R7 ;  /* 0x000000010404e824 */ /* 0x000fe200078e0a07 */
[----:B------:R-:W-:Y:S01]  /*1800*/  ISETP.GT.U32.AND P6, PT, R7, R9, PT ;  /* 0x000000090700720c */ /* 0x000fe20003fc4070 */
[----:B------:R-:W-:-:S04]  /*1810*/  IMAD.HI.U32 R18, R11, R21, RZ ;  /* 0x000000150b127227 */ /* 0x000fc800078e00ff */
[----:B-1----:R-:W-:-:S04]  /*1820*/  IMAD.HI.U32 R15, R11, R17, RZ ;  /* 0x000000110b0f7227 */ /* 0x002fc800078e00ff */
[--C-:B------:R-:W-:Y:S01]  /*1830*/  @!P5 IMAD.IADD R5, R5, 0x1, -R7.reuse ;  /* 0x000000010505d824 */ /* 0x100fe200078e0a07 */
[----:B------:R-:W-:Y:S01]  /*1840*/  ISETP.GT.U32.AND P5, PT, R7, R8, PT ;  /* 0x000000080700720c */ /* 0x000fe20003fa4070 */
[----:B------:R-:W-:Y:S01]  /*1850*/  @!P0 IMAD.IADD R3, R3, 0x1, -R7 ;  /* 0x0000000103038824 */ /* 0x000fe200078e0a07 */
[C---:B------:R-:W-:Y:S01]  /*1860*/  ISETP.GT.U32.AND P0, PT, R7.reuse, R2, PT ;  /* 0x000000020700720c */ /* 0x040fe20003f04070 */
[C---:B------:R-:W-:Y:S02]  /*1870*/  IMAD R19, R7.reuse, R16, R19 ;  /* 0x0000001007137224 */ /* 0x040fe400078e0213 */
[----:B------:R-:W-:Y:S02]  /*1880*/  IMAD.MOV R18, RZ, RZ, -R18 ;  /* 0x000000ffff127224 */ /* 0x000fe400078e0a12 */
[----:B------:R-:W-:Y:S02]  /*1890*/  IMAD.MOV R15, RZ, RZ, -R15 ;  /* 0x000000ffff0f7224 */ /* 0x000fe400078e0a0f */
[C---:B------:R-:W-:Y:S01]  /*18a0*/  IMAD R18, R7.reuse, R18, R21 ;  /* 0x0000001207127224 */ /* 0x040fe200078e0215 */
[----:B------:R-:W-:Y:S01]  /*18b0*/  IABS R21, R6 ;  /* 0x0000000600157213 */ /* 0x000fe20000000000 */
[C---:B------:R-:W-:Y:S01]  /*18c0*/  IMAD R17, R7.reuse, R15, R17 ;  /* 0x0000000f07117224 */ /* 0x040fe200078e0211 */
[----:B------:R-:W-:Y:S01]  /*18d0*/  IABS R15, R25 ;  /* 0x00000019000f7213 */ /* 0x000fe20000000000 */
[--C-:B------:R-:W-:Y:S01]  /*18e0*/  @!P5 IMAD.IADD R8, R8, 0x1, -R7.reuse ;  /* 0x000000010808d824 */ /* 0x100fe200078e0a07 */
[----:B------:R-:W-:Y:S01]  /*18f0*/  ISETP.GT.U32.AND P5, PT, R7, R19, PT ;  /* 0x000000130700720c */ /* 0x000fe20003fa4070 */
[--C-:B------:R-:W-:Y:S01]  /*1900*/  @!P6 IMAD.IADD R9, R9, 0x1, -R7.reuse ;  /* 0x000000010909e824 */ /* 0x100fe200078e0a07 */
[C---:B------:R-:W-:Y:S01]  /*1910*/  ISETP.GT.U32.AND P6, PT, R7.reuse, R18, PT ;  /* 0x000000120700720c */ /* 0x040fe20003fc4070 */
[----:B------:R-:W-:Y:S01]  /*1920*/  @!P0 IMAD.IADD R2, R2, 0x1, -R7 ;  /* 0x0000000102028824 */ /* 0x000fe200078e0a07 */
[----:B------:R-:W-:Y:S01]  /*1930*/  ISETP.GT.U32.AND P0, PT, R7, R17, PT ;  /* 0x000000110700720c */ /* 0x000fe20003f04070 */
[----:B0-----:R-:W-:-:S04]  /*1940*/  IMAD.HI.U32 R14, R11, R12, RZ ;  /* 0x0000000c0b0e7227 */ /* 0x001fc800078e00ff */
[----:B------:R-:W-:Y:S02]  /*1950*/  VIADD R23, R6, 0x4 ;  /* 0x0000000406177836 */ /* 0x000fe40000000000 */
[----:B------:R-:W-:Y:S02]  /*1960*/  IMAD.MOV R14, RZ, RZ, -R14 ;  /* 0x000000ffff0e7224 */ /* 0x000fe400078e0a0e */
[--C-:B------:R-:W-:Y:S01]  /*1970*/  @!P5 IMAD.IADD R19, R19, 0x1, -R7.reuse ;  /* 0x000000011313d824 */ /* 0x100fe200078e0a07 */
[C---:B------:R-:W-:Y:S01]  /*1980*/  ISETP.GT.U32.AND P5, PT, R7.reuse, R3, PT ;  /* 0x000000030700720c */ /* 0x040fe20003fa4070 */
[--C-:B------:R-:W-:Y:S01]  /*1990*/  @!P6 IMAD.IADD R18, R18, 0x1, -R7.reuse ;  /* 0x000000011212e824 */ /* 0x100fe200078e0a07 */
[----:B------:R-:W-:Y:S01]  /*19a0*/  ISETP.GT.U32.AND P6, PT, R7, R5, PT ;  /* 0x000000050700720c */ /* 0x000fe20003fc4070 */
[----:B------:R-:W-:Y:S01]  /*19b0*/  @!P0 IMAD.IADD R17, R17, 0x1, -R7 ;  /* 0x0000000111118824 */ /* 0x000fe200078e0a07 */
[----:B------:R-:W-:Y:S01]  /*19c0*/  ISETP.GT.U32.AND P0, PT, R7, R9, PT ;  /* 0x000000090700720c */ /* 0x000fe20003f04070 */
[----:B------:R-:W-:Y:S01]  /*19d0*/  IMAD.HI.U32 R27, R11, R15, RZ ;  /* 0x0000000f0b1b7227 */ /* 0x000fe200078e00ff */
[----:B------:R-:W-:-:S03]  /*19e0*/  IABS R20, R23 ;  /* 0x0000001700147213 */ /* 0x000fc60000000000 */
[----:B------:R-:W-:Y:S01]  /*19f0*/  IMAD R12, R7, R14, R12 ;  /* 0x0000000e070c7224 */ /* 0x000fe200078e020c */
[----:B------:R-:W-:Y:S01]  /*1a00*/  IABS R14, R24 ;  /* 0x00000018000e7213 */ /* 0x000fe20000000000 */
[----:B------:R-:W-:Y:S02]  /*1a10*/  IMAD.MOV R27, RZ, RZ, -R27 ;  /* 0x000000ffff1b7224 */ /* 0x000fe400078e0a1b */
[----:B------:R-:W-:Y:S01]  /*1a20*/  @!P5 IMAD.IADD R3, R3, 0x1, -R7 ;  /* 0x000000010303d824 */ /* 0x000fe200078e0a07 */
[----:B------:R-:W-:Y:S01]  /*1a30*/  ISETP.GT.U32.AND P5, PT, R7, R2, PT ;  /* 0x000000020700720c */ /* 0x000fe20003fa4070 */
[----:B------:R-:W-:Y:S02]  /*1a40*/  VIADD R22, R6, 0x2 ;  /* 0x0000000206167836 */ /* 0x000fe40000000000 */
[----:B------:R-:W-:-:S03]  /*1a50*/  IMAD.HI.U32 R29, R11, R20, RZ ;  /* 0x000000140b1d7227 */ /* 0x000fc600078e00ff */
[----:B------:R-:W-:Y:S01]  /*1a60*/  IABS R16, R22 ;  /* 0x0000001600107213 */ /* 0x000fe20000000000 */
[----:B------:R-:W-:Y:S01]  /*1a70*/  @!P4 IMAD.MOV R10, RZ, RZ, -R10 ;  /* 0x000000ffff0ac224 */ /* 0x000fe200078e0a0a */
[----:B------:R-:W-:Y:S01]  /*1a80*/  ISETP.GT.U32.AND P4, PT, R7, R17, PT ;  /* 0x000000110700720c */ /* 0x000fe20003f84070 */
[----:B------:R-:W-:-:S04]  /*1a90*/  IMAD.HI.U32 R26, R11, R14, RZ ;  /* 0x0000000e0b1a7227 */ /* 0x000fc800078e00ff */
[----:B------:R-:W-:Y:S02]  /*1aa0*/  IMAD R15, R7, R27, R15 ;  /* 0x0000001b070f7224 */ /* 0x000fe400078e020f */
[----:B------:R-:W-:Y:S02]  /*1ab0*/  IMAD.MOV R29, RZ, RZ, -R29 ;  /* 0x000000ffff1d7224 */ /* 0x000fe400078e0a1d */
[--C-:B------:R-:W-:Y:S01]  /*1ac0*/  @!P6 IMAD.IADD R5, R5, 0x1, -R7.reuse ;  /* 0x000000010505e824 */ /* 0x100fe200078e0a07 */
[----:B------:R-:W-:Y:S01]  /*1ad0*/  ISETP.GT.U32.AND P6, PT, R7, R8, PT ;  /* 0x000000080700720c */ /* 0x000fe20003fc4070 */
[----:B------:R-:W-:Y:S02]  /*1ae0*/  IMAD.MOV R26, RZ, RZ, -R26 ;  /* 0x000000ffff1a7224 */ /* 0x000fe400078e0a1a */
[----:B------:R-:W-:Y:S01]  /*1af0*/  @!P0 IMAD.IADD R9, R9, 0x1, -R7 ;  /* 0x0000000109098824 */ /* 0x000fe200078e0a07 */
[C---:B------:R-:W-:Y:S01]  /*1b00*/  ISETP.GT.U32.AND P0, PT, R7.reuse, R15, PT ;  /* 0x0000000f0700720c */ /* 0x040fe20003f04070 */
[----:B------:R-:W-:-:S02]  /*1b10*/  IMAD R20, R7, R29, R20 ;  /* 0x0000001d07147224 */ /* 0x000fc400078e0214 */
[----:B------:R-:W-:Y:S01]  /*1b20*/  @!P2 IMAD.MOV R5, RZ, RZ, -R5 ;  /* 0x000000ffff05a224 */ /* 0x000fe200078e0a05 */
[----:B------:R-:W-:Y:S01]  /*1b30*/  ISETP.GT.U32.AND P2, PT, R7, R19, PT ;  /* 0x000000130700720c */ /* 0x000fe20003f44070 */
[----:B------:R-:W-:-:S04]  /*1b40*/  IMAD.HI.U32 R28, R11, R16, RZ ;  /* 0x000000100b1c7227 */ /* 0x000fc800078e00ff */
[----:B------:R-:W-:Y:S02]  /*1b50*/  IMAD R14, R7, R26, R14 ;  /* 0x0000001a070e7224 */ /* 0x000fe400078e020e */
[----:B------:R-:W-:-:S04]  /*1b60*/  IMAD.HI.U32 R11, R11, R21, RZ ;  /* 0x000000150b0b7227 */ /* 0x000fc800078e00ff */
[----:B------:R-:W-:Y:S02]  /*1b70*/  VIADD R26, R6, 0x16 ;  /* 0x00000016061a7836 */ /* 0x000fe40000000000 */
[----:B------:R-:W-:Y:S01]  /*1b80*/  @!P1 IMAD.MOV R3, RZ, RZ, -R3 ;  /* 0x000000ffff039224 */ /* 0x000fe200078e0a03 */
[C---:B------:R-:W-:Y:S01]  /*1b90*/  ISETP.GT.U32.AND P1, PT, R7.reuse, R12, PT ;  /* 0x0000000c0700720c */ /* 0x040fe20003f24070 */
[----:B------:R-:W-:Y:S01]  /*1ba0*/  @!P5 IMAD.IADD R2, R2, 0x1, -R7 ;  /* 0x000000010202d824 */ /* 0x000fe200078e0a07 */
[C---:B------:R-:W-:Y:S01]  /*1bb0*/  ISETP.GT.U32.AND P5, PT, R7.reuse, R20, PT ;  /* 0x000000140700720c */ /* 0x040fe20003fa4070 */
[----:B------:R-:W-:Y:S02]  /*1bc0*/  IMAD.MOV R11, RZ, RZ, -R11 ;  /* 0x000000ffff0b7224 */ /* 0x000fe400078e0a0b */
[----:B------:R-:W-:Y:S01]  /*1bd0*/  @!P3 IMAD.MOV R4, RZ, RZ, -R4 ;  /* 0x000000ffff04b224 */ /* 0x000fe200078e0a04 */
[----:B------:R-:W-:Y:S01]  /*1be0*/  ISETP.GT.U32.AND P3, PT, R7, R18, PT ;  /* 0x000000120700720c */ /* 0x000fe20003f64070 */
[----:B------:R-:W-:Y:S01]  /*1bf0*/  @!P4 IMAD.IADD R17, R17, 0x1, -R7 ;  /* 0x000000011111c824 */ /* 0x000fe200078e0a07 */
[----:B------:R-:W-:Y:S01]  /*1c00*/  ISETP.GE.AND P4, PT, R26, RZ, PT ;  /* 0x000000ff1a00720c */ /* 0x000fe20003f86270 */
[----:B------:R-:W-:-:S02]  /*1c10*/  VIADD R26, R6, 0x12 ;  /* 0x00000012061a7836 */ /* 0x000fc40000000000 */
[C---:B------:R-:W-:Y:S02]  /*1c20*/  IMAD R11, R7.reuse, R11, R21 ;  /* 0x0000000b070b7224 */ /* 0x040fe400078e0215 */
[--C-:B------:R-:W-:Y:S01]  /*1c30*/  @!P6 IMAD.IADD R8, R8, 0x1, -R7.reuse ;  /* 0x000000010808e824 */ /* 0x100fe200078e0a07 */
[----:B------:R-:W-:Y:S01]  /*1c40*/  ISETP.GT.U32.AND P6, PT, R7, R14, PT ;  /* 0x0000000e0700720c */ /* 0x000fe20003fc4070 */
[----:B------:R-:W-:Y:S02]  /*1c50*/  IMAD.MOV R28, RZ, RZ, -R28 ;  /* 0x000000ffff1c7224 */ /* 0x000fe400078e0a1c */
[--C-:B------:R-:W-:Y:S01]  /*1c60*/  @!P0 IMAD.IADD R15, R15, 0x1, -R7.reuse ;  /* 0x000000010f0f8824 */ /* 0x100fe200078e0a07 */
[----:B------:R-:W-:Y:S01]  /*1c70*/  ISETP.GE.AND P0, PT, R26, RZ, PT ;  /* 0x000000ff1a00720c */ /* 0x000fe20003f06270 */
[----:B------:R-:W-:Y:S01]  /*1c80*/  @!P2 IMAD.IADD R19, R19, 0x1, -R7 ;  /* 0x000000011313a824 */ /* 0x000fe200078e0a07 */
[----:B------:R-:W-:Y:S01]  /*1c90*/  ISETP.GT.U32.AND P2, PT, R7, R11, PT ;  /* 0x0000000b0700720c */ /* 0x000fe20003f44070 */
[----:B------:R-:W-:-:S02]  /*1ca0*/  VIADD R27, R6, 0x14 ;  /* 0x00000014061b7836 */ /* 0x000fc40000000000 */
[----:B------:R-:W-:Y:S02]  /*1cb0*/  VIADD R26, R6, 0xe ;  /* 0x0000000e061a7836 */ /* 0x000fe40000000000 */
[----:B------:R-:W-:Y:S02]  /*1cc0*/  IMAD R16, R7, R28, R16 ;  /* 0x0000001c07107224 */ /* 0x000fe400078e0210 */
[--C-:B------:R-:W-:Y:S01]  /*1cd0*/  @!P1 IMAD.IADD R12, R12, 0x1, -R7.reuse ;  /* 0x000000010c0c9824 */ /* 0x100fe200078e0a07 */
[----:B------:R-:W-:Y:S01]  /*1ce0*/  ISETP.GE.AND P1, PT, R27, RZ, PT ;  /* 0x000000ff1b00720c */ /* 0x000fe20003f26270 */
[--C-:B------:R-:W-:Y:S01]  /*1cf0*/  @!P5 IMAD.IADD R20, R20, 0x1, -R7.reuse ;  /* 0x000000011414d824 */ /* 0x100fe200078e0a07 */
[----:B------:R-:W-:Y:S01]  /*1d00*/  ISETP.GE.AND P5, PT, R26, RZ, PT ;  /* 0x000000ff1a00720c */ /* 0x000fe20003fa6270 */
[----:B------:R-:W-:Y:S01]  /*1d10*/  @!P3 IMAD.IADD R18, R18, 0x1, -R7 ;  /* 0x000000011212b824 */ /* 0x000fe200078e0a07 */
[----:B------:R-:W-:Y:S01]  /*1d20*/  ISETP.GT.U32.AND P3, PT, R7, R16, PT ;  /* 0x000000100700720c */ /* 0x000fe20003f64070 */
[----:B------:R-:W-:-:S02]  /*1d30*/  VIADD R27, R6, 0x10 ;  /* 0x00000010061b7836 */ /* 0x000fc40000000000 */
[--C-:B------:R-:W-:Y:S02]  /*1d40*/  @!P6 IMAD.IADD R14, R14, 0x1, -R7.reuse ;  /* 0x000000010e0ee824 */ /* 0x100fe400078e0a07 */
[----:B------:R-:W-:Y:S01]  /*1d50*/  @!P2 IMAD.IADD R11, R11, 0x1, -R7 ;  /* 0x000000010b0ba824 */ /* 0x000fe200078e0a07 */
[----:B------:R-:W-:Y:S01]  /*1d60*/  ISETP.GE.AND P6, PT, R27, RZ, PT ;  /* 0x000000ff1b00720c */ /* 0x000fe20003fc6270 */
[----:B------:R-:W-:Y:S01]  /*1d70*/  @!P0 IMAD.MOV R2, RZ, RZ, -R2 ;  /* 0x000000ffff028224 */ /* 0x000fe200078e0a02 */
[C---:B------:R-:W-:Y:S01]  /*1d80*/  ISETP.GT.U32.AND P0, PT, R7.reuse, R14, PT ;  /* 0x0000000e0700720c */ /* 0x040fe20003f04070 */
[----:B------:R-:W-:Y:S01]  /*1d90*/  VIADD R27, R6, 0xc ;  /* 0x0000000c061b7836 */ /* 0x000fe20000000000 */
[C---:B------:R-:W-:Y:S01]  /*1da0*/  ISETP.GT.U32.AND P2, PT, R7.reuse, R12, PT ;  /* 0x0000000c0700720c */ /* 0x040fe20003f44070 */
[----:B------:R-:W-:Y:S01]  /*1db0*/  @!P5 IMAD.MOV R19, RZ, RZ, -R19 ;  /* 0x000000ffff13d224 */ /* 0x000fe200078e0a13 */
[----:B------:R-:W-:Y:S01]  /*1dc0*/  ISETP.GT.U32.AND P5, PT, R7, R11, PT ;  /* 0x0000000b0700720c */ /* 0x000fe20003fa4070 */
[----:B------:R-:W-:Y:S01]  /*1dd0*/  @!P3 IMAD.IADD R16, R16, 0x1, -R7 ;  /* 0x000000011010b824 */ /* 0x000fe200078e0a07 */
[----:B------:R-:W-:Y:S01]  /*1de0*/  ISETP.GE.AND P3, PT, R27, RZ, PT ;  /* 0x000000ff1b00720c */ /* 0x000fe20003f66270 */
[----:B------:R-:W-:Y:S01]  /*1df0*/  @!P4 IMAD.MOV R9, RZ, RZ, -R9 ;  /* 0x000000ffff09c224 */ /* 0x000fe200078e0a09 */
[C---:B------:R-:W-:Y:S01]  /*1e00*/  ISETP.GT.U32.AND P4, PT, R7.reuse, R20, PT ;  /* 0x000000140700720c */ /* 0x040fe20003f84070 */
[----:B------:R-:W-:Y:S01]  /*1e10*/  @!P1 IMAD.MOV R8, RZ, RZ, -R8 ;  /* 0x000000ffff089224 */ /* 0x000fe200078e0a08 */
[C---:B------:R-:W-:Y:S01]  /*1e20*/  ISETP.GT.U32.AND P1, PT, R7.reuse, R15, PT ;  /* 0x0000000f0700720c */ /* 0x040fe20003f24070 */
[----:B------:R-:W-:Y:S01]  /*1e30*/  @!P6 IMAD.MOV R18, RZ, RZ, -R18 ;  /* 0x000000ffff12e224 */ /* 0x000fe200078e0a12 */
[----:B------:R-:W-:Y:S01]  /*1e40*/  ISETP.GT.U32.AND P6, PT, R7, R16, PT ;  /* 0x000000100700720c */ /* 0x000fe20003fc4070 */
[----:B------:R-:W-:Y:S01]  /*1e50*/  @!P0 IMAD.IADD R14, R14, 0x1, -R7 ;  /* 0x000000010e0e8824 */ /* 0x000fe200078e0a07 */
[----:B------:R-:W-:Y:S01]  /*1e60*/  ISETP.GE.AND P0, PT, R24, RZ, PT ;  /* 0x000000ff1800720c */ /* 0x000fe20003f06270 */
[----:B------:R-:W-:-:S02]  /*1e70*/  VIADD R27, R6, 0xa ;  /* 0x0000000a061b7836 */ /* 0x000fc40000000000 */
[----:B------:R-:W-:Y:S01]  /*1e80*/  @!P5 IMAD.IADD R11, R11, 0x1, -R7 ;  /* 0x000000010b0bd824 */ /* 0x000fe200078e0a07 */
[----:B------:R-:W-:Y:S01]  /*1e90*/  ISETP.NE.AND P5, PT, R13, RZ, PT ;  /* 0x000000ff0d00720c */ /* 0x000fe20003fa5270 */
[----:B------:R-:W-:Y:S01]  /*1ea0*/  @!P3 IMAD.MOV R17, RZ, RZ, -R17 ;  /* 0x000000ffff11b224 */ /* 0x000fe200078e0a11 */
[----:B------:R-:W-:Y:S01]  /*1eb0*/  LOP3.LUT R13, RZ, R13, RZ, 0x33, !PT ;  /* 0x0000000dff0d7212 */ /* 0x000fe200078e33ff */
[--C-:B------:R-:W-:Y:S01]  /*1ec0*/  @!P2 IMAD.IADD R12, R12, 0x1, -R7.reuse ;  /* 0x000000010c0ca824 */ /* 0x100fe200078e0a07 */
[----:B------:R-:W-:Y:S01]  /*1ed0*/  ISETP.GE.AND P3, PT, R6, RZ, PT ;  /* 0x000000ff0600720c */ /* 0x000fe20003f66270 */
[--C-:B------:R-:W-:Y:S01]  /*1ee0*/  @!P1 IMAD.IADD R15, R15, 0x1, -R7.reuse ;  /* 0x000000010f0f9824 */ /* 0x100fe200078e0a07 */
[----:B------:R-:W-:Y:S01]  /*1ef0*/  SEL R10, R13, R10, !P5 ;  /* 0x0000000a0d0a7207 */ /* 0x000fe20006800000 */
[--C-:B------:R-:W-:Y:S01]  /*1f00*/  @!P4 IMAD.IADD R20, R20, 0x1, -R7.reuse ;  /* 0x000000011414c824 */ /* 0x100fe200078e0a07 */
[----:B------:R-:W-:Y:S01]  /*1f10*/  ISETP.GE.AND P2, PT, R27, RZ, PT ;  /* 0x000000ff1b00720c */ /* 0x000fe20003f46270 */
[----:B------:R-:W-:Y:S01]  /*1f20*/  @!P6 IMAD.IADD R16, R16, 0x1, -R7 ;  /* 0x000000011010e824 */ /* 0x000fe200078e0a07 */
[----:B------:R-:W-:Y:S01]  /*1f30*/  ISETP.GE.AND P1, PT, R25, RZ, PT ;  /* 0x000000ff1900720c */ /* 0x000fe20003f26270 */
[----:B------:R-:W-:Y:S01]  /*1f40*/  IMAD R10, R10, UR5, RZ ;  /* 0x000000050a0a7c24 */ /* 0x000fe2000f8e02ff */
[----:B------:R-:W-:Y:S01]  /*1f50*/  ISETP.GE.AND P4, PT, R23, RZ, PT ;  /* 0x000000ff1700720c */ /* 0x000fe20003f86270 */
[----:B------:R-:W-:Y:S01]  /*1f60*/  @!P0 IMAD.MOV R14, RZ, RZ, -R14 ;  /* 0x000000ffff0e8224 */ /* 0x000fe200078e0a0e */
[----:B------:R-:W-:Y:S01]  /*1f70*/  ISETP.GE.AND P6, PT, R22, RZ, PT ;  /* 0x000000ff1600720c */ /* 0x000fe20003fc6270 */
[----:B------:R-:W0:Y:S01]  /*1f80*/  S2R R27, SR_TID.X ;  /* 0x00000000001b7919 */ /* 0x000e220000002100 */
[C---:B------:R-:W-:Y:S01]  /*1f90*/  SEL R4, R13.reuse, R4, !P5 ;  /* 0x000000040d047207 */ /* 0x040fe20006800000 */
[----:B------:R-:W-:Y:S01]  /*1fa0*/  @!P3 IMAD.MOV R11, RZ, RZ, -R11 ;  /* 0x000000ffff0bb224 */ /* 0x000fe200078e0a0b */
[----:B------:R-:W-:-:S02]  /*1fb0*/  SEL R5, R13, R5, !P5 ;  /* 0x000000050d057207 */ /* 0x000fc40006800000 */
[----:B----4-:R-:W-:Y:S01]  /*1fc0*/  IADD3 R6, P0, PT, R10, UR12, RZ ;  /* 0x0000000c0a067c10 */ /* 0x010fe2000ff1e0ff */
[----:B------:R-:W-:Y:S01]  /*1fd0*/  IMAD R4, R4, UR5, RZ ;  /* 0x0000000504047c24 */ /* 0x000fe2000f8e02ff */
[C---:B------:R-:W-:Y:S01]  /*1fe0*/  SEL R9, R13.reuse, R9, !P5 ;  /* 0x000000090d097207 */ /* 0x040fe20006800000 */
[----:B------:R-:W-:Y:S01]  /*1ff0*/  @!P2 IMAD.MOV R12, RZ, RZ, -R12 ;  /* 0x000000ffff0ca224 */ /* 0x000fe200078e0a0c */
[----:B------:R-:W-:Y:S01]  /*2000*/  R2UR UR15, R6 ;  /* 0x00000000060f72ca */ /* 0x000fe200000e0000 */
[----:B------:R-:W-:Y:S01]  /*2010*/  @!P1 IMAD.MOV R15, RZ, RZ, -R15 ;  /* 0x000000ffff0f9224 */ /* 0x000fe200078e0a0f */
[C---:B------:R-:W-:Y:S01]  /*2020*/  SEL R3, R13.reuse, R3, !P5 ;  /* 0x000000030d037207 */ /* 0x040fe20006800000 */
[----:B------:R-:W-:Y:S01]  /*2030*/  @!P4 IMAD.MOV R20, RZ, RZ, -R20 ;  /* 0x000000ffff14c224 */ /* 0x000fe200078e0a14 */
[----:B------:R-:W-:Y:S01]  /*2040*/  SEL R8, R13, R8, !P5 ;  /* 0x000000080d087207 */ /* 0x000fe20006800000 */
[----:B------:R-:W-:Y:S01]  /*2050*/  @!P6 IMAD.MOV R16, RZ, RZ, -R16 ;  /* 0x000000ffff10e224 */ /* 0x000fe200078e0a10 */
[----:B------:R-:W-:Y:S01]  /*2060*/  IADD3 R6, P6, PT, R4, UR12, RZ ;  /* 0x0000000c04067c10 */ /* 0x000fe2000ffde0ff */
[----:B------:R-:W-:Y:S01]  /*2070*/  IMAD R5, R5, UR5, RZ ;  /* 0x0000000505057c24 */ /* 0x000fe2000f8e02ff */
[----:B------:R-:W-:Y:S01]  /*2080*/  SEL R2, R13, R2, !P5 ;  /* 0x000000020d027207 */ /* 0x000fe20006800000 */
[----:B------:R-:W-:Y:S01]  /*2090*/  IMAD R9, R9, UR5, RZ ;  /* 0x0000000509097c24 */ /* 0x000fe2000f8e02ff */
[----:B------:R-:W-:Y:S01]  /*20a0*/  SEL R18, R13, R18, !P5 ;  /* 0x000000120d127207 */ /* 0x000fe20006800000 */
[----:B------:R-:W-:Y:S01]  /*20b0*/  IMAD R3, R3, UR5, RZ ;  /* 0x0000000503037c24 */ /* 0x000fe2000f8e02ff */
[C---:B------:R-:W-:Y:S01]  /*20c0*/  SEL R19, R13.reuse, R19, !P5 ;  /* 0x000000130d137207 */ /* 0x040fe20006800000 */
[----:B------:R-:W-:Y:S01]  /*20d0*/  IMAD R2, R2, UR5, RZ ;  /* 0x0000000502027c24 */ /* 0x000fe2000f8e02ff */
[C---:B------:R-:W-:Y:S01]  /*20e0*/  SEL R17, R13.reuse, R17, !P5 ;  /* 0x000000110d117207 */ /* 0x040fe20006800000 */
[----:B------:R-:W-:Y:S01]  /*20f0*/  IMAD R8, R8, UR5, RZ ;  /* 0x0000000508087c24 */ /* 0x000fe2000f8e02ff */
[----:B------:R-:W-:Y:S01]  /*2100*/  SEL R12, R13, R12, !P5 ;  /* 0x0000000c0d0c7207 */ /* 0x000fe20006800000 */
[----:B------:R-:W-:Y:S01]  /*2110*/  IMAD R19, R19, UR5, RZ ;  /* 0x0000000513137c24 */ /* 0x000fe2000f8e02ff */
[C---:B------:R-:W-:Y:S01]  /*2120*/  SEL R15, R13.reuse, R15, !P5 ;  /* 0x0000000f0d0f7207 */ /* 0x040fe20006800000 */
        /* <DEDUP_REMOVED lines=9> */
[----:B------:R-:W-:Y:S01]  /*21c0*/  R2UR UR16, R6 ;  /* 0x00000000061072ca */ /* 0x000fe200000e0000 */
[----:B------:R-:W-:Y:S01]  /*21d0*/  IMAD R20, R20, UR5, RZ ;  /* 0x0000000514147c24 */ /* 0x000fe2000f8e02ff */
[----:B------:R-:W-:Y:S01]  /*21e0*/  IADD3 R6, P5, PT, R5, UR12, RZ ;  /* 0x0000000c05067c10 */ /* 0x000fe2000ffbe0ff */
[----:B------:R-:W-:Y:S01]  /*21f0*/  IMAD R16, R16, UR5, RZ ;  /* 0x0000000510107c24 */ /* 0x000fe2000f8e02ff */
[----:B------:R-:W-:Y:S01]  /*2200*/  IADD3 R13, P3, PT, R9, UR12, RZ ;  /* 0x0000000c090d7c10 */ /* 0x000fe2000ff7e0ff */
[----:B------:R-:W-:Y:S01]  /*2210*/  IMAD R11, R11, UR5, RZ ;  /* 0x000000050b0b7c24 */ /* 0x000fe2000f8e02ff */
[----:B------:R-:W-:-:S02]  /*2220*/  R2UR UR17, R6 ;  /* 0x00000000061172ca */ /* 0x000fc400000e0000 */
[----:B------:R-:W-:Y:S02]  /*2230*/  SHF.R.S32.HI R6, RZ, 0x1f, R4 ;  /* 0x0000001fff067819 */ /* 0x000fe40000011404 */
[----:B------:R-:W-:Y:S02]  /*2240*/  R2UR UR19, R13 ;  /* 0x000000000d1372ca */ /* 0x000fe400000e0000 */
[----:B------:R-:W-:Y:S02]  /*2250*/  IADD3.X R6, PT, PT, R6, UR13, RZ, P6, !PT ;  /* 0x0000000d06067c10 */ /* 0x000fe4000b7fe4ff */
[----:B------:R-:W-:Y:S02]  /*2260*/  IADD3 R7, P4, PT, R3, UR12, RZ ;  /* 0x0000000c03077c10 */ /* 0x000fe4000ff9e0ff */
[----:B------:R-:W-:Y:S02]  /*2270*/  IADD3 R13, P6, PT, R19, UR12, RZ ;  /* 0x0000000c130d7c10 */ /* 0x000fe4000ffde0ff */
[----:B------:R-:W-:-:S02]  /*2280*/  SHF.R.S32.HI R3, RZ, 0x1f, R3 ;  /* 0x0000001fff037819 */ /* 0x000fc40000011403 */
[----:B------:R-:W-:Y:S02]  /*2290*/  R2UR UR18, R7 ;  /* 0x00000000071272ca */ /* 0x000fe400000e0000 */
[----:B------:R-:W-:Y:S02]  /*22a0*/  R2UR UR23, R13 ;  /* 0x000000000d1772ca */ /* 0x000fe400000e0000 */
[----:B------:R-:W-:Y:S02]  /*22b0*/  IADD3 R7, P1, PT, R2, UR12, RZ ;  /* 0x0000000c02077c10 */ /* 0x000fe4000ff3e0ff */
[----:B------:R-:W-:Y:S02]  /*22c0*/  SHF.R.S32.HI R13, RZ, 0x1f, R2 ;  /* 0x0000001fff0d7819 */ /* 0x000fe40000011402 */
[----:B------:R-:W-:Y:S02]  /*22d0*/  SHF.R.S32.HI R10, RZ, 0x1f, R10 ;  /* 0x0000001fff0a7819 */ /* 0x000fe4000001140a */
[----:B------:R-:W-:-:S02]  /*22e0*/  IADD3.X R2, PT, PT, R3, UR13, RZ, P4, !PT ;  /* 0x0000000d03027c10 */ /* 0x000fc4000a7fe4ff */
[----:B------:R-:W-:Y:S02]  /*22f0*/  IADD3 R21, P2, PT, R8, UR12, RZ ;  /* 0x0000000c08157c10 */ /* 0x000fe4000ff5e0ff */
[----:B------:R-:W-:Y:S02]  /*2300*/  SHF.R.S32.HI R5, RZ, 0x1f, R5 ;  /* 0x0000001fff057819 */ /* 0x000fe40000011405 */
[----:B------:R-:W-:Y:S02]  /*2310*/  IADD3.X R4, PT, PT, R10, UR13, RZ, P0, !PT ;  /* 0x0000000d0a047c10 */ /* 0x000fe400087fe4ff */
[----:B------:R-:W-:Y:S02]  /*2320*/  R2UR UR31, R2 ;  /* 0x00000000021f72ca */ /* 0x000fe400000e0000 */
[----:B------:R-:W-:Y:S02]  /*2330*/  IADD3 R10, P0, PT, R18, UR12, RZ ;  /* 0x0000000c120a7c10 */ /* 0x000fe4000ff1e0ff */
[----:B------:R-:W-:-:S02]  /*2340*/  SHF.R.S32.HI R2, RZ, 0x1f, R18 ;  /* 0x0000001fff027819 */ /* 0x000fc40000011412 */
[----:B------:R-:W-:Y:S02]  /*2350*/  R2UR UR20, R21 ;  /* 0x00000000151472ca */ /* 0x000fe400000e0000 */
[----:B------:R-:W-:Y:S02]  /*2360*/  IADD3.X R5, PT, PT, R5, UR13, RZ, P5, !PT ;  /* 0x0000000d05057c10 */ /* 0x000fe4000affe4ff */
[----:B------:R-:W-:Y:S02]  /*2370*/  IADD3 R21, P5, PT, R17, UR12, RZ ;  /* 0x0000000c11157c10 */ /* 0x000fe4000ffbe0ff */
[----:B------:R-:W-:Y:S02]  /*2380*/  IADD3.X R2, PT, PT, R2, UR13, RZ, P0, !PT ;  /* 0x0000000d02027c10 */ /* 0x000fe400087fe4ff */
[----:B------:R-:W-:Y:S02]  /*2390*/  SHF.R.S32.HI R17, RZ, 0x1f, R17 ;  /* 0x0000001fff117819 */ /* 0x000fe40000011411 */
[----:B------:R-:W-:-:S02]  /*23a0*/  IADD3 R3, P4, PT, R12, UR12, RZ ;  /* 0x0000000c0c037c10 */ /* 0x000fc4000ff9e0ff */
[----:B------:R-:W-:Y:S02]  /*23b0*/  R2UR UR21, R7 ;  /* 0x00000000071572ca */ /* 0x000fe400000e0000 */
[----:B------:R-:W-:Y:S02]  /*23c0*/  SHF.R.S32.HI R7, RZ, 0x1f, R9 ;  /* 0x0000001fff077819 */ /* 0x000fe40000011409 */
[----:B------:R-:W-:Y:S02]  /*23d0*/  R2UR UR35, R2 ;  /* 0x00000000022372ca */ /* 0x000fe400000e0000 */
[----:B------:R-:W-:Y:S02]  /*23e0*/  SHF.R.S32.HI R9, RZ, 0x1f, R8 ;  /* 0x0000001fff097819 */ /* 0x000fe40000011408 */
[----:B------:R-:W-:Y:S02]  /*23f0*/  IADD3.X R2, PT, PT, R17, UR13, RZ, P5, !PT ;  /* 0x0000000d11027c10 */ /* 0x000fe4000affe4ff */
[----:B------:R-:W-:-:S02]  /*2400*/  R2UR UR25, R3 ;  /* 0x00000000031972ca */ /* 0x000fc400000e0000 */
[----:B------:R-:W-:Y:S02]  /*2410*/  SHF.R.S32.HI R12, RZ, 0x1f, R12 ;  /* 0x0000001fff0c7819 */ /* 0x000fe4000001140c */
[----:B------:R-:W-:Y:S02]  /*2420*/  SHF.R.S32.HI R3, RZ, 0x1f, R19 ;  /* 0x0000001fff037819 */ /* 0x000fe40000011413 */
[----:B------:R-:W-:Y:S02]  /*2430*/  R2UR UR22, R10 ;  /* 0x000000000a1672ca */ /* 0x000fe400000e0000 */
[----:B------:R-:W-:Y:S02]  /*2440*/  IADD3.X R9, PT, PT, R9, UR13, RZ, P2, !PT ;  /* 0x0000000d09097c10 */ /* 0x000fe400097fe4ff */
[----:B------:R-:W-:Y:S02]  /*2450*/  R2UR UR37, R2 ;  /* 0x00000000022572ca */ /* 0x000fe400000e0000 */
[----:B------:R-:W-:-:S02]  /*2460*/  IADD3 R10, P2, PT, R14, UR12, RZ ;  /* 0x0000000c0e0a7c10 */ /* 0x000fc4000ff5e0ff */
[----:B------:R-:W-:Y:S02]  /*2470*/  IADD3.X R2, PT, PT, R12, UR13, RZ, P4, !PT ;  /* 0x0000000d0c027c10 */ /* 0x000fe4000a7fe4ff */
[----:B------:R-:W-:Y:S02]  /*2480*/  IADD3.X R3, PT, PT, R3, UR13, RZ, P6, !PT ;  /* 0x0000000d03037c10 */ /* 0x000fe4000b7fe4ff */
[----:B------:R-:W-:Y:S02]  /*2490*/  SHF.R.S32.HI R14, RZ, 0x1f, R14 ;  /* 0x0000001fff0e7819 */ /* 0x000fe4000001140e */
[----:B------:R-:W-:Y:S02]  /*24a0*/  R2UR UR38, R2 ;  /* 0x00000000022672ca */ /* 0x000fe400000e0000 */
[----:B------:R-:W-:Y:S02]  /*24b0*/  IADD3.X R7, PT, PT, R7, UR13, RZ, P3, !PT ;  /* 0x0000000d07077c10 */ /* 0x000fe40009ffe4ff */
[----:B------:R-:W-:-:S02]  /*24c0*/  R2UR UR36, R3 ;  /* 0x00000000032472ca */ /* 0x000fc400000e0000 */
[----:B------:R-:W-:Y:S02]  /*24d0*/  IADD3.X R2, PT, PT, R14, UR13, RZ, P2, !PT ;  /* 0x0000000d0e027c10 */ /* 0x000fe400097fe4ff */
[----:B------:R-:W-:Y:S02]  /*24e0*/  IADD3 R8, P3, PT, R15, UR12, RZ ;  /* 0x0000000c0f087c10 */ /* 0x000fe4000ff7e0ff */
[----:B------:R-:W-:Y:S02]  /*24f0*/  SHF.R.S32.HI R3, RZ, 0x1f, R15 ;  /* 0x0000001fff037819 */ /* 0x000fe4000001140f */
[----:B------:R-:W-:Y:S02]  /*2500*/  R2UR UR24, R21 ;  /* 0x00000000151872ca */ /* 0x000fe400000e0000 */
[----:B------:R-:W-:Y:S02]  /*2510*/  IADD3.X R13, PT, PT, R13, UR13, RZ, P1, !PT ;  /* 0x0000000d0d0d7c10 */ /* 0x000fe40008ffe4ff */
[----:B------:R-:W-:-:S02]  /*2520*/  R2UR UR40, R2 ;  /* 0x00000000022872ca */ /* 0x000fc400000e0000 */
[----:B------:R-:W-:Y:S02]  /*2530*/  IADD3 R21, P1, PT, R20, UR12, RZ ;  /* 0x0000000c14157c10 */ /* 0x000fe4000ff3e0ff */
[----:B------:R-:W-:Y:S02]  /*2540*/  IADD3.X R3, PT, PT, R3, UR13, RZ, P3, !PT ;  /* 0x0000000d03037c10 */ /* 0x000fe40009ffe4ff */
[----:B------:R-:W-:Y:S02]  /*2550*/  SHF.R.S32.HI R2, RZ, 0x1f, R20 ;  /* 0x0000001fff027819 */ /* 0x000fe40000011414 */
[----:B------:R-:W-:Y:S02]  /*2560*/  R2UR UR29, R6 ;  /* 0x00000000061d72ca */ /* 0x000fe400000e0000 */
[----:B------:R-:W-:Y:S02]  /*2570*/  R2UR UR39, R3 ;  /* 0x00000000032772ca */ /* 0x000fe400000e0000 */
[----:B------:R-:W-:-:S02]  /*2580*/  IADD3.X R2, PT, PT, R2, UR13, RZ, P1, !PT ;  /* 0x0000000d02027c10 */ /* 0x000fc40008ffe4ff */
[----:B------:R-:W-:Y:S02]  /*2590*/  SHF.R.S32.HI R3, RZ, 0x1f, R16 ;  /* 0x0000001fff037819 */ /* 0x000fe40000011410 */
[----:B------:R-:W-:Y:S02]  /*25a0*/  IADD3 R6, P0, PT, R16, UR12, RZ ;  /* 0x0000000c10067c10 */ /* 0x000fe4000ff1e0ff */
[----:B------:R-:W-:Y:S02]  /*25b0*/  R2UR UR30, R5 ;  /* 0x00000000051e72ca */ /* 0x000fe400000e0000 */
[----:B------:R-:W-:Y:S01]  /*25c0*/  IADD3 R5, P1, PT, R11, UR12, RZ ;  /* 0x0000000c0b057c10 */ /* 0x000fe2000ff3e0ff */
[----:B------:R2:W-:Y:S01]  /*25d0*/  STL [R1+0x40c], R6 ;  /* 0x00040c0601007387 */ /* 0x0005e20000100800 */
[----:B------:R-:W-:Y:S02]  /*25e0*/  R2UR UR5, R2 ;  /* 0x00000000020572ca */ /* 0x000fe400000e0000 */
[----:B------:R-:W-:Y:S01]  /*25f0*/  R2UR UR28, R4 ;  /* 0x00000000041c72ca */ /* 0x000fe200000e0000 */
[----:B------:R-:W-:Y:S01]  /*2600*/  STL [R1+0x414], R5 ;  /* 0x0004140501007387 */ /* 0x000fe20000100800 */
[----:B------:R-:W-:-:S02]  /*2610*/  IADD3.X R2, PT, PT, R3, UR13, RZ, P0, !PT ;  /* 0x0000000d03027c10 */ /* 0x000fc400087fe4ff */
[----:B------:R-:W-:Y:S02]  /*2620*/  SHF.R.S32.HI R4, RZ, 0x1f, R11 ;  /* 0x0000001fff047819 */ /* 0x000fe4000001140b */
[----:B0-----:R-:W-:Y:S01]  /*2630*/  LOP3.LUT R28, R27, 0x1f, RZ, 0xc0, !PT ;  /* 0x0000001f1b1c7812 */ /* 0x001fe200078ec0ff */
[----:B------:R0:W-:Y:S01]  /*2640*/  STL [R1+0x408], R2 ;  /* 0x0004080201007387 */ /* 0x0001e20000100800 */
[----:B------:R-:W-:Y:S02]  /*2650*/  IADD3.X R3, PT, PT, R4, UR13, RZ, P1, !PT ;  /* 0x0000000d04037c10 */ /* 0x000fe40008ffe4ff */
[----:B------:R-:W-:Y:S02]  /*2660*/  R2UR UR33, R9 ;  /* 0x00000000092172ca */ /* 0x000fe400000e0000 */
[----:B------:R-:W-:Y:S01]  /*2670*/  R2UR UR26, R8 ;  /* 0x00000000081a72ca */ /* 0x000fe200000e0000 */
[----:B------:R1:W-:Y:S01]  /*2680*/  STL [R1+0x410], R3 ;  /* 0x0004100301007387 */ /* 0x0003e20000100800 */
[----:B------:R-:W-:Y:S01]  /*2690*/  R2UR UR32, R7 ;  /* 0x00000000072072ca */ /* 0x000fe200000e0000 */
[----:B--2---:R-:W-:Y:S01]  /*26a0*/  IMAD R6, R0, UR44, RZ ;  /* 0x0000002c00067c24 */ /* 0x004fe2000f8e02ff */
[----:B------:R-:W-:Y:S01]  /*26b0*/  USHF.R.S32.HI UR77, URZ, 0x1f, UR72 ;  /* 0x0000001fff4d7899 */ /* 0x000fe20008011448 */
[----:B0-----:R-:W-:Y:S01]  /*26c0*/  IMAD.SHL.U32 R2, R27, 0x10, RZ ;  /* 0x000000101b027824 */ /* 0x001fe200078e00ff */
[----:B------:R-:W-:Y:S01]  /*26d0*/  R2UR UR27, R10 ;  /* 0x000000000a1b72ca */ /* 0x000fe200000e0000 */
[----:B------:R-:W-:-:S02]  /*26e0*/  USHF.R.S32.HI UR76, URZ, 0x1f, UR65 ;  /* 0x0000001fff4c7899 */ /* 0x000fc40008011441 */
[----:B------:R-:W-:Y:S01]  /*26f0*/  UIMAD UR62, UR6, 0xb, URZ ;  /* 0x0000000b063e78a4 */ /* 0x000fe2000f8e02ff */
[----:B------:R0:W-:Y:S01]  /*2700*/  STL [R1+0x808], R2 ;  /* 0x0008080201007387 */ /* 0x0001e20000100800 */
[----:B------:R-:W-:Y:S02]  /*2710*/  UIMAD UR61, UR6, 0xa, URZ ;  /* 0x0000000a063d78a4 */ /* 0x000fe4000f8e02ff */
[----:B------:R-:W-:Y:S01]  /*2720*/  UIMAD UR59, UR6, 0x9, URZ ;  /* 0x00000009063b78a4 */ /* 0x000fe2000f8e02ff */
[----:B------:R-:W-:Y:S01]  /*2730*/  STL [R1+0x20], RZ ;  /* 0x000020ff01007387 */ /* 0x000fe20000100800 */
[----:B------:R-:W-:Y:S02]  /*2740*/  USHF.L.U32 UR57, UR6, 0x3, URZ ;  /* 0x0000000306397899 */ /* 0x000fe400080006ff */
[----:B------:R-:W-:Y:S01]  /*2750*/  UIMAD UR55, UR6, 0x7, URZ ;  /* 0x00000007063778a4 */ /* 0x000fe2000f8e02ff */
[----:B------:R-:W-:Y:S01]  /*2760*/  STL [R1+0x24], RZ ;  /* 0x000024ff01007387 */ /* 0x000fe20000100800 */
[----:B------:R-:W-:-:S02]  /*2770*/  UIMAD UR54, UR6, 0x6, URZ ;  /* 0x00000006063678a4 */ /* 0x000fc4000f8e02ff */
[----:B------:R-:W-:Y:S01]  /*2780*/  UIMAD UR52, UR6, 0x5, URZ ;  /* 0x00000005063478a4 */ /* 0x000fe2000f8e02ff */
[----:B------:R-:W-:Y:S01]  /*2790*/  STL [R1+0x28], RZ ;  /* 0x000028ff01007387 */ /* 0x000fe20000100800 */
[----:B------:R-:W-:Y:S02]  /*27a0*/  USHF.L.U32 UR51, UR6, 0x2, URZ ;  /* 0x0000000206337899 */ /* 0x000fe400080006ff */
[----:B------:R-:W-:Y:S01]  /*27b0*/  UIMAD UR50, UR6, 0x3, URZ ;  /* 0x00000003063278a4 */ /* 0x000fe2000f8e02ff */
[----:B------:R-:W-:Y:S01]  /*27c0*/  STL [R1+0x2c], RZ ;  /* 0x00002cff01007387 */ /* 0x000fe20000100800 */
[----:B------:R-:W-:Y:S02]  /*27d0*/  USHF.L.U32 UR49, UR6, 0x1, URZ ;  /* 0x0000000106317899 */ /* 0x000fe400080006ff */
[----:B------:R-:W-:Y:S01]  /*27e0*/  USHF.R.S32.HI UR7, URZ, 0x1f, UR6 ;  /* 0x0000001fff077899 */ /* 0x000fe20008011406 */
[----:B------:R-:W-:Y:S01]  /*27f0*/  STL [R1+0xb0], RZ ;  /* 0x0000b0ff01007387 */ /* 0x000fe20000100800 */
[----:B------:R-:W-:Y:S01]  /*2800*/  IMAD R28, R28, UR45, RZ ;  /* 0x0000002d1c1c7c24 */ /* 0x000fe2000f8e02ff */
[----:B------:R-:W-:-:S02]  /*2810*/  R2UR UR4, R21 ;  /* 0x00000000150472ca */ /* 0x000fc400000e0000 */
[----:B------:R-:W-:Y:S01]  /*2820*/  CS2R R24, SRZ ;  /* 0x0000000000187805 */ /* 0x000fe2000001ff00 */
[----:B------:R-:W-:Y:S01]  /*2830*/  STL [R1+0xb4], RZ ;  /* 0x0000b4ff01007387 */ /* 0x000fe20000100800 */
[----:B------:R-:W-:Y:S01]  /*2840*/  R2UR UR34, R13 ;  /* 0x000000000d2272ca */ /* 0x000fe200000e0000 */
[----:B------:R-:W2:Y:S02]  /*2850*/  LDCU.64 UR12, c[0x0][0x380] ;  /* 0x00007000ff0c77ac */ /* 0x000ea40008000a00 */
[----:B------:R-:W-:Y:S04]  /*2860*/  STL [R1+0xb8], RZ ;  /* 0x0000b8ff01007387 */ /* 0x000fe80000100800 */
        /* <DEDUP_REMOVED lines=81> */
[----:B------:R-:W4:Y:S04]  /*2d80*/  LDL.LU R29, [R1+0x38] ;  /* 0x00003800011d7983 */ /* 0x000f280000300800 */
[----:B------:R-:W2:Y:S04]  /*2d90*/  LDL.LU R26, [R1+0x34] ;  /* 0x00003400011a7983 */ /* 0x000ea80000300800 */
[----:B------:R-:W3:Y:S01]  /*2da0*/  LDL.LU R27, [R1+0x30] ;  /* 0x00003000011b7983 */ /* 0x000ee20000300800 */
[----:B------:R-:W-:-:S02]  /*2db0*/  USHF.R.S32.HI UR6, URZ, 0x5, UR8 ;  /* 0x00000005ff067899 */ /* 0x000fc40008011408 */
[----:B------:R-:W-:Y:S01]  /*2dc0*/  USHF.R.S32.HI UR8, URZ, 0x1f, UR58 ;  /* 0x0000001fff087899 */ /* 0x000fe2000801143a */
[----:B------:R-:W-:Y:S01]  /*2dd0*/  STL [R1+0xf0], RZ ;  /* 0x0000f0ff01007387 */ /* 0x000fe20000100800 */
[----:B------:R-:W-:-:S03]  /*2de0*/  USHF.R.S32.HI UR45, URZ, 0x1f, UR48 ;  /* 0x0000001fff2d7899 */ /* 0x000fc60008011430 */
        /* <DEDUP_REMOVED lines=13> */
[----:B------:R0:W5:Y:S01]  /*2ec0*/  LDL.LU R0, [R1+0x80c] ;  /* 0x00080c0001007983 */ /* 0x0001620000300800 */
[----:B----4-:R-:W-:-:S02]  /*2ed0*/  IMAD R9, R29, UR44, RZ ;  /* 0x0000002c1d097c24 */ /* 0x010fc4000f8e02ff */
[----:B--2---:R-:W-:-:S03]  /*2ee0*/  IMAD R8, R26, UR44, RZ ;  /* 0x0000002c1a087c24 */ /* 0x004fc6000f8e02ff */
[----:B-1----:R-:W-:Y:S01]  /*2ef0*/  IADD3 R3, P0, PT, R9, UR72, RZ ;  /* 0x0000004809037c10 */ /* 0x002fe2000ff1e0ff */
[----:B---3--:R-:W-:Y:S01]  /*2f00*/  IMAD R7, R27, UR44, RZ ;  /* 0x0000002c1b077c24 */ /* 0x008fe2000f8e02ff */
[----:B------:R-:W-:Y:S01]  /*2f10*/  STL [R1+0x3a0], R9 ;  /* 0x0003a00901007387 */ /* 0x000fe20000100800 */
[----:B0-----:R-:W-:-:S03]  /*2f20*/  IADD3 R2, P1, PT, R8, UR72, RZ ;  /* 0x0000004808027c10 */ /* 0x001fc6000ff3e0ff */
[----:B------:R-:W-:Y:S04]  /*2f30*/  STL [R1+0x39c], R8 ;  /* 0x00039c0801007387 */ /* 0x000fe80000100800 */
[----:B------:R-:W-:Y:S01]  /*2f40*/  STL [R1+0x3ac], R7 ;  /* 0x0003ac0701007387 */ /* 0x000fe20000100800 */
[----:B------:R-:W-:-:S03]  /*2f50*/  SHF.R.S32.HI R5, RZ, 0x1f, R9 ;  /* 0x0000001fff057819 */ /* 0x000fc60000011409 */
[----:B------:R0:W-:Y:S04]  /*2f60*/  STL [R1+0x484], R3 ;  /* 0x0004840301007387 */ /* 0x0001e80000100800 */
[----:B------:R-:W-:Y:S04]  /*2f70*/  STL [R1+0x3a8], R6 ;  /* 0x0003a80601007387 */ /* 0x000fe80000100800 */
[----:B------:R1:W-:Y:S01]  /*2f80*/  STL [R1+0x480], R2 ;  /* 0x0004800201007387 */ /* 0x0003e20000100800 */
[----:B0-----:R-:W-:Y:S02]  /*2f90*/  IADD3 R3, P2, PT, R7, UR72, RZ ;  /* 0x0000004807037c10 */ /* 0x001fe4000ff5e0ff */
[----:B------:R-:W-:-:S02]  /*2fa0*/  SHF.R.S32.HI R4, RZ, 0x1f, R8 ;  /* 0x0000001fff047819 */ /* 0x000fc40000011408 */
[----:B------:R-:W-:Y:S01]  /*2fb0*/  IADD3.X R10, PT, PT, R5, UR77, RZ, P0, !PT ;  /* 0x0000004d050a7c10 */ /* 0x000fe200087fe4ff */
[----:B------:R0:W-:Y:S01]  /*2fc0*/  STL [R1+0x47c], R3 ;  /* 0x00047c0301007387 */ /* 0x0001e20000100800 */
[----:B-1----:R-:W-:Y:S02]  /*2fd0*/  IADD3 R2, P3, PT, R6, UR72, RZ ;  /* 0x0000004806027c10 */ /* 0x002fe4000ff7e0ff */
[----:B------:R-:W-:-:S03]  /*2fe0*/  IADD3.X R12, PT, PT, R4, UR77, RZ, P1, !PT ;  /* 0x0000004d040c7c10 */ /* 0x000fc60008ffe4ff */
[----:B------:R1:W-:Y:S01]  /*2ff0*/  STL [R1+0x478], R2 ;  /* 0x0004780201007387 */ /* 0x0003e20000100800 */
[----:B0-----:R-:W-:-:S03]  /*3000*/  SHF.R.S32.HI R3, RZ, 0x1f, R7 ;  /* 0x0000001fff037819 */ /* 0x001fc60000011407 */
[----:B------:R0:W-:Y:S01]  /*3010*/  STL [R1+0x800], R10 ;  /* 0x0008000a01007387 */ /* 0x0001e20000100800 */
[----:B------:R-:W-:Y:S02]  /*3020*/  IADD3.X R11, PT, PT, R3, UR77, RZ, P2, !PT ;  /* 0x0000004d030b7c10 */ /* 0x000fe400097fe4ff */
[----:B-1----:R-:W-:Y:S01]  /*3030*/  SHF.R.S32.HI R2, RZ, 0x1f, R6 ;  /* 0x0000001fff027819 */ /* 0x002fe20000011406 */
[----:B------:R1:W-:Y:S03]  /*3040*/  STL [R1+0x7fc], R12 ;  /* 0x0007fc0c01007387 */ /* 0x0003e60000100800 */
[----:B0-----:R-:W-:Y:S01]  /*3050*/  IADD3.X R10, PT, PT, R2, UR77, RZ, P3, !PT ;  /* 0x0000004d020a7c10 */ /* 0x001fe20009ffe4ff */
[----:B------:R0:W-:Y:S04]  /*3060*/  STL [R1+0x7f8], R11 ;  /* 0x0007f80b01007387 */ /* 0x0001e80000100800 */
[----:B------:R2:W-:Y:S01]  /*3070*/  STL [R1+0x7f4], R10 ;  /* 0x0007f40a01007387 */ /* 0x0005e20000100800 */
[----:B-1----:R-:W-:-:S02]  /*3080*/  IADD3 R12, P1, PT, R8, UR65, RZ ;  /* 0x00000041080c7c10 */ /* 0x002fc4000ff3e0ff */
[----:B0-----:R-:W-:Y:S02]  /*3090*/  IADD3 R11, P0, PT, R9, UR65, RZ ;  /* 0x00000041090b7c10 */ /* 0x001fe4000ff1e0ff */
[----:B--2---:R-:W-:-:S03]  /*30a0*/  IADD3 R10, P2, PT, R7, UR65, RZ ;  /* 0x00000041070a7c10 */ /* 0x004fc6000ff5e0ff */
[----:B------:R0:W-:Y:S04]  /*30b0*/  STL [R1+0x474], R11 ;  /* 0x0004740b01007387 */ /* 0x0001e80000100800 */
[----:B------:R1:W-:Y:S04]  /*30c0*/  STL [R1+0x470], R12 ;  /* 0x0004700c01007387 */ /* 0x0003e80000100800 */
[----:B------:R2:W-:Y:S01]  /*30d0*/  STL [R1+0x46c], R10 ;  /* 0x00046c0a01007387 */ /* 0x0005e20000100800 */
[----:B0-----:R-:W-:Y:S02]  /*30e0*/  IADD3 R11, P3, PT, R6, UR65, RZ ;  /* 0x00000041060b7c10 */ /* 0x001fe4000ff7e0ff */
[----:B-1----:R-:W-:-:S03]  /*30f0*/  IADD3.X R12, PT, PT, R4, UR76, RZ, P1, !PT ;  /* 0x0000004c040c7c10 */ /* 0x002fc60008ffe4ff */
[----:B------:R0:W-:Y:S01]  /*3100*/  STL [R1+0x468], R11 ;  /* 0x0004680b01007387 */ /* 0x0001e20000100800 */
[----:B--2---:R-:W-:-:S05]  /*3110*/  IADD3.X R10, PT, PT, R5, UR76, RZ, P0, !PT ;  /* 0x0000004c050a7c10 */ /* 0x004fca00087fe4ff */
[----:B------:R1:W-:Y:S01]  /*3120*/  STL [R1+0x7f0], R10 ;  /* 0x0007f00a01007387 */ /* 0x0003e20000100800 */
[----:B0-----:R-:W-:-:S03]  /*3130*/  IADD3.X R11, PT, PT, R3, UR76, RZ, P2, !PT ;  /* 0x0000004c030b7c10 */ /* 0x001fc600097fe4ff */
[----:B------:R0:W-:Y:S01]  /*3140*/  STL [R1+0x7ec], R12 ;  /* 0x0007ec0c01007387 */ /* 0x0001e20000100800 */
[----:B-1----:R-:W-:-:S03]  /*3150*/  IADD3.X R10, PT, PT, R2, UR76, RZ, P3, !PT ;  /* 0x0000004c020a7c10 */ /* 0x002fc60009ffe4ff */
[----:B------:R1:W-:Y:S01]  /*3160*/  STL [R1+0x7e8], R11 ;  /* 0x0007e80b01007387 */ /* 0x0003e20000100800 */
[----:B0-----:R-:W-:-:S03]  /*3170*/  IADD3 R12, P1, PT, R8, UR58, RZ ;  /* 0x0000003a080c7c10 */ /* 0x001fc6000ff3e0ff */
[----:B------:R0:W-:Y:S01]  /*3180*/  STL [R1+0x7e4], R10 ;  /* 0x0007e40a01007387 */ /* 0x0001e20000100800 */
[----:B-1----:R-:W-:Y:S02]  /*3190*/  IADD3 R11, P0, PT, R9, UR58, RZ ;  /* 0x0000003a090b7c10 */ /* 0x002fe4000ff1e0ff */
[----:B0-----:R-:W-:-:S03]  /*31a0*/  IADD3 R10, P2, PT, R7, UR58, RZ ;  /* 0x0000003a070a7c10 */ /* 0x001fc6000ff5e0ff */
        /* <DEDUP_REMOVED lines=28> */
[----:B------:R-:W-:Y:S02]  /*3370*/  USHF.R.S32.HI UR44, URZ, 0x1f, UR74 ;  /* 0x0000001fff2c7899 */ /* 0x000fe4000801144a */
[----:B0-----:R-:W-:Y:S01]  /*3380*/  IADD3 R12, P1, PT, R8, UR74, RZ ;  /* 0x0000004a080c7c10 */ /* 0x001fe2000ff3e0ff */
        /* <DEDUP_REMOVED lines=121> */
[----:B------:R0:W-:Y:S01]  /*3b20*/  STL [R1+0x710], R11 ;  /* 0x0007100b01007387 */ /* 0x0001e20000100800 */
[----:B------:R-:W-:-:S03]  /*3b30*/  USHF.R.S32.HI UR48, URZ, 0x1f, UR47 ;  /* 0x0000001fff307899 */ /* 0x000fc6000801142f */
[----:B------:R-:W-:Y:S04]  /*3b40*/  STL [R1+0x708], R12 ;  /* 0x0007080c01007387 */ /* 0x000fe80000100800 */
[----:B------:R1:W-:Y:S01]  /*3b50*/  STL [R1+0x700], R10 ;  /* 0x0007000a01007387 */ /* 0x0003e20000100800 */
[----:B0-----:R-:W-:-:S05]  /*3b60*/  IADD3 R11, P2, PT, R6, UR47, RZ ;  /* 0x0000002f060b7c10 */ /* 0x001fca000ff5e0ff */
[----:B------:R0:W-:Y:S01]  /*3b70*/  STL [R1+0x6f8], R11 ;  /* 0x0006f80b01007387 */ /* 0x0001e20000100800 */
[----:B-1----:R-:W-:Y:S02]  /*3b80*/  IADD3 R10, P4, PT, R9, UR46, RZ ;  /* 0x0000002e090a7c10 */ /* 0x002fe4000ff9e0ff */
[----:B------:R-:W-:-:S03]  /*3b90*/  IADD3 R12, P6, PT, R7, UR46, RZ ;  /* 0x0000002e070c7c10 */ /* 0x000fc6000ffde0ff */
[----:B------:R1:W-:Y:S01]  /*3ba0*/  STL [R1+0x6f0], R10 ;  /* 0x0006f00a01007387 */ /* 0x0003e20000100800 */
[----:B0-----:R-:W-:-:S05]  /*3bb0*/  IADD3 R11, P3, PT, R8, UR46, RZ ;  /* 0x0000002e080b7c10 */ /* 0x001fca000ff7e0ff */
[----:B------:R0:W-:Y:S01]  /*3bc0*/  STL [R1+0x6e8], R11 ;  /* 0x0006e80b01007387 */ /* 0x0001e20000100800 */
[----:B-1----:R-:W-:-:S03]  /*3bd0*/  IADD3.X R10, PT, PT, R5, UR48, RZ, P5, !PT ;  /* 0x00000030050a7c10 */ /* 0x002fc6000affe4ff */
[----:B------:R-:W-:Y:S04]  /*3be0*/  STL [R1+0x6e0], R12 ;  /* 0x0006e00c01007387 */ /* 0x000fe80000100800 */
[----:B------:R1:W-:Y:S01]  /*3bf0*/  STL [R1+0x70c], R10 ;  /* 0x00070c0a01007387 */ /* 0x0003e20000100800 */
[----:B0-----:R-:W-:Y:S02]  /*3c00*/  IADD3 R11, P5, PT, R6, UR46, RZ ;  /* 0x0000002e060b7c10 */ /* 0x001fe4000ffbe0ff */
[----:B-1----:R-:W-:-:S03]  /*3c10*/  IADD3.X R10, PT, PT, R4, UR48, RZ, P0, !PT ;  /* 0x00000030040a7c10 */ /* 0x002fc600087fe4ff */
[----:B------:R-:W-:Y:S04]  /*3c20*/  STL [R1+0x6d8], R11 ;  /* 0x0006d80b01007387 */ /* 0x000fe80000100800 */
[----:B------:R0:W-:Y:S01]  /*3c30*/  STL [R1+0x704], R10 ;  /* 0x0007040a01007387 */ /* 0x0001e20000100800 */
[----:B------:R-:W-:Y:S01]  /*3c40*/  USHF.R.S32.HI UR45, URZ, 0x1f, UR46 ;  /* 0x0000001fff2d7899 */ /* 0x000fe2000801142e */
[----:B0-----:R-:W-:Y:S02]  /*3c50*/  IADD3.X R10, PT, PT, R3, UR48, RZ, P1, !PT ;  /* 0x00000030030a7c10 */ /* 0x001fe40008ffe4ff */
[----:B------:R-:W-:-:S03]  /*3c60*/  IADD3.X R11, PT, PT, R2, UR48, RZ, P2, !PT ;  /* 0x00000030020b7c10 */ /* 0x000fc600097fe4ff */
[----:B------:R0:W-:Y:S01]  /*3c70*/  STL [R1+0x6fc], R10 ;  /* 0x0006fc0a01007387 */ /* 0x0001e20000100800 */
[----:B------:R-:W-:-:S03]  /*3c80*/  IADD3.X R12, PT, PT, R5, UR45, RZ, P4, !PT ;  /* 0x0000002d050c7c10 */ /* 0x000fc6000a7fe4ff */
[----:B------:R1:W-:Y:S01]  /*3c90*/  STL [R1+0x6f4], R11 ;  /* 0x0006f40b01007387 */ /* 0x0003e20000100800 */
[----:B0-----:R-:W-:Y:S02]  /*3ca0*/  IADD3 R10, P2, PT, R9, UR75, RZ ;  /* 0x0000004b090a7c10 */ /* 0x001fe4000ff5e0ff */
[----:B-1----:R-:W-:-:S03]  /*3cb0*/  IADD3 R11, P4, PT, R8, UR75, RZ ;  /* 0x0000004b080b7c10 */ /* 0x002fc6000ff9e0ff */
[----:B------:R0:W-:Y:S01]  /*3cc0*/  STL [R1+0x6d0], R10 ;  /* 0x0006d00a01007387 */ /* 0x0001e20000100800 */
[----:B------:R-:W-:-:S03]  /*3cd0*/  USHF.R.S32.HI UR74, URZ, 0x1f, UR75 ;  /* 0x0000001fff4a7899 */ /* 0x000fc6000801144b */
[----:B------:R1:W-:Y:S01]  /*3ce0*/  STL [R1+0x6ec], R12 ;  /* 0x0006ec0c01007387 */ /* 0x0003e20000100800 */
[----:B0-----:R-:W-:-:S03]  /*3cf0*/  IADD3.X R10, PT, PT, R4, UR45, RZ, P3, !PT ;  /* 0x0000002d040a7c10 */ /* 0x001fc60009ffe4ff */
[----:B------:R0:W-:Y:S01]  /*3d00*/  STL [R1+0x6c8], R11 ;  /* 0x0006c80b01007387 */ /* 0x0001e20000100800 */
[----:B-1----:R-:W-:-:S03]  /*3d10*/  IADD3 R12, P3, PT, R7, UR75, RZ ;  /* 0x0000004b070c7c10 */ /* 0x002fc6000ff7e0ff */
[----:B------:R1:W-:Y:S01]  /*3d20*/  STL [R1+0x6e4], R10 ;  /* 0x0006e40a01007387 */ /* 0x0003e20000100800 */
[----:B0-----:R-:W-:-:S03]  /*3d30*/  IADD3.X R11, PT, PT, R3, UR45, RZ, P6, !PT ;  /* 0x0000002d030b7c10 */ /* 0x001fc6000b7fe4ff */
[----:B------:R0:W-:Y:S01]  /*3d40*/  STL [R1+0x6c0], R12 ;  /* 0x0006c00c01007387 */ /* 0x0001e20000100800 */
[----:B-1----:R-:W-:-:S03]  /*3d50*/  IADD3 R10, P6, PT, R6, UR75, RZ ;  /* 0x0000004b060a7c10 */ /* 0x002fc6000ffde0ff */
[----:B------:R1:W-:Y:S04]  /*3d60*/  STL [R1+0x6dc], R11 ;  /* 0x0006dc0b01007387 */ /* 0x0003e80000100800 */
[----:B------:R2:W-:Y:S01]  /*3d70*/  STL [R1+0x6b8], R10 ;  /* 0x0006b80a01007387 */ /* 0x0005e20000100800 */
[----:B0-----:R-:W-:Y:S02]  /*3d80*/  IADD3.X R12, PT, PT, R2, UR45, RZ, P5, !PT ;  /* 0x0000002d020c7c10 */ /* 0x001fe4000affe4ff */
[----:B-1----:R-:W-:-:S03]  /*3d90*/  IADD3 R11, P5, PT, R9, UR73, RZ ;  /* 0x00000049090b7c10 */ /* 0x002fc6000ffbe0ff */
[----:B------:R0:W-:Y:S01]  /*3da0*/  STL [R1+0x6d4], R12 ;  /* 0x0006d40c01007387 */ /* 0x0001e20000100800 */
[----:B--2---:R-:W-:-:S03]  /*3db0*/  IADD3.X R10, PT, PT, R5, UR74, RZ, P2, !PT ;  /* 0x0000004a050a7c10 */ /* 0x004fc600097fe4ff */
[----:B------:R1:W-:Y:S04]  /*3dc0*/  STL [R1+0x6b0], R11 ;  /* 0x0006b00b01007387 */ /* 0x0003e80000100800 */
[----:B------:R2:W-:Y:S01]  /*3dd0*/  STL [R1+0x6cc], R10 ;  /* 0x0006cc0a01007387 */ /* 0x0005e20000100800 */
[----:B0-----:R-:W-:Y:S02]  /*3de0*/  IADD3 R12, P2, PT, R8, UR73, RZ ;  /* 0x00000049080c7c10 */ /* 0x001fe4000ff5e0ff */
[----:B-1----:R-:W-:-:S03]  /*3df0*/  IADD3.X R11, PT, PT, R4, UR74, RZ, P4, !PT ;  /* 0x0000004a040b7c10 */ /* 0x002fc6000a7fe4ff */
[----:B------:R0:W-:Y:S01]  /*3e00*/  STL [R1+0x6a8], R12 ;  /* 0x0006a80c01007387 */ /* 0x0001e20000100800 */
[----:B--2---:R-:W-:-:S03]  /*3e10*/  IADD3 R10, P4, PT, R7, UR73, RZ ;  /* 0x00000049070a7c10 */ /* 0x004fc6000ff9e0ff */
[----:B------:R1:W-:Y:S01]  /*3e20*/  STL [R1+0x6c4], R11 ;  /* 0x0006c40b01007387 */ /* 0x0003e20000100800 */
[----:B------:R-:W-:-:S03]  /*3e30*/  USHF.R.S32.HI UR44, URZ, 0x1f, UR73 ;  /* 0x0000001fff2c7899 */ /* 0x000fc60008011449 */
        /* <DEDUP_REMOVED lines=11> */
[----:B------:R1:W-:Y:S04]  /*3ef0*/  STL [R1+0x6ac], R11 ;  /* 0x0006ac0b01007387 */ /* 0x0003e80000100800 */
[----:B------:R2:W-:Y:S01]  /*3f00*/  STL [R1+0x688], R10 ;  /* 0x0006880a01007387 */ /* 0x0005e20000100800 */
[----:B0-----:R-:W-:Y:S02]  /*3f10*/  IADD3.X R12, PT, PT, R4, UR44, RZ, P2, !PT ;  /* 0x0000002c040c7c10 */ /* 0x001fe400097fe4ff */
[----:B-1----:R-:W-:-:S03]  /*3f20*/  IADD3 R11, P2, PT, R7, UR71, RZ ;  /* 0x00000047070b7c10 */ /* 0x002fc6000ff5e0ff */
[----:B------:R0:W-:Y:S01]  /*3f30*/  STL [R1+0x6a4], R12 ;  /* 0x0006a40c01007387 */ /* 0x0001e20000100800 */
[----:B--2---:R-:W-:Y:S01]  /*3f40*/  IADD3.X R10, PT, PT, R3, UR44, RZ, P4, !PT ;  /* 0x0000002c030a7c10 */ /* 0x004fe2000a7fe4ff */
[----:B------:R-:W-:Y:S02]  /*3f50*/  USHF.R.S32.HI UR70, URZ, 0x1f, UR71 ;  /* 0x0000001fff467899 */ /* 0x000fe40008011447 */
        /* <DEDUP_REMOVED lines=11> */
[----:B--2---:R-:W-:-:S03]  /*4010*/  IADD3.X R10, PT, PT, R4, UR70, RZ, P5, !PT ;  /* 0x00000046040a7c10 */ /* 0x004fc6000affe4ff */
[----:B------:R1:W-:Y:S01]  /*4020*/  STL [R1+0x668], R11 ;  /* 0x0006680b01007387 */ /* 0x0003e20000100800 */
[----:B------:R-:W-:-:S03]  /*4030*/  USHF.R.S32.HI UR72, URZ, 0x1f, UR69 ;  /* 0x0000001fff487899 */ /* 0x000fc60008011445 */
        /* <DEDUP_REMOVED lines=197> */
[----:B------:R1:W-:Y:S01]  /*4c90*/  STL [R1+0x50c], R11 ;  /* 0x00050c0b01007387 */ /* 0x0003e20000100800 */
[----:B------:R-:W-:-:S03]  /*4ca0*/  IADD3 RZ, P0, PT, R9, UR41, RZ ;  /* 0x0000002909ff7c10 */ /* 0x000fc6000ff1e0ff */
[----:B------:R2:W-:Y:S01]  /*4cb0*/  STL [R1+0x4f4], R10 ;  /* 0x0004f40a01007387 */ /* 0x0005e20000100800 */
[----:B0-----:R-:W-:Y:S02]  /*4cc0*/  IADD3.X R12, PT, PT, R3, UR47, RZ, P5, !PT ;  /* 0x0000002f030c7c10 */ /* 0x001fe4000affe4ff */
[----:B-1----:R-:W-:-:S03]  /*4cd0*/  IADD3 R11, P5, PT, R7, UR50, RZ ;  /* 0x00000032070b7c10 */ /* 0x002fc6000ffbe0ff */
[----:B------:R-:W-:Y:S01]  /*4ce0*/  STL [R1+0x504], R12 ;  /* 0x0005040c01007387 */ /* 0x000fe20000100800 */
[----:B--2---:R-:W-:Y:S02]  /*4cf0*/  IADD3.X R10, PT, PT, R5, UR46, RZ, P3, !PT ;  /* 0x0000002e050a7c10 */ /* 0x004fe40009ffe4ff */
[----:B------:R-:W-:Y:S01]  /*4d00*/  IADD3 R9, P3, PT, R9, UR49, RZ ;  /* 0x0000003109097c10 */ /* 0x000fe2000ff7e0ff */
[----:B------:R0:W-:Y:S01]  /*4d10*/  STL [R1+0x4ec], R11 ;  /* 0x0004ec0b01007387 */ /* 0x0001e20000100800 */
[----:B------:R-:W-:Y:S01]  /*4d20*/  USHF.R.S32.HI UR41, URZ, 0x1f, UR49 ;  /* 0x0000001fff297899 */ /* 0x000fe20008011431 */
[----:B------:R-:W-:Y:S02]  /*4d30*/  IADD3 RZ, P1, PT, R8, UR9, RZ ;  /* 0x0000000908ff7c10 */ /* 0x000fe4000ff3e0ff */
[----:B------:R1:W-:Y:S04]  /*4d40*/  STL [R1+0x4f8], R10 ;  /* 0x0004f80a01007387 */ /* 0x0003e80000100800 */
[----:B------:R2:W-:Y:S01]  /*4d50*/  STL [R1+0x4e0], R9 ;  /* 0x0004e00901007387 */ /* 0x0005e20000100800 */
[----:B0-----:R-:W-:-:S02]  /*4d60*/  IADD3.X R11, PT, PT, R4, UR46, RZ, P6, !PT ;  /* 0x0000002e040b7c10 */ /* 0x001fc4000b7fe4ff */
[----:B-1----:R-:W-:-:S03]  /*4d70*/  IADD3 R10, P6, PT, R8, UR49, RZ ;  /* 0x00000031080a7c10 */ /* 0x002fc6000ffde0ff */
[----:B------:R-:W-:Y:S01]  /*4d80*/  STL [R1+0x4f0], R11 ;  /* 0x0004f00b01007387 */ /* 0x000fe20000100800 */
[----:B--2---:R-:W-:Y:S02]  /*4d90*/  IADD3.X R9, PT, PT, R3, UR46, RZ, P5, !PT ;  /* 0x0000002e03097c10 */ /* 0x004fe4000affe4ff */
[----:B------:R-:W-:Y:S01]  /*4da0*/  IADD3 R8, P5, PT, R7, UR49, RZ ;  /* 0x0000003107087c10 */ /* 0x000fe2000ffbe0ff */
[----:B------:R0:W-:Y:S04]  /*4db0*/  STL [R1+0x4d8], R10 ;  /* 0x0004d80a01007387 */ /* 0x0001e80000100800 */
[----:B------:R1:W-:Y:S04]  /*4dc0*/  STL [R1+0x4e8], R9 ;  /* 0x0004e80901007387 */ /* 0x0003e80000100800 */
[----:B------:R2:W-:Y:S01]  /*4dd0*/  STL [R1+0x4d0], R8 ;  /* 0x0004d00801007387 */ /* 0x0005e20000100800 */
[----:B0-----:R-:W-:-:S02]  /*4de0*/  IADD3.X R10, PT, PT, R5, UR41, RZ, P3, !PT ;  /* 0x00000029050a7c10 */ /* 0x001fc40009ffe4ff */
[----:B-1----:R-:W-:-:S03]  /*4df0*/  IADD3 R9, P3, PT, R6, UR51, RZ ;  /* 0x0000003306097c10 */ /* 0x002fc6000ff7e0ff */
[----:B------:R0:W-:Y:S01]  /*4e00*/  STL [R1+0x4dc], R10 ;  /* 0x0004dc0a01007387 */ /* 0x0001e20000100800 */
[----:B--2---:R-:W-:-:S03]  /*4e10*/  IADD3.X R8, PT, PT, R4, UR41, RZ, P6, !PT ;  /* 0x0000002904087c10 */ /* 0x004fc6000b7fe4ff */
[----:B------:R1:W-:Y:S04]  /*4e20*/  STL [R1+0x500], R9 ;  /* 0x0005000901007387 */ /* 0x0003e80000100800 */
[----:B------:R2:W-:Y:S01]  /*4e30*/  STL [R1+0x4d4], R8 ;  /* 0x0004d40801007387 */ /* 0x0005e20000100800 */
[----:B0-----:R-:W-:Y:S02]  /*4e40*/  IADD3 R10, P6, PT, R6, UR50, RZ ;  /* 0x00000032060a7c10 */ /* 0x001fe4000ffde0ff */
[----:B-1----:R-:W-:-:S03]  /*4e50*/  IADD3.X R9, PT, PT, R3, UR41, RZ, P5, !PT ;  /* 0x0000002903097c10 */ /* 0x002fc6000affe4ff */
[----:B------:R-:W-:Y:S01]  /*4e60*/  STL [R1+0x4e4], R10 ;  /* 0x0004e40a01007387 */ /* 0x000fe20000100800 */
[----:B--2---:R-:W-:Y:S02]  /*4e70*/  IADD3 R8, P5, PT, R7, UR43, RZ ;  /* 0x0000002b07087c10 */ /* 0x004fe4000ffbe0ff */
[----:B------:R-:W-:Y:S02]  /*4e80*/  IADD3.X R7, PT, PT, R5, UR7, RZ, P0, !PT ;  /* 0x0000000705077c10 */ /* 0x000fe400087fe4ff */
[----:B------:R-:W-:Y:S01]  /*4e90*/  IADD3 R5, P0, PT, R6, UR49, RZ ;  /* 0x0000003106057c10 */ /* 0x000fe2000ff1e0ff */
[----:B------:R-:W-:Y:S01]  /*4ea0*/  STL [R1+0x4cc], R9 ;  /* 0x0004cc0901007387 */ /* 0x000fe20000100800 */
[----:B------:R-:W-:-:S03]  /*4eb0*/  IADD3.X R4, PT, PT, R4, UR7, RZ, P1, !PT ;  /* 0x0000000704047c10 */ /* 0x000fc60008ffe4ff */
[----:B------:R-:W-:Y:S01]  /*4ec0*/  STL [R1+0x4c8], R8 ;  /* 0x0004c80801007387 */ /* 0x000fe20000100800 */
[----:B------:R-:W-:-:S03]  /*4ed0*/  IADD3 R6, P1, PT, R6, UR42, RZ ;  /* 0x0000002a06067c10 */ /* 0x000fc6000ff3e0ff */
[----:B------:R-:W-:Y:S04]  /*4ee0*/  STL [R1+0x4c0], R7 ;  /* 0x0004c00701007387 */ /* 0x000fe80000100800 */
[----:B------:R0:W-:Y:S04]  /*4ef0*/  STL [R1+0x4c4], R5 ;  /* 0x0004c40501007387 */ /* 0x0001e80000100800 */
[----:B------:R1:W-:Y:S01]  /*4f00*/  STL [R1+0x4bc], R4 ;  /* 0x0004bc0401007387 */ /* 0x0003e20000100800 */
[----:B0-----:R-:W-:Y:S02]  /*4f10*/  IADD3.X R5, PT, PT, R3, UR7, RZ, P5, !PT ;  /* 0x0000000703057c10 */ /* 0x001fe4000affe4ff */
[----:B------:R-:W-:-:S02]  /*4f20*/  IADD3.X R3, PT, PT, R2, UR8, RZ, P2, !PT ;  /* 0x0000000802037c10 */ /* 0x000fc400097fe4ff */
[C---:B-1----:R-:W-:Y:S01]  /*4f30*/  IADD3.X R4, PT, PT, R2.reuse, UR53, RZ, P4, !PT ;  /* 0x0000003502047c10 */ /* 0x042fe2000a7fe4ff */
[----:B------:R-:W-:Y:S04]  /*4f40*/  STL [R1+0x4b8], R6 ;  /* 0x0004b80601007387 */ /* 0x000fe80000100800 */
[----:B------:R0:W-:Y:S04]  /*4f50*/  STL [R1+0x4a0], R5 ;  /* 0x0004a00501007387 */ /* 0x0001e80000100800 */
[----:B------:R1:W-:Y:S04]  /*4f60*/  STL [R1+0x4b4], R4 ;  /* 0x0004b40401007387 */ /* 0x0003e80000100800 */
[----:B------:R2:W-:Y:S01]  /*4f70*/  STL [R1+0x4b0], R3 ;  /* 0x0004b00301007387 */ /* 0x0005e20000100800 */
[----:B0-----:R-:W-:-:S02]  /*4f80*/  IADD3.X R5, PT, PT, R2, UR47, RZ, P3, !PT ;  /* 0x0000002f02057c10 */ /* 0x001fc40009ffe4ff */
[----:B-1----:R-:W-:-:S03]  /*4f90*/  IADD3.X R4, PT, PT, R2, UR46, RZ, P6, !PT ;  /* 0x0000002e02047c10 */ /* 0x002fc6000b7fe4ff */
[----:B------:R0:W-:Y:S01]  /*4fa0*/  STL [R1+0x4ac], R5 ;  /* 0x0004ac0501007387 */ /* 0x0001e20000100800 */
[C---:B--2---:R-:W-:Y:S02]  /*4fb0*/  IADD3.X R3, PT, PT, R2.reuse, UR41, RZ, P0, !PT ;  /* 0x0000002902037c10 */ /* 0x044fe400087fe4ff */
[----:B------:R-:W-:Y:S01]  /*4fc0*/  IADD3.X R2, PT, PT, R2, UR7, RZ, P1, !PT ;  /* 0x0000000702027c10 */ /* 0x000fe20008ffe4ff */
[----:B------:R0:W-:Y:S04]  /*4fd0*/  STL [R1+0x4a8], R4 ;  /* 0x0004a80401007387 */ /* 0x0001e80000100800 */
[----:B------:R0:W-:Y:S04]  /*4fe0*/  STL [R1+0x4a4], R3 ;  /* 0x0004a40301007387 */ /* 0x0001e80000100800 */
[----:B------:R0:W-:Y:S04]  /*4ff0*/  STL [R1+0xd8], RZ ;  /* 0x0000d8ff01007387 */ /* 0x0001e80000100800 */
        /* <DEDUP_REMOVED lines=22> */
[----:B------:R-:W-:-:S07]  /*5160*/  CS2R R26, SRZ ;  /* 0x00000000001a7805 */ /* 0x000fce000001ff00 */
.L_x_2:
[----:B0-----:R-:W2:Y:S04]  /*5170*/  LDL R4, [R1+0x3ac] ;  /* 0x0003ac0001047983 */ /* 0x001ea80000100800 */
[----:B------:R-:W3:Y:S04]  /*5180*/  LDL R2, [R1+0x3a8] ;  /* 0x0003a80001027983 */ /* 0x000ee80000100800 */
[----:B------:R-:W-:Y:S04]  /*5190*/  STL [R1+0xbb8], R15 ;  /* 0x000bb80f01007387 */ /* 0x000fe80000100800 */
        /* <DEDUP_REMOVED lines=64> */
[----:B------:R-:W-:Y:S01]  /*55a0*/  STL [R1+0xc94], R29 ;  /* 0x000c941d01007387 */ /* 0x000fe20000100800 */
[----:B-----5:R-:W-:-:S03]  /*55b0*/  ISETP.GT.AND P3, PT, R0, RZ, PT ;  /* 0x000000ff0000720c */ /* 0x020fc60003f64270 */
[----:B------:R-:W-:Y:S04]  /*55c0*/  STL [R1+0xcb0], R29 ;  /* 0x000cb01d01007387 */ /* 0x000fe80000100800 */
[----:B------:R-:W-:Y:S04]  /*55d0*/  STL [R1+0xbac], R23 ;  /* 0x000bac1701007387 */ /* 0x000fe80000100800 */
[----:B------:R-:W-:Y:S04]  /*55e0*/  STL [R1+0xba8], R22 ;  /* 0x000ba81601007387 */ /* 0x000fe80000100800 */
[----:B------:R-:W-:Y:S04]  /*55f0*/  STL [R1+0xba4], R11 ;  /* 0x000ba40b01007387 */ /* 0x000fe80000100800 */
[----:B------:R-:W-:Y:S04]  /*5600*/  STL [R1+0xba0], R10 ;  /* 0x000ba00a01007387 */ /* 0x000fe80000100800 */
[----:B------:R-:W-:Y:S04]  /*5610*/  STL [R1+0xb9c], R9 ;  /* 0x000b9c0901007387 */ /* 0x000fe80000100800 */
[----:B------:R-:W-:Y:S01]  /*5620*/  STL [R1+0xb98], R13 ;  /* 0x000b980d01007387 */ /* 0x000fe20000100800 */
[----:B--2---:R-:W-:-:S03]  /*5630*/  SHF.R.S32.HI R5, RZ, 0x1f, R4 ;  /* 0x0000001fff057819 */ /* 0x004fc60000011404 */
[----:B------:R-:W-:Y:S01]  /*5640*/  STL [R1+0xb94], R12 ;  /* 0x000b940c01007387 */ /* 0x000fe20000100800 */
[----:B------:R-:W-:Y:S02]  /*5650*/  IADD3 R4, P0, PT, R4, UR12, RZ ;  /* 0x0000000c04047c10 */ /* 0x000fe4000ff1e0ff */
[----:B---3--:R-:W-:Y:S01]  /*5660*/  SHF.R.S32.HI R3, RZ, 0x1f, R2 ;  /* 0x0000001fff037819 */ /* 0x008fe20000011402 */
[----:B------:R-:W-:Y:S01]  /*5670*/  STL [R1+0xb90], R8 ;  /* 0x000b900801007387 */ /* 0x000fe20000100800 */
[----:B------:R-:W-:Y:S02]  /*5680*/  IADD3 R2, P1, PT, R2, UR12, RZ ;  /* 0x0000000c02027c10 */ /* 0x000fe4000ff3e0ff */
[----:B------:R-:W-:Y:S01]  /*5690*/  PRMT R6, RZ, 0x7610, R6 ;  /* 0x00007610ff067816 */ /* 0x000fe20000000006 */
[----:B------:R-:W-:Y:S01]  /*56a0*/  STL [R1+0xb8c], R16 ;  /* 0x000b8c1001007387 */ /* 0x000fe20000100800 */
[----:B------:R-:W-:Y:S02]  /*56b0*/  PRMT R7, RZ, 0x7610, R7 ;  /* 0x00007610ff077816 */ /* 0x000fe40000000007 */
[----:B------:R-:W-:Y:S01]  /*56c0*/  IADD3.X R5, PT, PT, R5, UR13, RZ, P0, !PT ;  /* 0x0000000d05057c10 */ /* 0x000fe200087fe4ff */
[----:B------:R-:W-:Y:S01]  /*56d0*/  STL [R1+0xb88], R17 ;  /* 0x000b881101007387 */ /* 0x000fe20000100800 */
[----:B------:R-:W-:-:S03]  /*56e0*/  IADD3.X R3, PT, PT, R3, UR13, RZ, P1, !PT ;  /* 0x0000000d03037c10 */ /* 0x000fc60008ffe4ff */
[----:B------:R-:W-:Y:S04]  /*56f0*/  STL [R1+0xb84], R18 ;  /* 0x000b841201007387 */ /* 0x000fe80000100800 */
[----:B------:R-:W-:Y:S04]  /*5700*/  STL [R1+0xb80], R19 ;  /* 0x000b801301007387 */ /* 0x000fe80000100800 */
[----:B------:R0:W-:Y:S04]  /*5710*/  STL [R1+0xb7c], R20 ;  /* 0x000b7c1401007387 */ /* 0x0001e80000100800 */
[----:B------:R-:W2:Y:S04]  /*5720*/  @P3 LDG.E.U8 R6, desc[UR10][R4.64] ;  /* 0x0000000a04063981 */ /* 0x000ea8000c1e1100 */
[----:B------:R-:W3:Y:S04]  /*5730*/  @P3 LDG.E.U8 R7, desc[UR10][R2.64] ;  /* 0x0000000a02073981 */ /* 0x000ee8000c1e1100 */
[----:B0-----:R-:W4:Y:S04]  /*5740*/  LDL R20, [R1+0x39c] ;  /* 0x00039c0001147983 */ /* 0x001f280000100800 */
[----:B------:R0:W-:Y:S01]  /*5750*/  STL [R1+0xb78], R21 ;  /* 0x000b781501007387 */ /* 0x0001e20000100800 */
[----:B------:R-:W-:-:S03]  /*5760*/  PRMT R14, RZ, 0x7610, R14 ;  /* 0x00007610ff0e7816 */ /* 0x000fc6000000000e */
[----:B0-----:R-:W4:Y:S04]  /*5770*/  LDL R21, [R1+0x3a0] ;  /* 0x0003a00001157983 */ /* 0x001f280000100800 */
[----:B------:R-:W-:Y:S04]  /*5780*/  STL [R1+0xb10], R28 ;  /* 0x000b101c01007387 */ /* 0x000fe80000100800 */
[----:B------:R-:W-:Y:S04]  /*5790*/  STL.64 [R1+0x9f0], R26 ;  /* 0x0009f01a01007387 */ /* 0x000fe80000100a00 */
[----:B------:R-:W-:Y:S04]  /*57a0*/  STL.64 [R1+0x9e8], R24 ;  /* 0x0009e81801007387 */ /* 0x000fe80000100a00 */
[----:B------:R-:W-:Y:S04]  /*57b0*/  STL [R1+0xb0c], R24 ;  /* 0x000b0c1801007387 */ /* 0x000fe80000100800 */
[----:B--2---:R-:W-:Y:S04]  /*57c0*/  STL [R1+0x394], R6 ;  /* 0x0003940601007387 */ /* 0x004fe80000100800 */
[----:B---3--:R0:W-:Y:S01]  /*57d0*/  STL [R1+0x398], R7 ;  /* 0x0003980701007387 */ /* 0x0081e20000100800 */
[----:B----4-:R-:W-:-:S02]  /*57e0*/  SHF.R.S32.HI R2, RZ, 0x1f, R20 ;  /* 0x0000001fff027819 */ /* 0x010fc40000011414 */
[----:B------:R-:W-:Y:S01]  /*57f0*/  IADD3 R4, P1, PT, R20, UR12, RZ ;  /* 0x0000000c14047c10 */ /* 0x000fe2000ff3e0ff */
[----:B0-----:R-:W2:Y:S03]  /*5800*/  LDL R7, [R1+0x4c8] ;  /* 0x0004c80001077983 */ /* 0x001ea60000100800 */
[----:B------:R-:W-:-:S05]  /*5810*/  IADD3.X R5, PT, PT, R2, UR13, RZ, P1, !PT ;  /* 0x0000000d02057c10 */ /* 0x000fca0008ffe4ff */
[----:B------:R-:W3:Y:S01]  /*5820*/  @P3 LDG.E.U8 R14, desc[UR10][R4.64] ;  /* 0x0000000a040e3981 */ /* 0x000ee2000c1e1100 */
[----:B------:R-:W-:Y:S02]  /*5830*/  SHF.R.S32.HI R3, RZ, 0x1f, R21 ;  /* 0x0000001fff037819 */ /* 0x000fe40000011415 */
[----:B------:R-:W-:Y:S02]  /*5840*/  IADD3 R6, P2, PT, R21, UR12, RZ ;  /* 0x0000000c15067c10 */ /* 0x000fe4000ff5e0ff */
[----:B------:R-:W-:Y:S02]  /*5850*/  PRMT R15, RZ, 0x7610, R15 ;  /* 0x00007610ff0f7816 */ /* 0x000fe4000000000f */
[----:B--2---:R-:W-:Y:S02]  /*5860*/  IADD3 R2, P1, PT, R7, UR12, RZ ;  /* 0x0000000c07027c10 */ /* 0x004fe4000ff3e0ff */
[----:B------:R-:W-:Y:S02]  /*5870*/  IADD3.X R7, PT, PT, R3, UR13, RZ, P2, !PT ;  /* 0x0000000d03077c10 */ /* 0x000fe400097fe4ff */
[----:B------:R-:W2:Y:S04]  /*5880*/  LDL R3, [R1+0x4a0] ;  /* 0x0004a00001037983 */ /* 0x000ea80000100800 */
[----:B---3--:R0:W-:Y:S04]  /*5890*/  STL [R1+0x390], R14 ;  /* 0x0003900e01007387 */ /* 0x0081e80000100800 */
[----:B------:R-:W3:Y:S04]  /*58a0*/  @P3 LDG.E.U8 R15, desc[UR10][R6.64] ;  /* 0x0000000a060f3981 */ /* 0x000ee8000c1e1100 */
[----:B0-----:R-:W4:Y:S04]  /*58b0*/  LDL.LU R14, [R1+0xcb8] ;  /* 0x000cb800010e7983 */ /* 0x001f280000300800 */
[----:B------:R-:W4:Y:S01]  /*58c0*/  LDL R5, [R1+0x4b8] ;  /* 0x0004b80001057983 */ /* 0x000f220000100800 */
[----:B------:R-:W-:-:S02]  /*58d0*/  ISETP.GT.AND P0, PT, R0, 0x1, PT ;  /* 0x000000010000780c */ /* 0x000fc40003f04270 */
[----:B------:R-:W-:Y:S02]  /*58e0*/  PRMT R29, RZ, 0x7610, R29 ;  /* 0x00007610ff1d7816 */ /* 0x000fe4000000001d */
[----:B--2---:R-:W-:-:S09]  /*58f0*/  IADD3.X R3, PT, PT, R3, UR13, RZ, P1, !PT ;  /* 0x0000000d03037c10 */ /* 0x004fd20008ffe4ff */
[----:B------:R-:W2:Y:S04]  /*5900*/  @P0 LDG.E.U8 R29, desc[UR10][R2.64] ;  /* 0x0000000a021d0981 */ /* 0x000ea8000c1e1100 */
[----:B---3--:R0:W-:Y:S01]  /*5910*/  STL [R1+0x38c], R15 ;  /* 0x00038c0f01007387 */ /* 0x0081e20000100800 */
[----:B----4-:R-:W-:-:S03]  /*5920*/  IADD3 R4, P3, PT, R5, UR12, RZ ;  /* 0x0000000c05047c10 */ /* 0x010fc6000ff7e0ff */
[----:B0-----:R-:W3:Y:S04]  /*5930*/  LDL.LU R15, [R1+0xcb4] ;  /* 0x000cb400010f7983 */ /* 0x001ee80000300800 */
[----:B------:R-:W4:Y:S04]  /*5940*/  LDL R5, [R1+0x49c] ;  /* 0x00049c0001057983 */ /* 0x000f280000100800 */
[----:B------:R-:W4:Y:S04]  /*5950*/  LDL R7, [R1+0x4d8] ;  /* 0x0004d80001077983 */ /* 0x000f280000100800 */
[----:B--2---:R0:W-:Y:S04]  /*5960*/  STL [R1+0x388], R29 ;  /* 0x0003881d01007387 */ /* 0x0041e80000100800 */
[----:B0-----:R-:W2:Y:S01]  /*5970*/  LDL.LU R29, [R1+0xcb0] ;  /* 0x000cb000011d7983 */ /* 0x001ea20000300800 */
[----:B---3--:R-:W-:-:S03]  /*5980*/  PRMT R15, RZ, 0x7610, R15 ;  /* 0x00007610ff0f7816 */ /* 0x008fc6000000000f */
[----:B------:R-:W3:Y:S01]  /*5990*/  LDL R3, [R1+0x4d0] ;  /* 0x0004d00001037983 */ /* 0x000ee20000100800 */
[----:B----4-:R-:W-:-:S05]  /*59a0*/  IADD3.X R5, PT, PT, R5, UR13, RZ, P3, !PT ;  /* 0x0000000d05057c10 */ /* 0x010fca0009ffe4ff */
[----:B------:R-:W4:Y:S01]  /*59b0*/  @P0 LDG.E.U8 R15, desc[UR10][R4.64] ;  /* 0x0000000a040f0981 */ /* 0x000f22000c1e1100 */
[----:B------:R-:W-:-:S03]  /*59c0*/  IADD3 R6, P2, PT, R7, UR12, RZ ;  /* 0x0000000c07067c10 */ /* 0x000fc6000ff5e0ff */
[----:B------:R-:W2:Y:S01]  /*59d0*/  LDL R7, [R1+0x4d4] ;  /* 0x0004d40001077983 */ /* 0x000ea20000100800 */
[----:B---3--:R-:W-:-:S03]  /*59e0*/  IADD3 R2, P3, PT, R3, UR12, RZ ;  /* 0x0000000c03027c10 */ /* 0x008fc6000ff7e0ff */
[----:B------:R-:W3:Y:S04]  /*59f0*/  LDL R3, [R1+0x4cc] ;  /* 0x0004cc0001037983 */ /* 0x000ee80000100800 */
[----:B----4-:R0:W-:Y:S04]  /*5a00*/  STL [R1+0x380], R15 ;  /* 0x0003800f01007387 */ /* 0x0101e80000100800 */
[----:B0-----:R-:W4:Y:S01]  /*5a10*/  LDL.LU R15, [R1+0xcac] ;  /* 0x000cac00010f7983 */ /* 0x001f220000300800 */
[----:B------:R-:W-:Y:S02]  /*5a20*/  ISETP.GT.AND P1, PT, R0, 0x2, PT ;  /* 0x000000020000780c */ /* 0x000fe40003f24270 */
[----:B------:R-:W-:Y:S01]  /*5a30*/  PRMT R14, RZ, 0x7610, R14 ;  /* 0x00007610ff0e7816 */ /* 0x000fe2000000000e */
[----:B------:R-:W4:Y:S01]  /*5a40*/  LDL R5, [R1+0x4c4] ;  /* 0x0004c40001057983 */ /* 0x000f220000100800 */
[----:B--2---:R-:W-:-:S09]  /*5a50*/  IADD3.X R7, PT, PT, R7, UR13, RZ, P2, !PT ;  /* 0x0000000d07077c10 */ /* 0x004fd200097fe4ff */
[----:B------:R-:W2:Y:S01]  /*5a60*/  @P1 LDG.E.U8 R14, desc[UR10][R6.64] ;  /* 0x0000000a060e1981 */ /* 0x000ea2000c1e1100 */
[----:B---3--:R-:W-:Y:S02]  /*5a70*/  IADD3.X R3, PT, PT, R3, UR13, RZ, P3, !PT ;  /* 0x0000000d03037c10 */ /* 0x008fe40009ffe4ff */
[----:B----4-:R-:W-:-:S06]  /*5a80*/  PRMT R15, RZ, 0x7610, R15 ;  /* 0x00007610ff0f7816 */ /* 0x010fcc000000000f */
[----:B------:R-:W3:Y:S01]  /*5a90*/  @P1 LDG.E.U8 R15, desc[UR10][R2.64] ;  /* 0x0000000a020f1981 */ /* 0x000ee2000c1e1100 */
[----:B------:R-:W-:-:S03]  /*5aa0*/  IADD3 R4, P2, PT, R5, UR12, RZ ;  /* 0x0000000c05047c10 */ /* 0x000fc6000ff5e0ff */
[----:B--2---:R0:W-:Y:S04]  /*5ab0*/  STL [R1+0x384], R14 ;  /* 0x0003840e01007387 */ /* 0x0041e80000100800 */
[----:B0-----:R-:W2:Y:S04]  /*5ac0*/  LDL.LU R14, [R1+0xca8] ;  /* 0x000ca800010e7983 */ /* 0x001ea80000300800 */
[----:B------:R-:W4:Y:S04]  /*5ad0*/  LDL R7, [R1+0x4ec] ;  /* 0x0004ec0001077983 */ /* 0x000f280000100800 */
[----:B------:R-:W2:Y:S04]  /*5ae0*/  LDL R5, [R1+0x4a4] ;  /* 0x0004a40001057983 */ /* 0x000ea80000100800 */
[----:B---3--:R0:W-:Y:S04]  /*5af0*/  STL [R1+0x37c], R15 ;  /* 0x00037c0f01007387 */ /* 0x0081e80000100800 */
[----:B0-----:R-:W3:Y:S04]  /*5b00*/  LDL.LU R15, [R1+0xca4] ;  /* 0x000ca400010f7983 */ /* 0x001ee80000300800 */
[----:B------:R-:W4:Y:S01]  /*5b10*/  LDL R3, [R1+0x4e0] ;  /* 0x0004e00001037983 */ /* 0x000f220000100800 */
[----:B--2---:R-:W-:-:S02]  /*5b20*/  IADD3.X R5, PT, PT, R5, UR13, RZ, P2, !PT ;  /* 0x0000000d05057c10 */ /* 0x004fc400097fe4ff */
[----:B---3--:R-:W-:-:S06]  /*5b30*/  PRMT R15, RZ, 0x7610, R15 ;  /* 0x00007610ff0f7816 */ /* 0x008fcc000000000f */
[----:B------:R-:W2:Y:S01]  /*5b40*/  @P1 LDG.E.U8 R15, desc[UR10][R4.64] ;  /* 0x0000000a040f1981 */ /* 0x000ea2000c1e1100 */
[----:B----4-:R-:W-:-:S03]  /*5b50*/  IADD3 R2, P3, PT, R3, UR12, RZ ;  /* 0x0000000c03027c10 */ /* 0x010fc6000ff7e0ff */
[----:B------:R-:W3:Y:S04]  /*5b60*/  LDL R3, [R1+0x4dc] ;  /* 0x0004dc0001037983 */ /* 0x000ee80000100800 */
[----:B--2---:R0:W-:Y:S04]  /*5b70*/  STL [R1+0x378], R15 ;  /* 0x0003780f01007387 */ /* 0x0041e80000100800 */
[----:B0-----:R-:W2:Y:S04]  /*5b80*/  LDL.LU R15, [R1+0xca0] ;  /* 0x000ca000010f7983 */ /* 0x001ea80000300800 */
[----:B------:R-:W4:Y:S01]  /*5b90*/  LDL R5, [R1+0x4f4] ;  /* 0x0004f40001057983 */ /* 0x000f220000100800 */
[----:B------:R-:W-:-:S02]  /*5ba0*/  PRMT R6, RZ, 0x7610, R6 ;  /* 0x00007610ff067816 */ /* 0x000fc40000000006 */
[----:B---3--:R-:W-:-:S05]  /*5bb0*/  IADD3.X R3, PT, PT, R3, UR13, RZ, P3, !PT ;  /* 0x0000000d03037c10 */ /* 0x008fca0009ffe4ff */
[----:B------:R-:W3:Y:S01]  /*5bc0*/  @P1 LDG.E.U8 R6, desc[UR10][R2.64] ;  /* 0x0000000a02061981 */ /* 0x000ee2000c1e1100 */
[----:B------:R-:W-:Y:S02]  /*5bd0*/  ISETP.GT.AND P2, PT, R0, 0x3, PT ;  /* 0x000000030000780c */ /* 0x000fe40003f44270 */
[----:B------:R-:W-:Y:S01]  /*5be0*/  PRMT R14, RZ, 0x7610, R14 ;  /* 0x00007610ff0e7816 */ /* 0x000fe2000000000e */
[----:B------:R-:W2:Y:S01]  /*5bf0*/  LDL R3, [R1+0x4e4] ;  /* 0x0004e40001037983 */ /* 0x000ea20000100800 */
[----:B----4-:R-:W-:-:S03]  /*5c00*/  IADD3 R4, P3, PT, R5, UR12, RZ ;  /* 0x0000000c05047c10 */ /* 0x010fc6000ff7e0ff */
[----:B------:R-:W4:Y:S04]  /*5c10*/  LDL R5, [R1+0x4f0] ;  /* 0x0004f00001057983 */ /* 0x000f280000100800 */
[----:B---3--:R0:W-:Y:S02]  /*5c20*/  STL [R1+0x374], R6 ;  /* 0x0003740601007387 */ /* 0x0081e40000100800 */
[----:B0-----:R-:W-:Y:S02]  /*5c30*/  IADD3 R6, P1, PT, R7, UR12, RZ ;  /* 0x0000000c07067c10 */ /* 0x001fe4000ff3e0ff */
[----:B------:R-:W3:Y:S01]  /*5c40*/  LDL R7, [R1+0x4e8] ;  /* 0x0004e80001077983 */ /* 0x000ee20000100800 */
[----:B----4-:R-:W-:-:S05]  /*5c50*/  IADD3.X R5, PT, PT, R5, UR13, RZ, P3, !PT ;  /* 0x0000000d05057c10 */ /* 0x010fca0009ffe4ff */
[----:B------:R-:W4:Y:S01]  /*5c60*/  @P2 LDG.E.U8 R14, desc[UR10][R4.64] ;  /* 0x0000000a040e2981 */ /* 0x000f22000c1e1100 */
[----:B--2---:R-:W-:Y:S02]  /*5c70*/  PRMT R15, RZ, 0x7610, R15 ;  /* 0x00007610ff0f7816 */ /* 0x004fe4000000000f */
[----:B------:R-:W-:Y:S02]  /*5c80*/  IADD3 R2, P3, PT, R3, UR12, RZ ;  /* 0x0000000c03027c10 */ /* 0x000fe4000ff7e0ff */
[----:B------:R-:W2:Y:S01]  /*5c90*/  LDL R3, [R1+0x4a8] ;  /* 0x0004a80001037983 */ /* 0x000ea20000100800 */
[----:B---3--:R-:W-:-:S05]  /*5ca0*/  IADD3.X R7, PT, PT, R7, UR13, RZ, P1, !PT ;  /* 0x0000000d07077c10 */ /* 0x008fca0008ffe4ff */
[----:B------:R-:W3:Y:S04]  /*5cb0*/  @P2 LDG.E.U8 R15, desc[UR10][R6.64] ;  /* 0x0000000a060f2981 */ /* 0x000ee8000c1e1100 */
[----:B----4-:R0:W-:Y:S04]  /*5cc0*/  STL [R1+0x36c], R14 ;  /* 0x00036c0e01007387 */ /* 0x0101e80000100800 */
[----:B0-----:R-:W4:Y:S04]  /*5cd0*/  LDL.LU R14, [R1+0xc9c] ;  /* 0x000c9c00010e7983 */ /* 0x001f280000300800 */
[----:B------:R-:W4:Y:S01]  /*5ce0*/  LDL R5, [R1+0x4fc] ;  /* 0x0004fc0001057983 */ /* 0x000f220000100800 */
[----:B------:R-:W-:-:S02]  /*5cf0*/  PRMT R29, RZ, 0x7610, R29 ;  /* 0x00007610ff1d7816 */ /* 0x000fc4000000001d */
[----:B--2---:R-:W-:Y:S01]  /*5d00*/  IADD3.X R3, PT, PT, R3, UR13, RZ, P3, !PT ;  /* 0x0000000d03037c10 */ /* 0x004fe20009ffe4ff */
[----:B---3--:R0:W-:Y:S04]  /*5d10*/  STL [R1+0x370], R15 ;  /* 0x0003700f01007387 */ /* 0x0081e80000100800 */
[----:B------:R-:W2:Y:S04]  /*5d20*/  @P2 LDG.E.U8 R29, desc[UR10][R2.64] ;  /* 0x0000000a021d2981 */ /* 0x000ea8000c1e1100 */
[----:B0-----:R-:W3:Y:S04]  /*5d30*/  LDL.LU R15, [R1+0xc98] ;  /* 0x000c9800010f7983 */ /* 0x001ee80000300800 */
[----:B------:R-:W3:Y:S01]  /*5d40*/  LDL R7, [R1+0x510] ;  /* 0x0005100001077983 */ /* 0x000ee20000100800 */
[----:B----4-:R-:W-:-:S03]  /*5d50*/  IADD3 R4, P4, PT, R5, UR12, RZ ;  /* 0x0000000c05047c10 */ /* 0x010fc6000ff9e0ff */
[----:B------:R-:W4:Y:S04]  /*5d60*/  LDL R5, [R1+0x4f8] ;  /* 0x0004f80001057983 */ /* 0x000f280000100800 */
[----:B--2---:R0:W-:Y:S01]  /*5d70*/  STL [R1+0x368], R29 ;  /* 0x0003681d01007387 */ /* 0x0041e20000100800 */
[----:B---3--:R-:W-:-:S03]  /*5d80*/  PRMT R15, RZ, 0x7610, R15 ;  /* 0x00007610ff0f7816 */ /* 0x008fc6000000000f */
[----:B0-----:R-:W2:Y:S04]  /*5d90*/  LDL.LU R29, [R1+0xc94] ;  /* 0x000c9400011d7983 */ /* 0x001ea80000300800 */
        /* <DEDUP_REMOVED lines=12> */
[----:B--2---:R-:W-:-:S02]  /*5e60*/  IADD3.X R7, PT, PT, R7, UR13, RZ, P3, !PT ;  /* 0x0000000d07077c10 */ /* 0x004fc40009ffe4ff */
[----:B---3--:R-:W-:-:S07]  /*5e70*/  IADD3.X R3, PT, PT, R3, UR13, RZ, P4, !PT ;  /* 0x0000000d03037c10 */ /* 0x008fce000a7fe4ff */
[----:B------:R-:W2:Y:S01]  /*5e80*/  @P1 LDG.E.U8 R14, desc[UR10][R6.64] ;  /* 0x0000000a060e1981 */ /* 0x000ea2000c1e1100 */
        /* <DEDUP_REMOVED lines=114> */
[----:B0-----:R-:W2:Y:S01]  /*65b0*/  LDL.LU R29, [R1+0xc5c] ;  /* 0x000c5c00011d7983 */ /* 0x001ea20000300800 */
[----:B------:R-:W-:-:S03]  /*65c0*/  IADD3 R6, P3, PT, R7, UR12, RZ ;  /* 0x0000000c07067c10 */ /* 0x000fc6000ff7e0ff */
[----:B------:R-:W3:Y:S04]  /*65d0*/  LDL R7, [R1+0x584] ;  /* 0x0005840001077983 */ /* 0x000ee80000100800 */
[----:B------:R-:W2:Y:S01]  /*65e0*/  LDL R3, [R1+0x580] ;  /* 0x0005800001037983 */ /* 0x000ea20000100800 */
[----:B----4-:R-:W-:-:S05]  /*65f0*/  IADD3.X R5, PT, PT, R5, UR13, RZ, P4, !PT ;  /* 0x0000000d05057c10 */ /* 0x010fca000a7fe4ff */
[----:B------:R-:W4:Y:S01]  /*6600*/  @P2 LDG.E.U8 R15, desc[UR10][R4.64] ;  /* 0x0000000a040f2981 */ /* 0x000f22000c1e1100 */
[----:B------:R-:W-:Y:S02]  /*6610*/  ISETP.GT.AND P1, PT, R0, 0x8, PT ;  /* 0x000000080000780c */ /* 0x000fe40003f24270 */
[----:B------:R-:W-:Y:S02]  /*6620*/  PRMT R14, RZ, 0x7610, R14 ;  /* 0x00007610ff0e7816 */ /* 0x000fe4000000000e */
[----:B---3--:R-:W-:Y:S02]  /*6630*/  IADD3.X R7, PT, PT, R7, UR13, RZ, P3, !PT ;  /* 0x0000000d07077c10 */ /* 0x008fe40009ffe4ff */
[----:B--2---:R-:W-:-:S07]  /*6640*/  IADD3 R2, P4, PT, R3, UR12, RZ ;  /* 0x0000000c03027c10 */ /* 0x004fce000ff9e0ff */
[----:B------:R-:W2:Y:S04]  /*6650*/  @P1 LDG.E.U8 R14, desc[UR10][R6.64] ;  /* 0x0000000a060e1981 */ /* 0x000ea8000c1e1100 */
[----:B------:R-:W3:Y:S04]  /*6660*/  LDL R3, [R1+0x57c] ;  /* 0x00057c0001037983 */ /* 0x000ee80000100800 */
[----:B----4-:R0:W-:Y:S04]  /*6670*/  STL [R1+0x324], R15 ;  /* 0x0003240f01007387 */ /* 0x0101e80000100800 */
[----:B0-----:R-:W4:Y:S04]  /*6680*/  LDL.LU R15, [R1+0xc58] ;  /* 0x000c5800010f7983 */ /* 0x001f280000300800 */
[----:B------:R-:W4:Y:S04]  /*6690*/  LDL R5, [R1+0x578] ;  /* 0x0005780001057983 */ /* 0x000f280000100800 */
[----:B--2---:R0:W-:Y:S04]  /*66a0*/  STL [R1+0x320], R14 ;  /* 0x0003200e01007387 */ /* 0x0041e80000100800 */
[----:B0-----:R-:W2:Y:S01]  /*66b0*/  LDL.LU R14, [R1+0xc54] ;  /* 0x000c5400010e7983 */ /* 0x001ea20000300800 */
[----:B------:R-:W-:-:S02]  /*66c0*/  PRMT R25, RZ, 0x7610, R25 ;  /* 0x00007610ff197816 */ /* 0x000fc40000000019 */
[----:B---3--:R-:W-:Y:S01]  /*66d0*/  IADD3.X R3, PT, PT, R3, UR13, RZ, P4, !PT ;  /* 0x0000000d03037c10 */ /* 0x008fe2000a7fe4ff */
[----:B------:R-:W3:Y:S04]  /*66e0*/  LDL R7, [R1+0x5a0] ;  /* 0x0005a00001077983 */ /* 0x000ee80000100800 */
[----:B------:R0:W2:Y:S04]  /*66f0*/  @P1 LDG.E.U8 R25, desc[UR10][R2.64] ;  /* 0x0000000a02191981 */ /* 0x0000a8000c1e1100 */
[----:B------:R-:W0:Y:S01]  /*6700*/  LDL R3, [R1+0x590] ;  /* 0x0005900001037983 */ /* 0x000e220000100800 */
[----:B----4-:R-:W-:-:S03]  /*6710*/  IADD3 R4, P2, PT, R5, UR12, RZ ;  /* 0x0000000c05047c10 */ /* 0x010fc6000ff5e0ff */
[----:B------:R-:W4:Y:S01]  /*6720*/  LDL R5, [R1+0x574] ;  /* 0x0005740001057983 */ /* 0x000f220000100800 */
[----:B------:R-:W-:Y:S02]  /*6730*/  PRMT R15, RZ, 0x7610, R15 ;  /* 0x00007610ff0f7816 */ /* 0x000fe4000000000f */
[----:B----4-:R-:W-:-:S05]  /*6740*/  IADD3.X R5, PT, PT, R5, UR13, RZ, P2, !PT ;  /* 0x0000000d05057c10 */ /* 0x010fca00097fe4ff */
[----:B------:R-:W4:Y:S01]  /*6750*/  @P1 LDG.E.U8 R15, desc[UR10][R4.64] ;  /* 0x0000000a040f1981 */ /* 0x000f22000c1e1100 */
[----:B0-----:R-:W-:-:S03]  /*6760*/  IADD3 R2, P3, PT, R3, UR12, RZ ;  /* 0x0000000c03027c10 */ /* 0x001fc6000ff7e0ff */
[----:B--2---:R-:W-:Y:S04]  /*6770*/  STL [R1+0xb74], R25 ;  /* 0x000b741901007387 */ /* 0x004fe80000100800 */
[----:B------:R-:W2:Y:S04]  /*6780*/  LDL R3, [R1+0x58c] ;  /* 0x00058c0001037983 */ /* 0x000ea80000100800 */
[----:B----4-:R0:W-:Y:S04]  /*6790*/  STL [R1+0x318], R15 ;  /* 0x0003180f01007387 */ /* 0x0101e80000100800 */
[----:B0-----:R-:W4:Y:S04]  /*67a0*/  LDL.LU R15, [R1+0xc50] ;  /* 0x000c5000010f7983 */ /* 0x001f280000300800 */
[----:B------:R-:W3:Y:S01]  /*67b0*/  LDL R5, [R1+0x5a8] ;  /* 0x0005a80001057983 */ /* 0x000ee20000100800 */
[----:B------:R-:W-:-:S02]  /*67c0*/  PRMT R6, RZ, 0x7610, R6 ;  /* 0x00007610ff067816 */ /* 0x000fc40000000006 */
[----:B--2---:R-:W-:-:S05]  /*67d0*/  IADD3.X R3, PT, PT, R3, UR13, RZ, P3, !PT ;  /* 0x0000000d03037c10 */ /* 0x004fca0009ffe4ff */
[----:B------:R-:W2:Y:S01]  /*67e0*/  @P1 LDG.E.U8 R6, desc[UR10][R2.64] ;  /* 0x0000000a02061981 */ /* 0x000ea2000c1e1100 */
[----:B------:R-:W-:Y:S02]  /*67f0*/  ISETP.GT.AND P2, PT, R0, 0x9, PT ;  /* 0x000000090000780c */ /* 0x000fe40003f44270 */
[----:B------:R-:W-:Y:S01]  /*6800*/  PRMT R14, RZ, 0x7610, R14 ;  /* 0x00007610ff0e7816 */ /* 0x000fe2000000000e */
[----:B------:R-:W4:Y:S01]  /*6810*/  LDL R3, [R1+0x598] ;  /* 0x0005980001037983 */ /* 0x000f220000100800 */
[----:B---3--:R-:W-:-:S03]  /*6820*/  IADD3 R4, P3, PT, R5, UR12, RZ ;  /* 0x0000000c05047c10 */ /* 0x008fc6000ff7e0ff */
[----:B------:R-:W3:Y:S04]  /*6830*/  LDL R5, [R1+0x5a4] ;  /* 0x0005a40001057983 */ /* 0x000ee80000100800 */
[----:B--2---:R0:W-:Y:S02]  /*6840*/  STL [R1+0x314], R6 ;  /* 0x0003140601007387 */ /* 0x0041e40000100800 */
[----:B0-----:R-:W-:Y:S02]  /*6850*/  IADD3 R6, P1, PT, R7, UR12, RZ ;  /* 0x0000000c07067c10 */ /* 0x001fe4000ff3e0ff */
[----:B------:R-:W2:Y:S01]  /*6860*/  LDL R7, [R1+0x59c] ;  /* 0x00059c0001077983 */ /* 0x000ea20000100800 */
[----:B---3--:R-:W-:-:S05]  /*6870*/  IADD3.X R5, PT, PT, R5, UR13, RZ, P3, !PT ;  /* 0x0000000d05057c10 */ /* 0x008fca0009ffe4ff */
[----:B------:R-:W3:Y:S01]  /*6880*/  @P2 LDG.E.U8 R14, desc[UR10][R4.64] ;  /* 0x0000000a040e2981 */ /* 0x000ee2000c1e1100 */
[----:B----4-:R-:W-:Y:S02]  /*6890*/  PRMT R15, RZ, 0x7610, R15 ;  /* 0x00007610ff0f7816 */ /* 0x010fe4000000000f */
[----:B------:R-:W-:Y:S02]  /*68a0*/  IADD3 R2, P3, PT, R3, UR12, RZ ;  /* 0x0000000c03027c10 */ /* 0x000fe4000ff7e0ff */
[----:B------:R-:W4:Y:S01]  /*68b0*/  LDL R3, [R1+0x594] ;  /* 0x0005940001037983 */ /* 0x000f220000100800 */
[----:B--2---:R-:W-:-:S05]  /*68c0*/  IADD3.X R7, PT, PT, R7, UR13, RZ, P1, !PT ;  /* 0x0000000d07077c10 */ /* 0x004fca0008ffe4ff */
[----:B------:R-:W2:Y:S04]  /*68d0*/  @P2 LDG.E.U8 R15, desc[UR10][R6.64] ;  /* 0x0000000a060f2981 */ /* 0x000ea8000c1e1100 */
[----:B---3--:R0:W-:Y:S04]  /*68e0*/  STL [R1+0x30c], R14 ;  /* 0x00030c0e01007387 */ /* 0x0081e80000100800 */
[----:B0-----:R-:W3:Y:S04]  /*68f0*/  LDL.LU R14, [R1+0xc4c] ;  /* 0x000c4c00010e7983 */ /* 0x001ee80000300800 */
[----:B------:R-:W3:Y:S01]  /*6900*/  LDL R5, [R1+0x5b0] ;  /* 0x0005b00001057983 */ /* 0x000ee20000100800 */
[----:B------:R-:W-:-:S02]  /*6910*/  PRMT R29, RZ, 0x7610, R29 ;  /* 0x00007610ff1d7816 */ /* 0x000fc4000000001d */
[----:B----4-:R-:W-:Y:S01]  /*6920*/  IADD3.X R3, PT, PT, R3, UR13, RZ, P3, !PT ;  /* 0x0000000d03037c10 */ /* 0x010fe20009ffe4ff */
[----:B--2---:R0:W-:Y:S04]  /*6930*/  STL [R1+0x310], R15 ;  /* 0x0003100f01007387 */ /* 0x0041e80000100800 */
[----:B------:R-:W2:Y:S04]  /*6940*/  @P2 LDG.E.U8 R29, desc[UR10][R2.64] ;  /* 0x0000000a021d2981 */ /* 0x000ea8000c1e1100 */
[----:B0-----:R-:W4:Y:S04]  /*6950*/  LDL.LU R15, [R1+0xc48] ;  /* 0x000c4800010f7983 */ /* 0x001f280000300800 */
[----:B------:R-:W4:Y:S01]  /*6960*/  LDL R7, [R1+0x5c8] ;  /* 0x0005c80001077983 */ /* 0x000f220000100800 */
[----:B---3--:R-:W-:-:S03]  /*6970*/  IADD3 R4, P4, PT, R5, UR12, RZ ;  /* 0x0000000c05047c10 */ /* 0x008fc6000ff9e0ff */
[----:B------:R-:W3:Y:S04]  /*6980*/  LDL R5, [R1+0x5ac] ;  /* 0x0005ac0001057983 */ /* 0x000ee80000100800 */
[----:B--2---:R0:W-:Y:S01]  /*6990*/  STL [R1+0x308], R29 ;  /* 0x0003081d01007387 */ /* 0x0041e20000100800 */
[----:B----4-:R-:W-:-:S03]  /*69a0*/  PRMT R15, RZ, 0x7610, R15 ;  /* 0x00007610ff0f7816 */ /* 0x010fc6000000000f */
[----:B0-----:R-:W2:Y:S04]  /*69b0*/  LDL.LU R29, [R1+0xc44] ;  /* 0x000c4400011d7983 */ /* 0x001ea80000300800 */
[----:B------:R-:W4:Y:S01]  /*69c0*/  LDL R3, [R1+0x5c0] ;  /* 0x0005c00001037983 */ /* 0x000f220000100800 */
[----:B---3--:R-:W-:-:S05]  /*69d0*/  IADD3.X R5, PT, PT, R5, UR13, RZ, P4, !PT ;  /* 0x0000000d05057c10 */ /* 0x008fca000a7fe4ff */
[----:B------:R-:W3:Y:S01]  /*69e0*/  @P2 LDG.E.U8 R15, desc[UR10][R4.64] ;  /* 0x0000000a040f2981 */ /* 0x000ee2000c1e1100 */
[----:B------:R-:W-:-:S03]  /*69f0*/  IADD3 R6, P3, PT, R7, UR12, RZ ;  /* 0x0000000c07067c10 */ /* 0x000fc6000ff7e0ff */
[----:B------:R-:W2:Y:S01]  /*6a00*/  LDL R7, [R1+0x5c4] ;  /* 0x0005c40001077983 */ /* 0x000ea20000100800 */
[----:B----4-:R-:W-:-:S03]  /*6a10*/  IADD3 R2, P4, PT, R3, UR12, RZ ;  /* 0x0000000c03027c10 */ /* 0x010fc6000ff9e0ff */
[----:B------:R-:W4:Y:S04]  /*6a20*/  LDL R3, [R1+0x5bc] ;  /* 0x0005bc0001037983 */ /* 0x000f280000100800 */
[----:B---3--:R0:W-:Y:S04]  /*6a30*/  STL [R1+0x300], R15 ;  /* 0x0003000f01007387 */ /* 0x0081e80000100800 */
[----:B0-----:R-:W3:Y:S01]  /*6a40*/  LDL.LU R15, [R1+0xc40] ;  /* 0x000c4000010f7983 */ /* 0x001ee20000300800 */
[----:B------:R-:W-:Y:S02]  /*6a50*/  ISETP.GT.AND P1, PT, R0, 0xa, PT ;  /* 0x0000000a0000780c */ /* 0x000fe40003f24270 */
[----:B------:R-:W-:Y:S01]  /*6a60*/  PRMT R14, RZ, 0x7610, R14 ;  /* 0x00007610ff0e7816 */ /* 0x000fe2000000000e */
[----:B------:R-:W3:Y:S01]  /*6a70*/  LDL R5, [R1+0x5b8] ;  /* 0x0005b80001057983 */ /* 0x000ee20000100800 */
[----:B--2---:R-:W-:-:S02]  /*6a80*/  IADD3.X R7, PT, PT, R7, UR13, RZ, P3, !PT ;  /* 0x0000000d07077c10 */ /* 0x004fc40009ffe4ff */
[----:B----4-:R-:W-:-:S07]  /*6a90*/  IADD3.X R3, PT, PT, R3, UR13, RZ, P4, !PT ;  /* 0x0000000d03037c10 */ /* 0x010fce000a7fe4ff */
[----:B------:R-:W2:Y:S01]  /*6aa0*/  @P1 LDG.E.U8 R14, desc[UR10][R6.64] ;  /* 0x0000000a060e1981 */ /* 0x000ea2000c1e1100 */
[----:B---3--:R-:W-:-:S06]  /*6ab0*/  PRMT R15, RZ, 0x7610, R15 ;  /* 0x00007610ff0f7816 */ /* 0x008fcc000000000f */
        /* <DEDUP_REMOVED lines=140> */
[----:B---3--:R-:W-:Y:S02]  /*7380*/  PRMT R15, RZ, 0x7610, R15 ;  /* 0x00007610ff0f7816 */ /* 0x008fe4000000000f */
[----:B----4-:R-:W-:Y:S02]  /*7390*/  IADD3 R2, P3, PT, R3, UR12, RZ ;  /* 0x0000000c03027c10 */ /* 0x010fe4000ff7e0ff */
[----:B------:R-:W2:Y:S04]  /*73a0*/  LDL R3, [R1+0x64c] ;  /* 0x00064c0001037983 */ /* 0x000ea80000100800 */
[----:B------:R-:W3:Y:S01]  /*73b0*/  @P1 LDG.E.U8 R15, desc[UR10][R4.64] ;  /* 0x0000000a040f1981 */ /* 0x000ee2000c1e1100 */
[----:B------:R-:W-:Y:S02]  /*73c0*/  PRMT R6, RZ, 0x7610, R6 ;  /* 0x00007610ff067816 */ /* 0x000fe40000000006 */
[----:B--2---:R-:W-:Y:S01]  /*73d0*/  IADD3.X R3, PT, PT, R3, UR13, RZ, P3, !PT ;  /* 0x0000000d03037c10 */ /* 0x004fe20009ffe4ff */
[----:B---3--:R0:W-:Y:S04]  /*73e0*/  STL [R1+0x2b8], R15 ;  /* 0x0002b80f01007387 */ /* 0x0081e80000100800 */
[----:B------:R-:W2:Y:S04]  /*73f0*/  @P1 LDG.E.U8 R6, desc[UR10][R2.64] ;  /* 0x0000000a02061981 */ /* 0x000ea8000c1e1100 */
[----:B0-----:R-:W3:Y:S04]  /*7400*/  LDL.LU R15, [R1+0xbfc] ;  /* 0x000bfc00010f7983 */ /* 0x001ee80000300800 */
[----:B------:R-:W4:Y:S04]  /*7410*/  LDL R5, [R1+0x668] ;  /* 0x0006680001057983 */ /* 0x000f280000100800 */
[----:B------:R-:W2:Y:S01]  /*7420*/  LDL R3, [R1+0x658] ;  /* 0x0006580001037983 */ /* 0x000ea20000100800 */
[----:B------:R-:W-:-:S02]  /*7430*/  ISETP.GT.AND P2, PT, R0, 0xf, PT ;  /* 0x0000000f0000780c */ /* 0x000fc40003f44270 */
[----:B----4-:R-:W-:Y:S02]  /*7440*/  IADD3 R4, P3, PT, R5, UR12, RZ ;  /* 0x0000000c05047c10 */ /* 0x010fe4000ff7e0ff */
[----:B------:R-:W4:Y:S04]  /*7450*/  LDL R5, [R1+0x664] ;  /* 0x0006640001057983 */ /* 0x000f280000100800 */
[----:B--2---:R0:W-:Y:S02]  /*7460*/  STL [R1+0x2b4], R6 ;  /* 0x0002b40601007387 */ /* 0x0041e40000100800 */
[----:B0-----:R-:W-:Y:S02]  /*7470*/  IADD3 R6, P1, PT, R7, UR12, RZ ;  /* 0x0000000c07067c10 */ /* 0x001fe4000ff3e0ff */
[----:B------:R-:W2:Y:S01]  /*7480*/  LDL R7, [R1+0x65c] ;  /* 0x00065c0001077983 */ /* 0x000ea20000100800 */
[----:B------:R-:W-:-:S02]  /*7490*/  PRMT R28, RZ, 0x7610, R28 ;  /* 0x00007610ff1c7816 */ /* 0x000fc4000000001c */
[----:B---3--:R-:W-:Y:S02]  /*74a0*/  PRMT R15, RZ, 0x7610, R15 ;  /* 0x00007610ff0f7816 */ /* 0x008fe4000000000f */
[----:B----4-:R-:W-:Y:S02]  /*74b0*/  IADD3.X R5, PT, PT, R5, UR13, RZ, P3, !PT ;  /* 0x0000000d05057c10 */ /* 0x010fe40009ffe4ff */
[----:B------:R-:W-:Y:S02]  /*74c0*/  IADD3 R2, P3, PT, R3, UR12, RZ ;  /* 0x0000000c03027c10 */ /* 0x000fe4000ff7e0ff */
[----:B------:R-:W3:Y:S04]  /*74d0*/  LDL R3, [R1+0x654] ;  /* 0x0006540001037983 */ /* 0x000ee80000100800 */
[----:B------:R-:W4:Y:S01]  /*74e0*/  @P2 LDG.E.U8 R28, desc[UR10][R4.64] ;  /* 0x0000000a041c2981 */ /* 0x000f22000c1e1100 */
[----:B--2---:R-:W-:-:S03]  /*74f0*/  IADD3.X R7, PT, PT, R7, UR13, RZ, P1, !PT ;  /* 0x0000000d07077c10 */ /* 0x004fc60008ffe4ff */
[----:B------:R-:W2:Y:S04]  /*7500*/  LDL R5, [R1+0x670] ;  /* 0x0006700001057983 */ /* 0x000ea80000100800 */
[----:B------:R-:W2:Y:S01]  /*7510*/  @P2 LDG.E.U8 R15, desc[UR10][R6.64] ;  /* 0x0000000a060f2981 */ /* 0x000ea2000c1e1100 */
[----:B------:R-:W-:Y:S02]  /*7520*/  PRMT R14, RZ, 0x7610, R14 ;  /* 0x00007610ff0e7816 */ /* 0x000fe4000000000e */
[----:B---3--:R-:W-:Y:S01]  /*7530*/  IADD3.X R3, PT, PT, R3, UR13, RZ, P3, !PT ;  /* 0x0000000d03037c10 */ /* 0x008fe20009ffe4ff */
[----:B----4-:R-:W-:Y:S04]  /*7540*/  STL [R1+0xb14], R28 ;  /* 0x000b141c01007387 */ /* 0x010fe80000100800 */
[----:B------:R-:W3:Y:S01]  /*7550*/  @P2 LDG.E.U8 R14, desc[UR10][R2.64] ;  /* 0x0000000a020e2981 */ /* 0x000ee2000c1e1100 */
[----:B--2---:R-:W-:-:S03]  /*7560*/  IADD3 R4, P4, PT, R5, UR12, RZ ;  /* 0x0000000c05047c10 */ /* 0x004fc6000ff9e0ff */
[----:B------:R0:W-:Y:S04]  /*7570*/  STL [R1+0x2b0], R15 ;  /* 0x0002b00f01007387 */ /* 0x0001e80000100800 */
[----:B0-----:R-:W2:Y:S04]  /*7580*/  LDL.LU R15, [R1+0xbf8] ;  /* 0x000bf800010f7983 */ /* 0x001ea80000300800 */
[----:B------:R-:W4:Y:S04]  /*7590*/  LDL R5, [R1+0x66c] ;  /* 0x00066c0001057983 */ /* 0x000f280000100800 */
[----:B------:R-:W4:Y:S04]  /*75a0*/  LDL R7, [R1+0x688] ;  /* 0x0006880001077983 */ /* 0x000f280000100800 */
[----:B---3--:R0:W-:Y:S04]  /*75b0*/  STL [R1+0x2a8], R14 ;  /* 0x0002a80e01007387 */ /* 0x0081e80000100800 */
[----:B0-----:R-:W3:Y:S04]  /*75c0*/  LDL.LU R14, [R1+0xbf4] ;  /* 0x000bf400010e7983 */ /* 0x001ee80000300800 */
[----:B------:R-:W3:Y:S01]  /*75d0*/  LDL R3, [R1+0x680] ;  /* 0x0006800001037983 */ /* 0x000ee20000100800 */
[----:B--2---:R-:W-:-:S02]  /*75e0*/  PRMT R15, RZ, 0x7610, R15 ;  /* 0x00007610ff0f7816 */ /* 0x004fc4000000000f */
[----:B----4-:R-:W-:-:S05]  /*75f0*/  IADD3.X R5, PT, PT, R5, UR13, RZ, P4, !PT ;  /* 0x0000000d05057c10 */ /* 0x010fca000a7fe4ff */
[----:B------:R-:W2:Y:S01]  /*7600*/  @P2 LDG.E.U8 R15, desc[UR10][R4.64] ;  /* 0x0000000a040f2981 */ /* 0x000ea2000c1e1100 */
[----:B------:R-:W-:-:S03]  /*7610*/  IADD3 R6, P3, PT, R7, UR12, RZ ;  /* 0x0000000c07067c10 */ /* 0x000fc6000ff7e0ff */
[----:B------:R-:W4:Y:S01]  /*7620*/  LDL R7, [R1+0x684] ;  /* 0x0006840001077983 */ /* 0x000f220000100800 */
[----:B---3--:R-:W-:-:S03]  /*7630*/  IADD3 R2, P4, PT, R3, UR12, RZ ;  /* 0x0000000c03027c10 */ /* 0x008fc6000ff9e0ff */
[----:B------:R-:W3:Y:S04]  /*7640*/  LDL R3, [R1+0x67c] ;  /* 0x00067c0001037983 */ /* 0x000ee80000100800 */
[----:B--2---:R0:W-:Y:S04]  /*7650*/  STL [R1+0x2a4], R15 ;  /* 0x0002a40f01007387 */ /* 0x0041e80000100800 */
[----:B0-----:R-:W2:Y:S01]  /*7660*/  LDL.LU R15, [R1+0xbf0] ;  /* 0x000bf000010f7983 */ /* 0x001ea20000300800 */
[----:B------:R-:W-:Y:S02]  /*7670*/  ISETP.GT.AND P1, PT, R0, 0x10, PT ;  /* 0x000000100000780c */ /* 0x000fe40003f24270 */
[----:B------:R-:W-:Y:S01]  /*7680*/  PRMT R17, RZ, 0x7610, R17 ;  /* 0x00007610ff117816 */ /* 0x000fe20000000011 */
[----:B------:R-:W2:Y:S01]  /*7690*/  LDL R5, [R1+0x678] ;  /* 0x0006780001057983 */ /* 0x000ea20000100800 */
[----:B----4-:R-:W-:-:S09]  /*76a0*/  IADD3.X R7, PT, PT, R7, UR13, RZ, P3, !PT ;  /* 0x0000000d07077c10 */ /* 0x010fd20009ffe4ff */
[----:B------:R-:W4:Y:S04]  /*76b0*/  @P1 LDG.E.U8 R17, desc[UR10][R6.64] ;  /* 0x0000000a06111981 */ /* 0x000f28000c1e1100 */
[----:B------:R-:W4:Y:S01]  /*76c0*/  LDL R7, [R1+0x6a0] ;  /* 0x0006a00001077983 */ /* 0x000f220000100800 */
[----:B---3--:R-:W-:Y:S02]  /*76d0*/  IADD3.X R3, PT, PT, R3, UR13, RZ, P4, !PT ;  /* 0x0000000d03037c10 */ /* 0x008fe4000a7fe4ff */
[----:B--2---:R-:W-:-:S06]  /*76e0*/  PRMT R15, RZ, 0x7610, R15 ;  /* 0x00007610ff0f7816 */ /* 0x004fcc000000000f */
[----:B------:R-:W2:Y:S01]  /*76f0*/  @P1 LDG.E.U8 R15, desc[UR10][R2.64] ;  /* 0x0000000a020f1981 */ /* 0x000ea2000c1e1100 */
[----:B------:R-:W-:-:S03]  /*7700*/  IADD3 R4, P2, PT, R5, UR12, RZ ;  /* 0x0000000c05047c10 */ /* 0x000fc6000ff5e0ff */
[----:B----4-:R0:W-:Y:S04]  /*7710*/  STL [R1+0x2a0], R17 ;  /* 0x0002a01101007387 */ /* 0x0101e80000100800 */
[----:B------:R-:W3:Y:S04]  /*7720*/  LDL R5, [R1+0x674] ;  /* 0x0006740001057983 */ /* 0x000ee80000100800 */
[----:B0-----:R-:W4:Y:S04]  /*7730*/  LDL R17, [R1+0x698] ;  /* 0x0006980001117983 */ /* 0x001f280000100800 */
[----:B--2---:R0:W-:Y:S04]  /*7740*/  STL [R1+0x29c], R15 ;  /* 0x00029c0f01007387 */ /* 0x0041e80000100800 */
[----:B0-----:R-:W2:Y:S01]  /*7750*/  LDL.LU R15, [R1+0xbec] ;  /* 0x000bec00010f7983 */ /* 0x001ea20000300800 */
[----:B---3--:R-:W-:-:S03]  /*7760*/  IADD3.X R5, PT, PT, R5, UR13, RZ, P2, !PT ;  /* 0x0000000d05057c10 */ /* 0x008fc600097fe4ff */
[----:B------:R-:W3:Y:S01]  /*7770*/  LDL R3, [R1+0x690] ;  /* 0x0006900001037983 */ /* 0x000ee20000100800 */
[----:B--2---:R-:W-:-:S06]  /*7780*/  PRMT R15, RZ, 0x7610, R15 ;  /* 0x00007610ff0f7816 */ /* 0x004fcc000000000f */
[----:B------:R-:W2:Y:S01]  /*7790*/  @P1 LDG.E.U8 R15, desc[UR10][R4.64] ;  /* 0x0000000a040f1981 */ /* 0x000ea2000c1e1100 */
[----:B---3--:R-:W-:-:S03]  /*77a0*/  IADD3 R2, P3, PT, R3, UR12, RZ ;  /* 0x0000000c03027c10 */ /* 0x008fc6000ff7e0ff */
[----:B------:R-:W3:Y:S04]  /*77b0*/  LDL R3, [R1+0x68c] ;  /* 0x00068c0001037983 */ /* 0x000ee80000100800 */
[----:B--2---:R0:W-:Y:S04]  /*77c0*/  STL [R1+0x298], R15 ;  /* 0x0002980f01007387 */ /* 0x0041e80000100800 */
[----:B0-----:R-:W2:Y:S04]  /*77d0*/  LDL.LU R15, [R1+0xbe8] ;  /* 0x000be800010f7983 */ /* 0x001ea80000300800 */
[----:B------:R-:W2:Y:S01]  /*77e0*/  LDL R5, [R1+0x6a8] ;  /* 0x0006a80001057983 */ /* 0x000ea20000100800 */
[----:B---3--:R-:W-:-:S02]  /*77f0*/  IADD3.X R3, PT, PT, R3, UR13, RZ, P3, !PT ;  /* 0x0000000d03037c10 */ /* 0x008fc40009ffe4ff */
[----:B------:R-:W-:Y:S02]  /*7800*/  ISETP.GT.AND P2, PT, R0, 0x11, PT ;  /* 0x000000110000780c */ /* 0x000fe40003f44270 */
[----:B--2---:R-:W-:Y:S02]  /*7810*/  IADD3 R4, P3, PT, R5, UR12, RZ ;  /* 0x0000000c05047c10 */ /* 0x004fe4000ff7e0ff */
[----:B------:R-:W2:Y:S01]  /*7820*/  LDL R5, [R1+0x6a4] ;  /* 0x0006a40001057983 */ /* 0x000ea20000100800 */
[----:B------:R-:W-:Y:S02]  /*7830*/  PRMT R6, RZ, 0x7610, R6 ;  /* 0x00007610ff067816 */ /* 0x000fe40000000006 */
[----:B------:R-:W-:-:S04]  /*7840*/  PRMT R15, RZ, 0x7610, R15 ;  /* 0x00007610ff0f7816 */ /* 0x000fc8000000000f */
[----:B------:R4:W3:Y:S01]  /*7850*/  @P1 LDG.E.U8 R6, desc[UR10][R2.64] ;  /* 0x0000000a02061981 */ /* 0x0008e2000c1e1100 */
[----:B--2---:R-:W-:-:S05]  /*7860*/  IADD3.X R5, PT, PT, R5, UR13, RZ, P3, !PT ;  /* 0x0000000d05057c10 */ /* 0x004fca0009ffe4ff */
[----:B------:R-:W2:Y:S01]  /*7870*/  @P2 LDG.E.U8 R15, desc[UR10][R4.64] ;  /* 0x0000000a040f2981 */ /* 0x000ea2000c1e1100 */
[----:B----4-:R-:W-:-:S03]  /*7880*/  IADD3 R2, P3, PT, R17, UR12, RZ ;  /* 0x0000000c11027c10 */ /* 0x010fc6000ff7e0ff */
[----:B---3--:R0:W-:Y:S04]  /*7890*/  STL [R1+0x294], R6 ;  /* 0x0002940601007387 */ /* 0x0081e80000100800 */
[----:B------:R-:W3:Y:S04]  /*78a0*/  LDL R3, [R1+0x694] ;  /* 0x0006940001037983 */ /* 0x000ee80000100800 */
[----:B------:R-:W4:Y:S01]  /*78b0*/  LDL R17, [R1+0x6bc] ;  /* 0x0006bc0001117983 */ /* 0x000f220000100800 */
[----:B0-----:R-:W-:-:S03]  /*78c0*/  IADD3 R6, P1, PT, R7, UR12, RZ ;  /* 0x0000000c07067c10 */ /* 0x001fc6000ff3e0ff */
[----:B------:R-:W4:Y:S04]  /*78d0*/  LDL R7, [R1+0x69c] ;  /* 0x00069c0001077983 */ /* 0x000f280000100800 */
[----:B--2---:R0:W-:Y:S04]  /*78e0*/  STL [R1+0x28c], R15 ;  /* 0x00028c0f01007387 */ /* 0x0041e80000100800 */
[----:B0-----:R-:W2:Y:S01]  /*78f0*/  LDL.LU R15, [R1+0xbe4] ;  /* 0x000be400010f7983 */ /* 0x001ea20000300800 */
[----:B------:R-:W-:Y:S02]  /*7900*/  PRMT R14, RZ, 0x7610, R14 ;  /* 0x00007610ff0e7816 */ /* 0x000fe4000000000e */
[----:B---3--:R-:W-:Y:S01]  /*7910*/  IADD3.X R3, PT, PT, R3, UR13, RZ, P3, !PT ;  /* 0x0000000d03037c10 */ /* 0x008fe20009ffe4ff */
[----:B------:R-:W3:Y:S01]  /*7920*/  LDL R5, [R1+0x6b0] ;  /* 0x0006b00001057983 */ /* 0x000ee20000100800 */
[----:B----4-:R-:W-:-:S05]  /*7930*/  IADD3.X R7, PT, PT, R7, UR13, RZ, P1, !PT ;  /* 0x0000000d07077c10 */ /* 0x010fca0008ffe4ff */
[----:B------:R-:W4:Y:S01]  /*7940*/  @P2 LDG.E.U8 R14, desc[UR10][R6.64] ;  /* 0x0000000a060e2981 */ /* 0x000f22000c1e1100 */
[----:B--2---:R-:W-:-:S06]  /*7950*/  PRMT R15, RZ, 0x7610, R15 ;  /* 0x00007610ff0f7816 */ /* 0x004fcc000000000f */
[----:B------:R-:W2:Y:S01]  /*7960*/  @P2 LDG.E.U8 R15, desc[UR10][R2.64] ;  /* 0x0000000a020f2981 */ /* 0x000ea2000c1e1100 */
[----:B---3--:R-:W-:-:S03]  /*7970*/  IADD3 R4, P4, PT, R5, UR12, RZ ;  /* 0x0000000c05047c10 */ /* 0x008fc6000ff9e0ff */
[----:B----4-:R0:W-:Y:S04]  /*7980*/  STL [R1+0x290], R14 ;  /* 0x0002900e01007387 */ /* 0x0101e80000100800 */
[----:B0-----:R-:W3:Y:S04]  /*7990*/  LDL.LU R14, [R1+0xbe0] ;  /* 0x000be000010e7983 */ /* 0x001ee80000300800 */
[----:B------:R-:W4:Y:S04]  /*79a0*/  LDL R7, [R1+0x6c8] ;  /* 0x0006c80001077983 */ /* 0x000f280000100800 */
[----:B------:R-:W3:Y:S04]  /*79b0*/  LDL R5, [R1+0x6ac] ;  /* 0x0006ac0001057983 */ /* 0x000ee80000100800 */
[----:B--2---:R0:W-:Y:S04]  /*79c0*/  STL [R1+0x288], R15 ;  /* 0x0002880f01007387 */ /* 0x0041e80000100800 */
[----:B0-----:R-:W2:Y:S04]  /*79d0*/  LDL.LU R15, [R1+0xbdc] ;  /* 0x000bdc00010f7983 */ /* 0x001ea80000300800 */
[----:B------:R-:W2:Y:S01]  /*79e0*/  LDL R3, [R1+0x6c0] ;  /* 0x0006c00001037983 */ /* 0x000ea20000100800 */
[----:B------:R-:W-:-:S02]  /*79f0*/  PRMT R29, RZ, 0x7610, R29 ;  /* 0x00007610ff1d7816 */ /* 0x000fc4000000001d */
[----:B---3--:R-:W-:Y:S02]  /*7a00*/  IADD3.X R5, PT, PT, R5, UR13, RZ, P4, !PT ;  /* 0x0000000d05057c10 */ /* 0x008fe4000a7fe4ff */
[----:B----4-:R-:W-:Y:S02]  /*7a10*/  IADD3 R6, P3, PT, R7, UR12, RZ ;  /* 0x0000000c07067c10 */ /* 0x010fe4000ff7e0ff */
[----:B------:R-:W3:Y:S01]  /*7a20*/  LDL R7, [R1+0x6c4] ;  /* 0x0006c40001077983 */ /* 0x000ee20000100800 */
[----:B--2---:R-:W-:Y:S01]  /*7a30*/  IADD3 R2, P4, PT, R3, UR12, RZ ;  /* 0x0000000c03027c10 */ /* 0x004fe2000ff9e0ff */
[----:B------:R-:W-:-:S06]  /*7a40*/  IMAD.MOV.U32 R3, RZ, RZ, R29 ;  /* 0x000000ffff037224 */ /* 0x000fcc00078e001d */
[----:B------:R-:W2:Y:S01]  /*7a50*/  @P2 LDG.E.U8 R3, desc[UR10][R4.64] ;  /* 0x0000000a04032981 */ /* 0x000ea2000c1e1100 */
[----:B------:R-:W-:Y:S02]  /*7a60*/  ISETP.GT.AND P1, PT, R0, 0x12, PT ;  /* 0x000000120000780c */ /* 0x000fe40003f24270 */
[----:B------:R-:W-:Y:S01]  /*7a70*/  PRMT R14, RZ, 0x7610, R14 ;  /* 0x00007610ff0e7816 */ /* 0x000fe2000000000e */
[----:B------:R0:W-:Y:S01]  /*7a80*/  STL.S16 [R1+0x284], R29 ;  /* 0x0002841d01007387 */ /* 0x0001e20000100600 */
[----:B---3--:R-:W-:Y:S02]  /*7a90*/  IADD3.X R7, PT, PT, R7, UR13, RZ, P3, !PT ;  /* 0x0000000d07077c10 */ /* 0x008fe40009ffe4ff */
[----:B------:R-:W-:Y:S01]  /*7aa0*/  PRMT R15, RZ, 0x7610, R15 ;  /* 0x00007610ff0f7816 */ /* 0x000fe2000000000f */
[----:B0-----:R-:W3:Y:S04]  /*7ab0*/  LDL.LU R29, [R1+0xbd8] ;  /* 0x000bd800011d7983 */ /* 0x001ee80000300800 */
[----:B------:R-:W4:Y:S04]  /*7ac0*/  LDL R5, [R1+0x6b8] ;  /* 0x0006b80001057983 */ /* 0x000f280000100800 */
[----:B------:R-:W3:Y:S04]  /*7ad0*/  @P1 LDG.E.U8 R14, desc[UR10][R6.64] ;  /* 0x0000000a060e1981 */ /* 0x000ee8000c1e1100 */
[----:B--2---:R0:W-:Y:S02]  /*7ae0*/  @P2 STL [R1+0x284], R3 ;  /* 0x0002840301002387 */ /* 0x0041e40000100800 */
[----:B0-----:R-:W-:-:S02]  /*7af0*/  IADD3.X R3, PT, PT, R17, UR13, RZ, P4, !PT ;  /* 0x0000000d11037c10 */ /* 0x001fc4000a7fe4ff */
[----:B------:R-:W2:Y:S04]  /*7b00*/  LDL R17, [R1+0x6e4] ;  /* 0x0006e40001117983 */ /* 0x000ea80000100800 */
[----:B------:R-:W2:Y:S01]  /*7b10*/  @P1 LDG.E.U8 R15, desc[UR10][R2.64] ;  /* 0x0000000a020f1981 */ /* 0x000ea2000c1e1100 */
[----:B----4-:R-:W-:-:S03]  /*7b20*/  IADD3 R4, P2, PT, R5, UR12, RZ ;  /* 0x0000000c05047c10 */ /* 0x010fc6000ff5e0ff */
[----:B---3--:R0:W-:Y:S04]  /*7b30*/  STL [R1+0x280], R14 ;  /* 0x0002800e01007387 */ /* 0x0081e80000100800 */
[----:B0-----:R-:W3:Y:S04]  /*7b40*/  LDL.LU R14, [R1+0xbd4] ;  /* 0x000bd400010e7983 */ /* 0x001ee80000300800 */
[----:B------:R-:W4:Y:S04]  /*7b50*/  LDL R7, [R1+0x6e0] ;  /* 0x0006e00001077983 */ /* 0x000f280000100800 */
[----:B------:R-:W3:Y:S04]  /*7b60*/  LDL R5, [R1+0x6b4] ;  /* 0x0006b40001057983 */ /* 0x000ee80000100800 */
[----:B--2---:R0:W-:Y:S04]  /*7b70*/  STL [R1+0x27c], R15 ;  /* 0x00027c0f01007387 */ /* 0x0041e80000100800 */
[----:B0-----:R-:W2:Y:S04]  /*7b80*/  LDL.LU R15, [R1+0xbd0] ;  /* 0x000bd000010f7983 */ /* 0x001ea80000300800 */
[----:B------:R-:W4:Y:S01]  /*7b90*/  LDL R3, [R1+0x6d0] ;  /* 0x0006d00001037983 */ /* 0x000f220000100800 */
[----:B---3--:R-:W-:-:S02]  /*7ba0*/  IADD3.X R5, PT, PT, R5, UR13, RZ, P2, !PT ;  /* 0x0000000d05057c10 */ /* 0x008fc400097fe4ff */
[----:B--2---:R-:W-:Y:S02]  /*7bb0*/  PRMT R15, RZ, 0x7610, R15 ;  /* 0x00007610ff0f7816 */ /* 0x004fe4000000000f */
        /* <DEDUP_REMOVED lines=8> */
[----:B------:R-:W4:Y:S01]  /*7c40*/  LDL R5, [R1+0x6e8] ;  /* 0x0006e80001057983 */ /* 0x000f220000100800 */
[----:B------:R-:W-:-:S02]  /*7c50*/  ISETP.GT.AND P2, PT, R0, 0x13, PT ;  /* 0x000000130000780c */ /* 0x000fc40003f44270 */
[----:B------:R-:W-:Y:S01]  /*7c60*/  PRMT R14, RZ, 0x7610, R14 ;  /* 0x00007610ff0e7816 */ /* 0x000fe2000000000e */
[----:B------:R-:W3:Y:S04]  /*7c70*/  LDL R3, [R1+0x6d8] ;  /* 0x0006d80001037983 */ /* 0x000ee80000100800 */
[----:B--2---:R0:W-:Y:S01]  /*7c80*/  STL [R1+0x274], R6 ;  /* 0x0002740601007387 */ /* 0x0041e20000100800 */
[----:B----4-:R-:W-:Y:S02]  /*7c90*/  IADD3 R4, P3, PT, R5, UR12, RZ ;  /* 0x0000000c05047c10 */ /* 0x010fe4000ff7e0ff */
[----:B0-----:R-:W-:Y:S02]  /*7ca0*/  IADD3 R6, P1, PT, R7, UR12, RZ ;  /* 0x0000000c07067c10 */ /* 0x001fe4000ff3e0ff */
[----:B------:R-:W-:Y:S01]  /*7cb0*/  IADD3.X R5, PT, PT, R17, UR13, RZ, P3, !PT ;  /* 0x0000000d11057c10 */ /* 0x000fe20009ffe4ff */
[----:B------:R-:W2:Y:S04]  /*7cc0*/  LDL R7, [R1+0x6dc] ;  /* 0x0006dc0001077983 */ /* 0x000ea80000100800 */
[----:B------:R-:W4:Y:S01]  /*7cd0*/  @P2 LDG.E.U8 R14, desc[UR10][R4.64] ;  /* 0x0000000a040e2981 */ /* 0x000f22000c1e1100 */
[----:B---3--:R-:W-:-:S02]  /*7ce0*/  PRMT R15, RZ, 0x7610, R15 ;  /* 0x00007610ff0f7816 */ /* 0x008fc4000000000f */
[----:B------:R-:W-:Y:S01]  /*7cf0*/  IADD3 R2, P3, PT, R3, UR12, RZ ;  /* 0x0000000c03027c10 */ /* 0x000fe2000ff7e0ff */
[----:B------:R-:W3:Y:S04]  /*7d00*/  LDL R17, [R1+0x700] ;  /* 0x0007000001117983 */ /* 0x000ee80000100800 */
[----:B------:R-:W3:Y:S01]  /*7d10*/  LDL R3, [R1+0x6d4] ;  /* 0x0006d40001037983 */ /* 0x000ee20000100800 */
[----:B--2---:R-:W-:-:S03]  /*7d20*/  IADD3.X R7, PT, PT, R7, UR13, RZ, P1, !PT ;  /* 0x0000000d07077c10 */ /* 0x004fc60008ffe4ff */
[----:B----4-:R0:W-:Y:S04]  /*7d30*/  STL [R1+0x26c], R14 ;  /* 0x00026c0e01007387 */ /* 0x0101e80000100800 */
[----:B------:R-:W2:Y:S04]  /*7d40*/  @P2 LDG.E.U8 R15, desc[UR10][R6.64] ;  /* 0x0000000a060f2981 */ /* 0x000ea8000c1e1100 */
[----:B0-----:R-:W4:Y:S04]  /*7d50*/  LDL.LU R14, [R1+0xbc8] ;  /* 0x000bc800010e7983 */ /* 0x001f280000300800 */
[----:B------:R-:W4:Y:S01]  /*7d60*/  LDL R5, [R1+0x6f0] ;  /* 0x0006f00001057983 */ /* 0x000f220000100800 */
[----:B------:R-:W-:-:S02]  /*7d70*/  PRMT R29, RZ, 0x7610, R29 ;  /* 0x00007610ff1d7816 */ /* 0x000fc4000000001d */
[----:B---3--:R-:W-:-:S05]  /*7d80*/  IADD3.X R3, PT, PT, R3, UR13, RZ, P3, !PT ;  /* 0x0000000d03037c10 */ /* 0x008fca0009ffe4ff */
[----:B------:R-:W3:Y:S04]  /*7d90*/  @P2 LDG.E.U8 R29, desc[UR10][R2.64] ;  /* 0x0000000a021d2981 */ /* 0x000ee8000c1e1100 */
[----:B--2---:R0:W-:Y:S04]  /*7da0*/  STL [R1+0x270], R15 ;  /* 0x0002700f01007387 */ /* 0x0041e80000100800 */
[----:B0-----:R-:W2:Y:S01]  /*7db0*/  LDL.LU R15, [R1+0xbc4] ;  /* 0x000bc400010f7983 */ /* 0x001ea20000300800 */
[----:B----4-:R-:W-:-:S03]  /*7dc0*/  IADD3 R4, P4, PT, R5, UR12, RZ ;  /* 0x0000000c05047c10 */ /* 0x010fc6000ff9e0ff */
[----:B------:R-:W4:Y:S04]  /*7dd0*/  LDL R7, [R1+0x708] ;  /* 0x0007080001077983 */ /* 0x000f280000100800 */
[----:B------:R-:W2:Y:S01]  /*7de0*/  LDL R5, [R1+0x6ec] ;  /* 0x0006ec0001057983 */ /* 0x000ea20000100800 */
[----:B------:R-:W-:-:S03]  /*7df0*/  PRMT R14, RZ, 0x7610, R14 ;  /* 0x00007610ff0e7816 */ /* 0x000fc6000000000e */
[----:B---3--:R0:W-:Y:S04]  /*7e00*/  STL [R1+0x268], R29 ;  /* 0x0002681d01007387 */ /* 0x0081e80000100800 */
[----:B0-----:R-:W3:Y:S01]  /*7e10*/  LDL.LU R29, [R1+0xbc0] ;  /* 0x000bc000011d7983 */ /* 0x001ee20000300800 */
[----:B------:R-:W-:-:S03]  /*7e20*/  ISETP.GT.AND P1, PT, R0, 0x14, PT ;  /* 0x000000140000780c */ /* 0x000fc60003f24270 */
[----:B------:R-:W3:Y:S01]  /*7e30*/  LDL R3, [R1+0x6fc] ;  /* 0x0006fc0001037983 */ /* 0x000ee20000100800 */
[----:B----4-:R-:W-:-:S03]  /*7e40*/  IADD3 R6, P3, PT, R7, UR12, RZ ;  /* 0x0000000c07067c10 */ /* 0x010fc6000ff7e0ff */
[----:B------:R-:W4:Y:S01]  /*7e50*/  LDL R7, [R1+0x704] ;  /* 0x0007040001077983 */ /* 0x000f220000100800 */
[----:B--2---:R-:W-:-:S05]  /*7e60*/  IADD3.X R5, PT, PT, R5, UR13, RZ, P4, !PT ;  /* 0x0000000d05057c10 */ /* 0x004fca000a7fe4ff */
[----:B------:R-:W2:Y:S01]  /*7e70*/  @P2 LDG.E.U8 R14, desc[UR10][R4.64] ;  /* 0x0000000a040e2981 */ /* 0x000ea2000c1e1100 */
[----:B------:R-:W-:Y:S02]  /*7e80*/  PRMT R15, RZ, 0x7610, R15 ;  /* 0x00007610ff0f7816 */ /* 0x000fe4000000000f */
[----:B------:R-:W-:Y:S02]  /*7e90*/  IADD3 R2, P4, PT, R17, UR12, RZ ;  /* 0x0000000c11027c10 */ /* 0x000fe4000ff9e0ff */
[----:B------:R-:W3:Y:S01]  /*7ea0*/  LDL R17, [R1+0x728] ;  /* 0x0007280001117983 */ /* 0x000ee20000100800 */
[----:B----4-:R-:W-:-:S05]  /*7eb0*/  IADD3.X R7, PT, PT, R7, UR13, RZ, P3, !PT ;  /* 0x0000000d07077c10 */ /* 0x010fca0009ffe4ff */
[----:B------:R-:W4:Y:S04]  /*7ec0*/  @P1 LDG.E.U8 R15, desc[UR10][R6.64] ;  /* 0x0000000a060f1981 */ /* 0x000f28000c1e1100 */
[----:B--2---:R0:W-:Y:S04]  /*7ed0*/  STL [R1+0x264], R14 ;  /* 0x0002640e01007387 */ /* 0x0041e80000100800 */
[----:B0-----:R-:W2:Y:S04]  /*7ee0*/  LDL.LU R14, [R1+0xbbc] ;  /* 0x000bbc00010e7983 */ /* 0x001ea80000300800 */
[----:B------:R-:W2:Y:S01]  /*7ef0*/  LDL R5, [R1+0x6f8] ;  /* 0x0006f80001057983 */ /* 0x000ea20000100800 */
[----:B------:R-:W-:-:S02]  /*7f00*/  PRMT R19, RZ, 0x7610, R19 ;  /* 0x00007610ff137816 */ /* 0x000fc40000000013 */
[----:B---3--:R-:W-:-:S05]  /*7f10*/  IADD3.X R3, PT, PT, R3, UR13, RZ, P4, !PT ;  /* 0x0000000d03037c10 */ /* 0x008fca000a7fe4ff */
[----:B------:R-:W3:Y:S04]  /*7f20*/  @P1 LDG.E.U8 R19, desc[UR10][R2.64] ;  /* 0x0000000a02131981 */ /* 0x000ee8000c1e1100 */
[----:B----4-:R0:W-:Y:S04]  /*7f30*/  STL [R1+0x260], R15 ;  /* 0x0002600f01007387 */ /* 0x0101e80000100800 */
[----:B0-----:R-:W4:Y:S04]  /*7f40*/  LDL.LU R15, [R1+0xbb8] ;  /* 0x000bb800010f7983 */ /* 0x001f280000300800 */
[----:B------:R-:W4:Y:S01]  /*7f50*/  LDL R3, [R1+0x710] ;  /* 0x0007100001037983 */ /* 0x000f220000100800 */
[----:B--2---:R-:W-:-:S03]  /*7f60*/  IADD3 R4, P2, PT, R5, UR12, RZ ;  /* 0x0000000c05047c10 */ /* 0x004fc6000ff5e0ff */
[----:B------:R-:W2:Y:S04]  /*7f70*/  LDL R7, [R1+0x720] ;  /* 0x0007200001077983 */ /* 0x000ea80000100800 */
[----:B------:R-:W2:Y:S01]  /*7f80*/  LDL R5, [R1+0x6f4] ;  /* 0x0006f40001057983 */ /* 0x000ea20000100800 */
[----:B------:R-:W-:-:S03]  /*7f90*/  PRMT R14, RZ, 0x7610, R14 ;  /* 0x00007610ff0e7816 */ /* 0x000fc6000000000e */
[----:B---3--:R0:W-:Y:S01]  /*7fa0*/  STL [R1+0x25c], R19 ;  /* 0x00025c1301007387 */ /* 0x0081e20000100800 */
[----:B------:R-:W-:-:S03]  /*7fb0*/  PRMT R6, RZ, 0x7610, R6 ;  /* 0x00007610ff067816 */ /* 0x000fc60000000006 */
[----:B0-----:R-:W3:Y:S01]  /*7fc0*/  LDL R19, [R1+0x71c] ;  /* 0x00071c0001137983 */ /* 0x001ee20000100800 */
[----:B----4-:R-:W-:-:S03]  /*7fd0*/  IADD3 R2, P3, PT, R3, UR12, RZ ;  /* 0x0000000c03027c10 */ /* 0x010fc6000ff7e0ff */
[----:B------:R-:W4:Y:S01]  /*7fe0*/  LDL R3, [R1+0x70c] ;  /* 0x00070c0001037983 */ /* 0x000f220000100800 */
[----:B--2---:R-:W-:-:S05]  /*7ff0*/  IADD3.X R5, PT, PT, R5, UR13, RZ, P2, !PT ;  /* 0x0000000d05057c10 */ /* 0x004fca00097fe4ff */
[----:B------:R-:W2:Y:S01]  /*8000*/  @P1 LDG.E.U8 R14, desc[UR10][R4.64] ;  /* 0x0000000a040e1981 */ /* 0x000ea2000c1e1100 */
[----:B----4-:R-:W-:-:S05]  /*8010*/  IADD3.X R3, PT, PT, R3, UR13, RZ, P3, !PT ;  /* 0x0000000d03037c10 */ /* 0x010fca0009ffe4ff */
[----:B------:R-:W4:Y:S04]  /*8020*/  @P1 LDG.E.U8 R6, desc[UR10][R2.64] ;  /* 0x0000000a02061981 */ /* 0x000f28000c1e1100 */
[----:B--2---:R0:W-:Y:S04]  /*8030*/  STL [R1+0x258], R14 ;  /* 0x0002580e01007387 */ /* 0x0041e80000100800 */
[----:B0-----:R-:W2:Y:S04]  /*8040*/  LDL.LU R14, [R1+0xbb4] ;  /* 0x000bb400010e7983 */ /* 0x001ea80000300800 */
[----:B------:R-:W2:Y:S04]  /*8050*/  LDL R5, [R1+0x724] ;  /* 0x0007240001057983 */ /* 0x000ea80000100800 */
[----:B------:R-:W3:Y:S01]  /*8060*/  LDL R3, [R1+0x718] ;  /* 0x0007180001037983 */ /* 0x000ee20000100800 */
[----:B------:R-:W-:-:S02]  /*8070*/  ISETP.GT.AND P2, PT, R0, 0x15, PT ;  /* 0x000000150000780c */ /* 0x000fc40003f44270 */
[----:B------:R-:W-:Y:S02]  /*8080*/  IADD3 R4, P3, PT, R17, UR12, RZ ;  /* 0x0000000c11047c10 */ /* 0x000fe4000ff7e0ff */
[----:B------:R-:W-:Y:S01]  /*8090*/  PRMT R29, RZ, 0x7610, R29 ;  /* 0x00007610ff1d7816 */ /* 0x000fe2000000001d */
[----:B------:R-:W3:Y:S04]  /*80a0*/  LDL R17, [R1+0x748] ;  /* 0x0007480001117983 */ /* 0x000ee80000100800 */
[----:B----4-:R0:W-:Y:S01]  /*80b0*/  STL [R1+0x254], R6 ;  /* 0x0002540601007387 */ /* 0x0101e20000100800 */
[----:B--2---:R-:W-:Y:S02]  /*80c0*/  IADD3.X R5, PT, PT, R5, UR13, RZ, P3, !PT ;  /* 0x0000000d05057c10 */ /* 0x004fe40009ffe4ff */
[----:B---3--:R-:W-:-:S03]  /*80d0*/  IADD3 R2, P3, PT, R3, UR12, RZ ;  /* 0x0000000c03027c10 */ /* 0x008fc6000ff7e0ff */
[----:B------:R-:W2:Y:S04]  /*80e0*/  @P2 LDG.E.U8 R29, desc[UR10][R4.64] ;  /* 0x0000000a041d2981 */ /* 0x000ea8000c1e1100 */
[----:B------:R-:W3:Y:S01]  /*80f0*/  LDL R3, [R1+0x714] ;  /* 0x0007140001037983 */ /* 0x000ee20000100800 */
[----:B0-----:R-:W-:Y:S02]  /*8100*/  IADD3 R6, P1, PT, R7, UR12, RZ ;  /* 0x0000000c07067c10 */ /* 0x001fe4000ff3e0ff */
[----:B------:R-:W-:Y:S02]  /*8110*/  PRMT R23, RZ, 0x7610, R23 ;  /* 0x00007610ff177816 */ /* 0x000fe40000000017 */
[----:B------:R-:W-:Y:S02]  /*8120*/  IADD3.X R7, PT, PT, R19, UR13, RZ, P1, !PT ;  /* 0x0000000d13077c10 */ /* 0x000fe40008ffe4ff */
[----:B------:R-:W-:Y:S01]  /*8130*/  PRMT R22, RZ, 0x7610, R22 ;  /* 0x00007610ff167816 */ /* 0x000fe20000000016 */
[----:B------:R-:W4:Y:S04]  /*8140*/  LDL R19, [R1+0x73c] ;  /* 0x00073c0001137983 */ /* 0x000f280000100800 */
[----:B------:R-:W4:Y:S04]  /*8150*/  @P2 LDG.E.U8 R23, desc[UR10][R6.64] ;  /* 0x0000000a06172981 */ /* 0x000f28000c1e1100 */
[----:B--2---:R0:W-:Y:S01]  /*8160*/  STL [R1+0x24c], R29 ;  /* 0x00024c1d01007387 */ /* 0x0041e20000100800 */
[----:B---3--:R-:W-:-:S05]  /*8170*/  IADD3.X R3, PT, PT, R3, UR13, RZ, P3, !PT ;  /* 0x0000000d03037c10 */ /* 0x008fca0009ffe4ff */
[----:B------:R-:W2:Y:S04]  /*8180*/  @P2 LDG.E.U8 R22, desc[UR10][R2.64] ;  /* 0x0000000a02162981 */ /* 0x000ea8000c1e1100 */
[----:B0-----:R-:W3:Y:S04]  /*8190*/  LDL.LU R29, [R1+0xbb0] ;  /* 0x000bb000011d7983 */ /* 0x001ee80000300800 */
[----:B------:R-:W2:Y:S04]  /*81a0*/  LDL R5, [R1+0x730] ;  /* 0x0007300001057983 */ /* 0x000ea80000100800 */
[----:B----4-:R0:W-:Y:S04]  /*81b0*/  STL [R1+0x250], R23 ;  /* 0x0002501701007387 */ /* 0x0101e80000100800 */
[----:B0-----:R-:W4:Y:S01]  /*81c0*/  LDL.LU R23, [R1+0xbac] ;  /* 0x000bac0001177983 */ /* 0x001f220000300800 */
[----:B--2---:R-:W-:-:S03]  /*81d0*/  IADD3 R4, P4, PT, R5, UR12, RZ ;  /* 0x0000000c05047c10 */ /* 0x004fc6000ff9e0ff */
[----:B------:R-:W2:Y:S04]  /*81e0*/  LDL R5, [R1+0x72c] ;  /* 0x00072c0001057983 */ /* 0x000ea80000100800 */
[----:B------:R0:W-:Y:S04]  /*81f0*/  STL [R1+0x248], R22 ;  /* 0x0002481601007387 */ /* 0x0001e80000100800 */
[----:B0-----:R-:W3:Y:S04]  /*8200*/  LDL.LU R22, [R1+0xba8] ;  /* 0x000ba80001167983 */ /* 0x001ee80000300800 */
[----:B------:R-:W3:Y:S01]  /*8210*/  LDL R3, [R1+0x740] ;  /* 0x0007400001037983 */ /* 0x000ee20000100800 */
[----:B------:R-:W-:-:S03]  /*8220*/  PRMT R11, RZ, 0x7610, R11 ;  /* 0x00007610ff0b7816 */ /* 0x000fc6000000000b */
[----:B------:R-:W4:Y:S01]  /*8230*/  LDL R7, [R1+0x744] ;  /* 0x0007440001077983 */ /* 0x000f220000100800 */
[----:B--2---:R-:W-:Y:S02]  /*8240*/  IADD3.X R5, PT, PT, R5, UR13, RZ, P4, !PT ;  /* 0x0000000d05057c10 */ /* 0x004fe4000a7fe4ff */
[----:B---3--:R-:W-:Y:S01]  /*8250*/  IADD3 R2, P4, PT, R3, UR12, RZ ;  /* 0x0000000c03027c10 */ /* 0x008fe2000ff9e0ff */
[----:B------:R-:W-:-:S06]  /*8260*/  IMAD.MOV.U32 R3, RZ, RZ, R11 ;  /* 0x000000ffff037224 */ /* 0x000fcc00078e000b */
[----:B------:R-:W2:Y:S01]  /*8270*/  @P2 LDG.E.U8 R3, desc[UR10][R4.64] ;  /* 0x0000000a04032981 */ /* 0x000ea2000c1e1100 */
[----:B------:R-:W-:Y:S02]  /*8280*/  ISETP.GT.AND P1, PT, R0, 0x16, PT ;  /* 0x000000160000780c */ /* 0x000fe40003f24270 */
[----:B------:R-:W-:Y:S02]  /*8290*/  IADD3 R6, P3, PT, R17, UR12, RZ ;  /* 0x0000000c11067c10 */ /* 0x000fe4000ff7e0ff */
[----:B------:R-:W3:Y:S01]  /*82a0*/  LDL R17, [R1+0x750] ;  /* 0x0007500001117983 */ /* 0x000ee20000100800 */
[----:B------:R-:W-:Y:S02]  /*82b0*/  PRMT R10, RZ, 0x7610, R10 ;  /* 0x00007610ff0a7816 */ /* 0x000fe4000000000a */
[----:B----4-:R-:W-:Y:S01]  /*82c0*/  IADD3.X R7, PT, PT, R7, UR13, RZ, P3, !PT ;  /* 0x0000000d07077c10 */ /* 0x010fe20009ffe4ff */
[----:B------:R0:W-:Y:S01]  /*82d0*/  STL.S16 [R1+0x244], R11 ;  /* 0x0002440b01007387 */ /* 0x0001e20000100600 */
[----:B------:R-:W-:-:S04]  /*82e0*/  PRMT R25, RZ, 0x7610, R25 ;  /* 0x00007610ff197816 */ /* 0x000fc80000000019 */
[----:B------:R-:W4:Y:S04]  /*82f0*/  @P1 LDG.E.U8 R10, desc[UR10][R6.64] ;  /* 0x0000000a060a1981 */ /* 0x000f28000c1e1100 */
[----:B0-----:R-:W3:Y:S04]  /*8300*/  LDL.LU R11, [R1+0xba4] ;  /* 0x000ba400010b7983 */ /* 0x001ee80000300800 */
[----:B------:R-:W3:Y:S04]  /*8310*/  LDL R5, [R1+0x738] ;  /* 0x0007380001057983 */ /* 0x000ee80000100800 */
[----:B--2---:R0:W-:Y:S02]  /*8320*/  @P2 STL [R1+0x244], R3 ;  /* 0x0002440301002387 */ /* 0x0041e40000100800 */
[----:B0-----:R-:W-:-:S02]  /*8330*/  IADD3.X R3, PT, PT, R19, UR13, RZ, P4, !PT ;  /* 0x0000000d13037c10 */ /* 0x001fc4000a7fe4ff */
[----:B------:R-:W2:Y:S04]  /*8340*/  LDL R19, [R1+0x764] ;  /* 0x0007640001137983 */ /* 0x000ea80000100800 */
[----:B------:R-:W2:Y:S04]  /*8350*/  @P1 LDG.E.U8 R25, desc[UR10][R2.64] ;  /* 0x0000000a02191981 */ /* 0x000ea8000c1e1100 */
[----:B----4-:R0:W-:Y:S01]  /*8360*/  STL [R1+0x240], R10 ;  /* 0x0002400a01007387 */ /* 0x0101e20000100800 */
[----:B---3--:R-:W-:-:S03]  /*8370*/  IADD3 R4, P2, PT, R5, UR12, RZ ;  /* 0x0000000c05047c10 */ /* 0x008fc6000ff5e0ff */
[----:B0-----:R-:W3:Y:S04]  /*8380*/  LDL.LU R10, [R1+0xba0] ;  /* 0x000ba000010a7983 */ /* 0x001ee80000300800 */
[----:B------:R-:W4:Y:S04]  /*8390*/  LDL R6, [R1+0x768] ;  /* 0x0007680001067983 */ /* 0x000f280000100800 */
[----:B------:R-:W3:Y:S04]  /*83a0*/  LDL R7, [R1+0x760] ;  /* 0x0007600001077983 */ /* 0x000ee80000100800 */
[----:B------:R-:W3:Y:S04]  /*83b0*/  LDL R5, [R1+0x734] ;  /* 0x0007340001057983 */ /* 0x000ee80000100800 */
[----:B--2---:R0:W-:Y:S04]  /*83c0*/  STL [R1+0x23c], R25 ;  /* 0x00023c1901007387 */ /* 0x0041e80000100800 */
[----:B------:R-:W2:Y:S01]  /*83d0*/  LDL R3, [R1+0x74c] ;  /* 0x00074c0001037983 */ /* 0x000ea20000100800 */
[----:B------:R-:W-:-:S02]  /*83e0*/  IADD3 R2, P3, PT, R17, UR12, RZ ;  /* 0x0000000c11027c10 */ /* 0x000fc4000ff7e0ff */
[----:B------:R-:W-:Y:S01]  /*83f0*/  PRMT R9, RZ, 0x7610, R9 ;  /* 0x00007610ff097816 */ /* 0x000fe20000000009 */
[----:B------:R-:W4:Y:S01]  /*8400*/  LDL R17, [R1+0x75c] ;  /* 0x00075c0001117983 */ /* 0x000f220000100800 */
[----:B------:R-:W-:Y:S02]  /*8410*/  PRMT R28, RZ, 0x7610, R28 ;  /* 0x00007610ff1c7816 */ /* 0x000fe4000000001c */
[----:B------:R-:W-:Y:S01]  /*8420*/  PRMT R27, RZ, 0x7610, R27 ;  /* 0x00007610ff1b7816 */ /* 0x000fe2000000001b */
[----:B0-----:R-:W4:Y:S01]  /*8430*/  LDL R25, [R1+0x758] ;  /* 0x0007580001197983 */ /* 0x001f220000100800 */
[----:B---3--:R-:W-:-:S05]  /*8440*/  IADD3.X R5, PT, PT, R5, UR13, RZ, P2, !PT ;  /* 0x0000000d05057c10 */ /* 0x008fca00097fe4ff */
[----:B------:R4:W3:Y:S01]  /*8450*/  @P1 LDG.E.U8 R9, desc[UR10][R4.64] ;  /* 0x0000000a04091981 */ /* 0x0008e2000c1e1100 */
[----:B--2---:R-:W-:-:S05]  /*8460*/  IADD3.X R3, PT, PT, R3, UR13, RZ, P3, !PT ;  /* 0x0000000d03037c10 */ /* 0x004fca0009ffe4ff */
[----:B------:R-:W2:Y:S01]  /*8470*/  @P1 LDG.E.U8 R28, desc[UR10][R2.64] ;  /* 0x0000000a021c1981 */ /* 0x000ea2000c1e1100 */
[----:B------:R-:W-:Y:S02]  /*8480*/  ISETP.GT.AND P2, PT, R0, 0x17, PT ;  /* 0x000000170000780c */ /* 0x000fe40003f44270 */
[----:B----4-:R-:W-:-:S04]  /*8490*/  IADD3 R4, P3, PT, R6, UR12, RZ ;  /* 0x0000000c06047c10 */ /* 0x010fc8000ff7e0ff */
[----:B------:R-:W-:-:S07]  /*84a0*/  IADD3.X R5, PT, PT, R19, UR13, RZ, P3, !PT ;  /* 0x0000000d13057c10 */ /* 0x000fce0009ffe4ff */
[----:B------:R-:W4:Y:S04]  /*84b0*/  @P2 LDG.E.U8 R27, desc[UR10][R4.64] ;  /* 0x0000000a041b2981 */ /* 0x000f28000c1e1100 */
[----:B---3--:R0:W-:Y:S04]  /*84c0*/  STL [R1+0x238], R9 ;  /* 0x0002380901007387 */ /* 0x0081e80000100800 */
[----:B0-----:R-:W3:Y:S04]  /*84d0*/  LDL.LU R9, [R1+0xb9c] ;  /* 0x000b9c0001097983 */ /* 0x001ee80000300800 */
[----:B--2---:R0:W-:Y:S04]  /*84e0*/  STL [R1+0xb18], R28 ;  /* 0x000b181c01007387 */ /* 0x0041e80000100800 */
[----:B------:R-:W2:Y:S01]  /*84f0*/  LDL R3, [R1+0x754] ;  /* 0x0007540001037983 */ /* 0x000ea20000100800 */
[----:B------:R-:W-:-:S02]  /*8500*/  IADD3 R6, P1, PT, R7, UR12, RZ ;  /* 0x0000000c07067c10 */ /* 0x000fc4000ff3e0ff */
[----:B------:R-:W-:Y:S01]  /*8510*/  PRMT R24, RZ, 0x7610, R24 ;  /* 0x00007610ff187816 */ /* 0x000fe20000000018 */
[----:B------:R-:W3:Y:S01]  /*8520*/  LDL R5, [R1+0x770] ;  /* 0x0007700001057983 */ /* 0x000ee20000100800 */
[----:B------:R-:W-:Y:S02]  /*8530*/  IADD3.X R7, PT, PT, R17, UR13, RZ, P1, !PT ;  /* 0x0000000d11077c10 */ /* 0x000fe40008ffe4ff */
[----:B------:R-:W-:Y:S01]  /*8540*/  IADD3 R2, P3, PT, R25, UR12, RZ ;  /* 0x0000000c19027c10 */ /* 0x000fe2000ff7e0ff */
[----:B------:R-:W3:Y:S04]  /*8550*/  LDL R19, [R1+0x788] ;  /* 0x0007880001137983 */ /* 0x000ee80000100800 */
[----:B------:R-:W3:Y:S04]  /*8560*/  LDL R25, [R1+0x784] ;  /* 0x0007840001197983 */ /* 0x000ee80000100800 */
[----:B------:R-:W3:Y:S04]  /*8570*/  LDL R17, [R1+0x77c] ;  /* 0x00077c0001117983 */ /* 0x000ee80000100800 */
[----:B----4-:R-:W-:Y:S04]  /*8580*/  STL [R1+0xb1c], R27 ;  /* 0x000b1c1b01007387 */ /* 0x010fe80000100800 */
[----:B------:R-:W4:Y:S01]  /*8590*/  @P2 LDG.E.U8 R24, desc[UR10][R6.64] ;  /* 0x0000000a06182981 */ /* 0x000f22000c1e1100 */
[----:B------:R-:W-:-:S03]  /*85a0*/  PRMT R13, RZ, 0x7610, R13 ;  /* 0x00007610ff0d7816 */ /* 0x000fc6000000000d */
[----:B------:R-:W4:Y:S04]  /*85b0*/  LDL R6, [R1+0x76c] ;  /* 0x00076c0001067983 */ /* 0x000f280000100800 */
[----:B------:R-:W4:Y:S01]  /*85c0*/  LDL R7, [R1+0x780] ;  /* 0x0007800001077983 */ /* 0x000f220000100800 */
[----:B--2---:R-:W-:-:S05]  /*85d0*/  IADD3.X R3, PT, PT, R3, UR13, RZ, P3, !PT ;  /* 0x0000000d03037c10 */ /* 0x004fca0009ffe4ff */
[----:B------:R1:W2:Y:S01]  /*85e0*/  @P2 LDG.E.U8 R13, desc[UR10][R2.64] ;  /* 0x0000000a020d2981 */ /* 0x0002a2000c1e1100 */
[----:B---3--:R-:W-:Y:S02]  /*85f0*/  IADD3 R4, P4, PT, R5, UR12, RZ ;  /* 0x0000000c05047c10 */ /* 0x008fe4000ff9e0ff */
[----:B------:R-:W-:Y:S02]  /*8600*/  ISETP.GT.AND P1, PT, R0, 0x18, PT ;  /* 0x000000180000780c */ /* 0x000fe40003f24270 */
[----:B------:R-:W-:Y:S02]  /*8610*/  PRMT R26, RZ, 0x7610, R26 ;  /* 0x00007610ff1a7816 */ /* 0x000fe4000000001a */
[----:B0-----:R-:W-:Y:S02]  /*8620*/  PRMT R28, RZ, 0x7610, R28 ;  /* 0x00007610ff1c7816 */ /* 0x001fe4000000001c */
[----:B-1----:R-:W-:-:S04]  /*8630*/  IADD3 R2, P3, PT, R19, UR12, RZ ;  /* 0x0000000c13027c10 */ /* 0x002fc8000ff7e0ff */
[----:B------:R-:W-:Y:S01]  /*8640*/  IADD3.X R3, PT, PT, R25, UR13, RZ, P3, !PT ;  /* 0x0000000d19037c10 */ /* 0x000fe20009ffe4ff */
[----:B----4-:R-:W-:Y:S04]  /*8650*/  STL [R1+0xb20], R24 ;  /* 0x000b201801007387 */ /* 0x010fe80000100800 */
[----:B------:R-:W3:Y:S01]  /*8660*/  @P1 LDG.E.U8 R28, desc[UR10][R2.64] ;  /* 0x0000000a021c1981 */ /* 0x000ee2000c1e1100 */
[----:B------:R-:W-:Y:S02]  /*8670*/  IADD3.X R5, PT, PT, R6, UR13, RZ, P4, !PT ;  /* 0x0000000d06057c10 */ /* 0x000fe4000a7fe4ff */
[----:B------:R-:W-:-:S03]  /*8680*/  IADD3 R6, P4, PT, R7, UR12, RZ ;  /* 0x0000000c07067c10 */ /* 0x000fc6000ff9e0ff */
[----:B------:R0:W4:Y:S01]  /*8690*/  @P2 LDG.E.U8 R26, desc[UR10][R4.64] ;  /* 0x0000000a041a2981 */ /* 0x000122000c1e1100 */
[----:B------:R-:W-:Y:S02]  /*86a0*/  IADD3.X R7, PT, PT, R17, UR13, RZ, P4, !PT ;  /* 0x0000000d11077c10 */ /* 0x000fe4000a7fe4ff */
[----:B0-----:R-:W-:-:S06]  /*86b0*/  PRMT R4, RZ, 0x7610, R4 ;  /* 0x00007610ff047816 */ /* 0x001fcc0000000004 */
[----:B------:R-:W3:Y:S04]  /*86c0*/  @P1 LDG.E.U8 R4, desc[UR10][R6.64] ;  /* 0x0000000a06041981 */ /* 0x000ee8000c1e1100 */
[----:B--2---:R0:W-:Y:S04]  /*86d0*/  STL [R1+0x228], R13 ;  /* 0x0002280d01007387 */ /* 0x0041e80000100800 */
[----:B0-----:R-:W2:Y:S04]  /*86e0*/  LDL.LU R13, [R1+0xb98] ;  /* 0x000b9800010d7983 */ /* 0x001ea80000300800 */
[----:B------:R-:W2:Y:S04]  /*86f0*/  LDL R5, [R1+0x778] ;  /* 0x0007780001057983 */ /* 0x000ea80000100800 */
[----:B------:R-:W2:Y:S04]  /*8700*/  LDL R19, [R1+0x790] ;  /* 0x0007900001137983 */ /* 0x000ea80000100800 */
[----:B----4-:R-:W-:Y:S04]  /*8710*/  STL [R1+0xb24], R26 ;  /* 0x000b241a01007387 */ /* 0x010fe80000100800 */
[----:B------:R-:W4:Y:S04]  /*8720*/  LDL R17, [R1+0x418] ;  /* 0x0004180001117983 */ /* 0x000f280000100800 */
[----:B------:R-:W4:Y:S04]  /*8730*/  LDL R25, [R1+0x41c] ;  /* 0x00041c0001197983 */ /* 0x000f280000100800 */
[----:B---3--:R0:W-:Y:S04]  /*8740*/  STL [R1+0x220], R28 ;  /* 0x0002201c01007387 */ /* 0x0081e80000100800 */
[----:B------:R-:W3:Y:S04]  /*8750*/  LDL R3, [R1+0x774] ;  /* 0x0007740001037983 */ /* 0x000ee80000100800 */
[----:B0-----:R-:W4:Y:S04]  /*8760*/  LDL R28, [R1+0x794] ;  /* 0x00079400011c7983 */ /* 0x001f280000100800 */
[----:B------:R0:W-:Y:S01]  /*8770*/  STL [R1+0x21c], R4 ;  /* 0x00021c0401007387 */ /* 0x0001e20000100800 */
[----:B--2---:R-:W-:-:S03]  /*8780*/  IADD3 R2, P2, PT, R5, UR12, RZ ;  /* 0x0000000c05027c10 */ /* 0x004fc6000ff5e0ff */
[----:B------:R-:W2:Y:S01]  /*8790*/  LDL R5, [R1+0x78c] ;  /* 0x00078c0001057983 */ /* 0x000ea20000100800 */
[----:B------:R-:W-:Y:S02]  /*87a0*/  PRMT R27, RZ, 0x7610, R27 ;  /* 0x00007610ff1b7816 */ /* 0x000fe4000000001b */
[----:B0-----:R-:W-:Y:S02]  /*87b0*/  IADD3 R4, P3, PT, R19, UR12, RZ ;  /* 0x0000000c13047c10 */ /* 0x001fe4000ff7e0ff */
[----:B------:R-:W-:Y:S01]  /*87c0*/  PRMT R12, RZ, 0x7610, R12 ;  /* 0x00007610ff0c7816 */ /* 0x000fe2000000000c */
[----:B------:R-:W4:Y:S01]  /*87d0*/  LDL R19, [R1+0x798] ;  /* 0x0007980001137983 */ /* 0x000f220000100800 */
[----:B---3--:R-:W-:-:S05]  /*87e0*/  IADD3.X R3, PT, PT, R3, UR13, RZ, P2, !PT ;  /* 0x0000000d03037c10 */ /* 0x008fca00097fe4ff */
[----:B------:R0:W3:Y:S01]  /*87f0*/  @P1 LDG.E.U8 R27, desc[UR10][R2.64] ;  /* 0x0000000a021b1981 */ /* 0x0000e2000c1e1100 */
[----:B--2---:R-:W-:-:S05]  /*8800*/  IADD3.X R5, PT, PT, R5, UR13, RZ, P3, !PT ;  /* 0x0000000d05057c10 */ /* 0x004fca0009ffe4ff */
[----:B------:R-:W2:Y:S01]  /*8810*/  @P1 LDG.E.U8 R12, desc[UR10][R4.64] ;  /* 0x0000000a040c1981 */ /* 0x000ea2000c1e1100 */
[----:B------:R-:W-:Y:S02]  /*8820*/  ISETP.GT.AND P2, PT, R0, 0x19, PT ;  /* 0x000000190000780c */ /* 0x000fe40003f44270 */
[C---:B----4-:R-:W-:Y:S01]  /*8830*/  IADD3 RZ, P3, PT, R17.reuse, UR12, RZ ;  /* 0x0000000c11ff7c10 */ /* 0x050fe2000ff7e0ff */
[----:B0-----:R-:W-:Y:S01]  /*8840*/  VIADD R2, R17, UR12 ;  /* 0x0000000c11027c36 */ /* 0x001fe20008000000 */
[----:B------:R-:W-:Y:S02]  /*8850*/  PRMT R26, RZ, 0x7610, R26 ;  /* 0x00007610ff1a7816 */ /* 0x000fe4000000001a */
[----:B------:R-:W-:-:S07]  /*8860*/  IADD3.X R3, PT, PT, R28, UR13, RZ, P3, !PT ;  /* 0x0000000d1c037c10 */ /* 0x000fce0009ffe4ff */
[----:B------:R0:W4:Y:S04]  /*8870*/  @P2 LDG.E.U8 R26, desc[UR10][R2.64] ;  /* 0x0000000a021a2981 */ /* 0x000128000c1e1100 */
[----:B---3--:R1:W-:Y:S04]  /*8880*/  STL [R1+0x218], R27 ;  /* 0x0002181b01007387 */ /* 0x0083e80000100800 */
[----:B-1----:R-:W3:Y:S04]  /*8890*/  LDL R27, [R1+0x79c] ;  /* 0x00079c00011b7983 */ /* 0x002ee80000100800 */
[----:B--2---:R1:W-:Y:S04]  /*88a0*/  STL [R1+0x214], R12 ;  /* 0x0002140c01007387 */ /* 0x0043e80000100800 */
[----:B-1----:R-:W2:Y:S04]  /*88b0*/  LDL.LU R12, [R1+0xb94] ;  /* 0x000b9400010c7983 */ /* 0x002ea80000300800 */
[----:B------:R-:W2:Y:S04]  /*88c0*/  LDL R3, [R1+0x420] ;  /* 0x0004200001037983 */ /* 0x000ea80000100800 */
[----:B------:R-:W3:Y:S04]  /*88d0*/  LDL R17, [R1+0x424] ;  /* 0x0004240001117983 */ /* 0x000ee80000100800 */
[----:B------:R-:W4:Y:S01]  /*88e0*/  LDL R28, [R1+0x7a0] ;  /* 0x0007a000011c7983 */ /* 0x000f220000100800 */
[----:B------:R-:W-:-:S04]  /*88f0*/  IADD3 RZ, P1, PT, R25, UR12, RZ ;  /* 0x0000000c19ff7c10 */ /* 0x000fc8000ff3e0ff */
[----:B------:R-:W-:Y:S01]  /*8900*/  IADD3.X R5, PT, PT, R19, UR13, RZ, P1, !PT ;  /* 0x0000000d13057c10 */ /* 0x000fe20008ffe4ff */
[----:B------:R-:W-:Y:S01]  /*8910*/  VIADD R4, R25, UR12 ;  /* 0x0000000c19047c36 */ /* 0x000fe20008000000 */
[----:B------:R-:W-:Y:S01]  /*8920*/  PRMT R8, RZ, 0x7610, R8 ;  /* 0x00007610ff087816 */ /* 0x000fe20000000008 */
[----:B------:R-:W4:Y:S01]  /*8930*/  LDL R19, [R1+0x428] ;  /* 0x0004280001137983 */ /* 0x000f220000100800 */
[----:B------:R-:W-:Y:S02]  /*8940*/  PRMT R16, RZ, 0x7610, R16 ;  /* 0x00007610ff107816 */ /* 0x000fe40000000010 */
[----:B------:R-:W-:Y:S01]  /*8950*/  PRMT R18, RZ, 0x7610, R18 ;  /* 0x00007610ff127816 */ /* 0x000fe20000000012 */
[----:B------:R-:W4:Y:S04]  /*8960*/  LDL R25, [R1+0x7a4] ;  /* 0x0007a40001197983 */ /* 0x000f280000100800 */
[----:B------:R-:W4:Y:S01]  /*8970*/  @P2 LDG.E.U8 R8, desc[UR10][R4.64] ;  /* 0x0000000a04082981 */ /* 0x000f22000c1e1100 */
[C---:B--2---:R-:W-:Y:S01]  /*8980*/  IADD3 RZ, P1, PT, R3.reuse, UR12, RZ ;  /* 0x0000000c03ff7c10 */ /* 0x044fe2000ff3e0ff */
[----:B0-----:R-:W-:-:S03]  /*8990*/  VIADD R2, R3, UR12 ;  /* 0x0000000c03027c36 */ /* 0x001fc60008000000 */
[----:B---3--:R-:W-:Y:S02]  /*89a0*/  IADD3.X R3, PT, PT, R27, UR13, RZ, P1, !PT ;  /* 0x0000000d1b037c10 */ /* 0x008fe40008ffe4ff */
[----:B------:R-:W-:-:S03]  /*89b0*/  IADD3 RZ, P3, PT, R17, UR12, RZ ;  /* 0x0000000c11ff7c10 */ /* 0x000fc6000ff7e0ff */
[----:B------:R0:W2:Y:S02]  /*89c0*/  @P2 LDG.E.U8 R16, desc[UR10][R2.64] ;  /* 0x0000000a02102981 */ /* 0x0000a4000c1e1100 */
[----:B0-----:R-:W-:Y:S01]  /*89d0*/  VIADD R2, R17, UR12 ;  /* 0x0000000c11027c36 */ /* 0x001fe20008000000 */
[----:B----4-:R-:W-:-:S05]  /*89e0*/  IADD3.X R3, PT, PT, R28, UR13, RZ, P3, !PT ;  /* 0x0000000d1c037c10 */ /* 0x010fca0009ffe4ff */
[----:B------:R0:W3:Y:S01]  /*89f0*/  @P2 LDG.E.U8 R18, desc[UR10][R2.64] ;  /* 0x0000000a02122981 */ /* 0x0000e2000c1e1100 */
[----:B------:R-:W-:Y:S02]  /*8a00*/  ISETP.GT.AND P1, PT, R0, 0x1a, PT ;  /* 0x0000001a0000780c */ /* 0x000fe40003f24270 */
[C---:B------:R-:W-:Y:S01]  /*8a10*/  IADD3 RZ, P3, PT, R19.reuse, UR12, RZ ;  /* 0x0000000c13ff7c10 */ /* 0x040fe2000ff7e0ff */
[----:B------:R1:W-:Y:S01]  /*8a20*/  STL [R1+0x20c], R8 ;  /* 0x00020c0801007387 */ /* 0x0003e20000100800 */
[----:B------:R-:W-:Y:S01]  /*8a30*/  PRMT R15, RZ, 0x7610, R15 ;  /* 0x00007610ff0f7816 */ /* 0x000fe2000000000f */
[----:B0-----:R-:W-:Y:S01]  /*8a40*/  VIADD R2, R19, UR12 ;  /* 0x0000000c13027c36 */ /* 0x001fe20008000000 */
[----:B------:R-:W-:Y:S01]  /*8a50*/  IADD3.X R3, PT, PT, R25, UR13, RZ, P3, !PT ;  /* 0x0000000d19037c10 */ /* 0x000fe20009ffe4ff */
[----:B-1----:R-:W4:Y:S04]  /*8a60*/  LDL.LU R8, [R1+0xb90] ;  /* 0x000b900001087983 */ /* 0x002f280000300800 */
[----:B------:R-:W4:Y:S04]  /*8a70*/  LDL R27, [R1+0x7a8] ;  /* 0x0007a800011b7983 */ /* 0x000f280000100800 */
[----:B------:R-:W4:Y:S04]  /*8a80*/  @P1 LDG.E.U8 R15, desc[UR10][R2.64] ;  /* 0x0000000a020f1981 */ /* 0x000f28000c1e1100 */
[----:B--2---:R0:W-:Y:S04]  /*8a90*/  STL [R1+0x208], R16 ;  /* 0x0002081001007387 */ /* 0x0041e80000100800 */
[----:B0-----:R-:W2:Y:S04]  /*8aa0*/  LDL.LU R16, [R1+0xb8c] ;  /* 0x000b8c0001107983 */ /* 0x001ea80000300800 */
[----:B------:R-:W2:Y:S04]  /*8ab0*/  LDL.LU R17, [R1+0xb88] ;  /* 0x000b880001117983 */ /* 0x000ea80000300800 */
[----:B------:R-:W2:Y:S04]  /*8ac0*/  LDL R28, [R1+0x7ac] ;  /* 0x0007ac00011c7983 */ /* 0x000ea80000100800 */
[----:B---3--:R0:W-:Y:S04]  /*8ad0*/  STL [R1+0x204], R18 ;  /* 0x0002041201007387 */ /* 0x0081e80000100800 */
[----:B0-----:R-:W3:Y:S04]  /*8ae0*/  LDL.LU R18, [R1+0xb84] ;  /* 0x000b840001127983 */ /* 0x001ee80000300800 */
[----:B------:R-:W2:Y:S04]  /*8af0*/  LDL.LU R19, [R1+0xb80] ;  /* 0x000b800001137983 */ /* 0x000ea80000300800 */
[----:B------:R-:W2:Y:S01]  /*8b00*/  LDL R3, [R1+0x42c] ;  /* 0x00042c0001037983 */ /* 0x000ea20000100800 */
[----:B------:R-:W-:-:S03]  /*8b10*/  PRMT R14, RZ, 0x7610, R14 ;  /* 0x00007610ff0e7816 */ /* 0x000fc6000000000e */
[----:B------:R-:W3:Y:S04]  /*8b20*/  LDL R25, [R1+0x434] ;  /* 0x0004340001197983 */ /* 0x000ee80000100800 */
[----:B----4-:R0:W-:Y:S01]  /*8b30*/  STL [R1+0x200], R15 ;  /* 0x0002000f01007387 */ /* 0x0101e20000100800 */
[----:B------:R-:W-:-:S03]  /*8b40*/  PRMT R5, RZ, 0x7610, R5 ;  /* 0x00007610ff057816 */ /* 0x000fc60000000005 */
[----:B0-----:R-:W4:Y:S01]  /*8b50*/  LDL R15, [R1+0x7b0] ;  /* 0x0007b000010f7983 */ /* 0x001f220000100800 */
[C---:B--2---:R-:W-:Y:S01]  /*8b60*/  IADD3 RZ, P2, PT, R3.reuse, UR12, RZ ;  /* 0x0000000c03ff7c10 */ /* 0x044fe2000ff5e0ff */
[----:B------:R-:W-:-:S03]  /*8b70*/  VIADD R2, R3, UR12 ;  /* 0x0000000c03027c36 */ /* 0x000fc60008000000 */
[----:B------:R-:W-:Y:S02]  /*8b80*/  IADD3.X R3, PT, PT, R27, UR13, RZ, P2, !PT ;  /* 0x0000000d1b037c10 */ /* 0x000fe400097fe4ff */
[----:B------:R-:W-:Y:S01]  /*8b90*/  PRMT R4, RZ, 0x7610, R4 ;  /* 0x00007610ff047816 */ /* 0x000fe20000000004 */
[----:B------:R-:W2:Y:S04]  /*8ba0*/  LDL R27, [R1+0x438] ;  /* 0x00043800011b7983 */ /* 0x000ea80000100800 */
[----:B------:R0:W2:Y:S04]  /*8bb0*/  @P1 LDG.E.U8 R14, desc[UR10][R2.64] ;  /* 0x0000000a020e1981 */ /* 0x0000a8000c1e1100 */
[----:B------:R-:W2:Y:S02]  /*8bc0*/  LDL R3, [R1+0x430] ;  /* 0x0004300001037983 */ /* 0x000ea40000100800 */
[C---:B--2---:R-:W-:Y:S01]  /*8bd0*/  IADD3 RZ, P2, PT, R3.reuse, UR12, RZ ;  /* 0x0000000c03ff7c10 */ /* 0x044fe2000ff5e0ff */
[----:B0-----:R-:W-:-:S03]  /*8be0*/  VIADD R2, R3, UR12 ;  /* 0x0000000c03027c36 */ /* 0x001fc60008000000 */
[----:B------:R-:W-:-:S05]  /*8bf0*/  IADD3.X R3, PT, PT, R28, UR13, RZ, P2, !PT ;  /* 0x0000000d1c037c10 */ /* 0x000fca00097fe4ff */
[----:B------:R0:W2:Y:S01]  /*8c00*/  @P1 LDG.E.U8 R5, desc[UR10][R2.64] ;  /* 0x0000000a02051981 */ /* 0x0000a2000c1e1100 */
[----:B---3--:R-:W-:-:S03]  /*8c10*/  IADD3 RZ, P2, PT, R25, UR12, RZ ;  /* 0x0000000c19ff7c10 */ /* 0x008fc6000ff5e0ff */
[----:B------:R1:W-:Y:S01]  /*8c20*/  STL [R1+0x1fc], R14 ;  /* 0x0001fc0e01007387 */ /* 0x0003e20000100800 */
[----:B0-----:R-:W-:Y:S01]  /*8c30*/  VIADD R2, R25, UR12 ;  /* 0x0000000c19027c36 */ /* 0x001fe20008000000 */
[----:B----4-:R-:W-:Y:S02]  /*8c40*/  IADD3.X R3, PT, PT, R15, UR13, RZ, P2, !PT ;  /* 0x0000000d0f037c10 */ /* 0x010fe400097fe4ff */
[----:B-1----:R-:W3:Y:S04]  /*8c50*/  LDL R14, [R1+0x7b4] ;  /* 0x0007b400010e7983 */ /* 0x002ee80000100800 */
[----:B------:R0:W4:Y:S04]  /*8c60*/  @P1 LDG.E.U8 R4, desc[UR10][R2.64] ;  /* 0x0000000a02041981 */ /* 0x000128000c1e1100 */
[----:B--2---:R1:W-:Y:S04]  /*8c70*/  STL [R1+0x1f8], R5 ;  /* 0x0001f80501007387 */ /* 0x0043e80000100800 */
[----:B------:R-:W2:Y:S01]  /*8c80*/  LDL R25, [R1+0x7b8] ;  /* 0x0007b80001197983 */ /* 0x000ea20000100800 */
[----:B------:R-:W-:-:S02]  /*8c90*/  ISETP.GT.AND P2, PT, R0, 0x1b, PT ;  /* 0x0000001b0000780c */ /* 0x000fc40003f44270 */
[C---:B------:R-:W-:Y:S01]  /*8ca0*/  IADD3 RZ, P1, PT, R27.reuse, UR12, RZ ;  /* 0x0000000c1bff7c10 */ /* 0x040fe2000ff3e0ff */
[----:B------:R-:W2:Y:S04]  /*8cb0*/  LDL R15, [R1+0x440] ;  /* 0x00044000010f7983 */ /* 0x000ea80000100800 */
[----:B-1----:R-:W2:Y:S01]  /*8cc0*/  LDL R5, [R1+0x43c] ;  /* 0x00043c0001057983 */ /* 0x002ea20000100800 */
[----:B------:R-:W-:Y:S01]  /*8cd0*/  PRMT R24, RZ, 0x7610, R24 ;  /* 0x00007610ff187816 */ /* 0x000fe20000000018 */
[----:B0-----:R-:W-:Y:S01]  /*8ce0*/  VIADD R2, R27, UR12 ;  /* 0x0000000c1b027c36 */ /* 0x001fe20008000000 */
[----:B---3--:R-:W-:Y:S01]  /*8cf0*/  IADD3.X R3, PT, PT, R14, UR13, RZ, P1, !PT ;  /* 0x0000000d0e037c10 */ /* 0x008fe20008ffe4ff */
[----:B----4-:R0:W-:Y:S04]  /*8d00*/  STL [R1+0x1f4], R4 ;  /* 0x0001f40401007387 */ /* 0x0101e80000100800 */
[----:B------:R1:W3:Y:S01]  /*8d10*/  @P2 LDG.E.U8 R24, desc[UR10][R2.64] ;  /* 0x0000000a02182981 */ /* 0x0002e2000c1e1100 */
[----:B------:R-:W-:-:S02]  /*8d20*/  PRMT R29, RZ, 0x7610, R29 ;  /* 0x00007610ff1d7816 */ /* 0x000fc4000000001d */
[----:B------:R-:W-:Y:S01]  /*8d30*/  PRMT R23, RZ, 0x7610, R23 ;  /* 0x00007610ff177816 */ /* 0x000fe20000000017 */
[----:B------:R-:W4:Y:S04]  /*8d40*/  LDL R14, [R1+0x444] ;  /* 0x00044400010e7983 */ /* 0x000f280000100800 */
[----:B0-----:R-:W4:Y:S01]  /*8d50*/  LDL R4, [R1+0x7bc] ;  /* 0x0007bc0001047983 */ /* 0x001f220000100800 */
[C---:B--2---:R-:W-:Y:S01]  /*8d60*/  IADD3 RZ, P1, PT, R5.reuse, UR12, RZ ;  /* 0x0000000c05ff7c10 */ /* 0x044fe2000ff3e0ff */
[----:B-1----:R-:W-:-:S03]  /*8d70*/  VIADD R2, R5, UR12 ;  /* 0x0000000c05027c36 */ /* 0x002fc60008000000 */
[----:B------:R-:W-:-:S05]  /*8d80*/  IADD3.X R3, PT, PT, R25, UR13, RZ, P1, !PT ;  /* 0x0000000d19037c10 */ /* 0x000fca0008ffe4ff */
[----:B------:R0:W2:Y:S01]  /*8d90*/  @P2 LDG.E.U8 R29, desc[UR10][R2.64] ;  /* 0x0000000a021d2981 */ /* 0x0000a2000c1e1100 */
[----:B------:R-:W-:-:S03]  /*8da0*/  IADD3 RZ, P1, PT, R15, UR12, RZ ;  /* 0x0000000c0fff7c10 */ /* 0x000fc6000ff3e0ff */
[----:B---3--:R1:W-:Y:S04]  /*8db0*/  STL [R1+0xb48], R24 ;  /* 0x000b481801007387 */ /* 0x0083e80000100800 */
[----:B------:R-:W3:Y:S01]  /*8dc0*/  LDL R5, [R1+0x7c0] ;  /* 0x0007c00001057983 */ /* 0x000ee20000100800 */
[----:B0-----:R-:W-:Y:S01]  /*8dd0*/  VIADD R2, R15, UR12 ;  /* 0x0000000c0f027c36 */ /* 0x001fe20008000000 */
[----:B----4-:R-:W-:-:S05]  /*8de0*/  IADD3.X R3, PT, PT, R4, UR13, RZ, P1, !PT ;  /* 0x0000000d04037c10 */ /* 0x010fca0008ffe4ff */
[----:B------:R0:W4:Y:S04]  /*8df0*/  @P2 LDG.E.U8 R23, desc[UR10][R2.64] ;  /* 0x0000000a02172981 */ /* 0x000128000c1e1100 */
[----:B--2---:R-:W-:Y:S04]  /*8e00*/  STL [R1+0xb4c], R29 ;  /* 0x000b4c1d01007387 */ /* 0x004fe80000100800 */
[----:B------:R-:W2:Y:S04]  /*8e10*/  LDL R4, [R1+0x448] ;  /* 0x0004480001047983 */ /* 0x000ea80000100800 */
[----:B------:R-:W2:Y:S01]  /*8e20*/  LDL R27, [R1+0x7c4] ;  /* 0x0007c400011b7983 */ /* 0x000ea20000100800 */
[C---:B------:R-:W-:Y:S01]  /*8e30*/  IADD3 RZ, P1, PT, R14.reuse, UR12, RZ ;  /* 0x0000000c0eff7c10 */ /* 0x040fe2000ff3e0ff */
[----:B0-----:R-:W-:Y:S01]  /*8e40*/  VIADD R2, R14, UR12 ;  /* 0x0000000c0e027c36 */ /* 0x001fe20008000000 */
[----:B------:R-:W-:-:S02]  /*8e50*/  PRMT R22, RZ, 0x7610, R22 ;  /* 0x00007610ff167816 */ /* 0x000fc40000000016 */
[----:B---3--:R-:W-:Y:S01]  /*8e60*/  IADD3.X R3, PT, PT, R5, UR13, RZ, P1, !PT ;  /* 0x0000000d05037c10 */ /* 0x008fe20008ffe4ff */
[----:B----4-:R0:W-:Y:S04]  /*8e70*/  STL [R1+0xb50], R23 ;  /* 0x000b501701007387 */ /* 0x0101e80000100800 */
[----:B------:R-:W3:Y:S04]  /*8e80*/  LDL R25, [R1+0x44c] ;  /* 0x00044c0001197983 */ /* 0x000ee80000100800 */
[----:B------:R4:W3:Y:S01]  /*8e90*/  @P2 LDG.E.U8 R22, desc[UR10][R2.64] ;  /* 0x0000000a02162981 */ /* 0x0008e2000c1e1100 */
[----:B------:R-:W-:-:S03]  /*8ea0*/  ISETP.GT.AND P2, PT, R0, 0x1c, PT ;  /* 0x0000001c0000780c */ /* 0x000fc60003f44270 */
[----:B------:R-:W3:Y:S01]  /*8eb0*/  LDL R14, [R1+0x7c8] ;  /* 0x0007c800010e7983 */ /* 0x000ee20000100800 */
[----:B------:R-:W-:-:S03]  /*8ec0*/  PRMT R6, RZ, 0x7610, R6 ;  /* 0x00007610ff067816 */ /* 0x000fc60000000006 */
[----:B-1----:R-:W3:Y:S04]  /*8ed0*/  LDL R24, [R1+0x450] ;  /* 0x0004500001187983 */ /* 0x002ee80000100800 */
[----:B0-----:R-:W3:Y:S04]  /*8ee0*/  LDL R23, [R1+0x7cc] ;  /* 0x0007cc0001177983 */ /* 0x001ee80000100800 */
[----:B------:R-:W3:Y:S04]  /*8ef0*/  LDL R15, [R1+0x454] ;  /* 0x00045400010f7983 */ /* 0x000ee80000100800 */
[----:B------:R-:W3:Y:S01]  /*8f00*/  LDL R5, [R1+0x7d0] ;  /* 0x0007d00001057983 */ /* 0x000ee20000100800 */
[C---:B--2---:R-:W-:Y:S01]  /*8f10*/  IADD3 RZ, P1, PT, R4.reuse, UR12, RZ ;  /* 0x0000000c04ff7c10 */ /* 0x044fe2000ff3e0ff */
[----:B----4-:R-:W-:-:S03]  /*8f20*/  VIADD R2, R4, UR12 ;  /* 0x0000000c04027c36 */ /* 0x010fc60008000000 */
[----:B------:R-:W-:-:S05]  /*8f30*/  IADD3.X R3, PT, PT, R27, UR13, RZ, P1, !PT ;  /* 0x0000000d1b037c10 */ /* 0x000fca0008ffe4ff */
[----:B------:R0:W2:Y:S01]  /*8f40*/  @P2 LDG.E.U8 R6, desc[UR10][R2.64] ;  /* 0x0000000a02062981 */ /* 0x0000a2000c1e1100 */
[----:B------:R-:W-:Y:S02]  /*8f50*/  PRMT R11, RZ, 0x7610, R11 ;  /* 0x00007610ff0b7816 */ /* 0x000fe4000000000b */
[C---:B---3--:R-:W-:Y:S01]  /*8f60*/  IADD3 RZ, P1, PT, R25.reuse, UR12, RZ ;  /* 0x0000000c19ff7c10 */ /* 0x048fe2000ff3e0ff */
[----:B0-----:R-:W-:-:S03]  /*8f70*/  VIADD R2, R25, UR12 ;  /* 0x0000000c19027c36 */ /* 0x001fc60008000000 */
[----:B------:R-:W-:Y:S01]  /*8f80*/  IADD3.X R3, PT, PT, R14, UR13, RZ, P1, !PT ;  /* 0x0000000d0e037c10 */ /* 0x000fe20008ffe4ff */
[----:B------:R-:W-:Y:S04]  /*8f90*/  STL [R1+0xb54], R22 ;  /* 0x000b541601007387 */ /* 0x000fe80000100800 */
[----:B------:R0:W3:Y:S01]  /*8fa0*/  @P2 LDG.E.U8 R11, desc[UR10][R2.64] ;  /* 0x0000000a020b2981 */ /* 0x0000e2000c1e1100 */
[----:B------:R-:W-:-:S03]  /*8fb0*/  IADD3 RZ, P1, PT, R24, UR12, RZ ;  /* 0x0000000c18ff7c10 */ /* 0x000fc6000ff3e0ff */
[----:B------:R-:W4:Y:S01]  /*8fc0*/  LDL R4, [R1+0x458] ;  /* 0x0004580001047983 */ /* 0x000f220000100800 */
[----:B------:R-:W-:Y:S01]  /*8fd0*/  PRMT R10, RZ, 0x7610, R10 ;  /* 0x00007610ff0a7816 */ /* 0x000fe2000000000a */
[----:B0-----:R-:W-:Y:S01]  /*8fe0*/  VIADD R2, R24, UR12 ;  /* 0x0000000c18027c36 */ /* 0x001fe20008000000 */
[----:B------:R-:W-:-:S05]  /*8ff0*/  IADD3.X R3, PT, PT, R23, UR13, RZ, P1, !PT ;  /* 0x0000000d17037c10 */ /* 0x000fca0008ffe4ff */
[----:B------:R0:W4:Y:S04]  /*9000*/  @P2 LDG.E.U8 R10, desc[UR10][R2.64] ;  /* 0x0000000a020a2981 */ /* 0x000128000c1e1100 */
[----:B--2---:R-:W-:Y:S04]  /*9010*/  STL [R1+0xb30], R6 ;  /* 0x000b300601007387 */ /* 0x004fe80000100800 */
[----:B------:R-:W2:Y:S01]  /*9020*/  LDL R14, [R1+0x7d4] ;  /* 0x0007d400010e7983 */ /* 0x000ea20000100800 */
[C---:B------:R-:W-:Y:S01]  /*9030*/  IADD3 RZ, P1, PT, R15.reuse, UR12, RZ ;  /* 0x0000000c0fff7c10 */ /* 0x040fe2000ff3e0ff */
[----:B0-----:R-:W-:Y:S01]  /*9040*/  VIADD R2, R15, UR12 ;  /* 0x0000000c0f027c36 */ /* 0x001fe20008000000 */
[----:B------:R-:W-:-:S02]  /*9050*/  PRMT R9, RZ, 0x7610, R9 ;  /* 0x00007610ff097816 */ /* 0x000fc40000000009 */
[----:B------:R-:W-:-:S05]  /*9060*/  IADD3.X R3, PT, PT, R5, UR13, RZ, P1, !PT ;  /* 0x0000000d05037c10 */ /* 0x000fca0008ffe4ff */
[----:B------:R0:W2:Y:S01]  /*9070*/  @P2 LDG.E.U8 R9, desc[UR10][R2.64] ;  /* 0x0000000a02092981 */ /* 0x0000a2000c1e1100 */
[----:B------:R-:W-:-:S03]  /*9080*/  ISETP.GT.AND P1, PT, R0, 0x1d, PT ;  /* 0x0000001d0000780c */ /* 0x000fc60003f24270 */
[----:B---3--:R1:W-:Y:S04]  /*9090*/  STL [R1+0xb34], R11 ;  /* 0x000b340b01007387 */ /* 0x0083e80000100800 */
[----:B------:R-:W3:Y:S01]  /*90a0*/  LDL R23, [R1+0x4bc] ;  /* 0x0004bc0001177983 */ /* 0x000ee20000100800 */
[C---:B----4-:R-:W-:Y:S01]  /*90b0*/  IADD3 RZ, P2, PT, R4.reuse, UR12, RZ ;  /* 0x0000000c04ff7c10 */ /* 0x050fe2000ff5e0ff */
[----:B------:R-:W-:Y:S01]  /*90c0*/  VIADD R4, R4, UR12 ;  /* 0x0000000c04047c36 */ /* 0x000fe20008000000 */
[----:B0-----:R-:W-:Y:S01]  /*90d0*/  PRMT R3, RZ, 0x7610, R3 ;  /* 0x00007610ff037816 */ /* 0x001fe20000000003 */
[----:B------:R0:W-:Y:S04]  /*90e0*/  STL [R1+0xb38], R10 ;  /* 0x000b380a01007387 */ /* 0x0001e80000100800 */
[----:B-1----:R-:W4:Y:S04]  /*90f0*/  LDL R11, [R1+0x4c0] ;  /* 0x0004c000010b7983 */ /* 0x002f280000100800 */
[----:B------:R-:W4:Y:S04]  /*9100*/  LDL R22, [R1+0x45c] ;  /* 0x00045c0001167983 */ /* 0x000f280000100800 */
[----:B0-----:R-:W4:Y:S01]  /*9110*/  LDL R10, [R1+0x7d8] ;  /* 0x0007d800010a7983 */ /* 0x001f220000100800 */
[----:B--2---:R-:W-:-:S05]  /*9120*/  IADD3.X R5, PT, PT, R14, UR13, RZ, P2, !PT ;  /* 0x0000000d0e057c10 */ /* 0x004fca00097fe4ff */
[----:B------:R0:W2:Y:S04]  /*9130*/  @P1 LDG.E.U8 R3, desc[UR10][R4.64] ;  /* 0x0000000a04031981 */ /* 0x0000a8000c1e1100 */
[----:B------:R1:W-:Y:S04]  /*9140*/  STL [R1+0xb3c], R9 ;  /* 0x000b3c0901007387 */ /* 0x0003e80000100800 */
[----:B------:R-:W2:Y:S01]  /*9150*/  LDL R15, [R1+0x460] ;  /* 0x00046000010f7983 */ /* 0x000ea20000100800 */
[----:B0-----:R-:W-:Y:S01]  /*9160*/  VIADD R4, R20, UR14 ;  /* 0x0000000e14047c36 */ /* 0x001fe20008000000 */
[----:B------:R-:W-:-:S02]  /*9170*/  PRMT R13, RZ, 0x7610, R13 ;  /* 0x00007610ff0d7816 */ /* 0x000fc4000000000d */
[----:B------:R-:W2:Y:S02]  /*9180*/  LDL R6, [R1+0x7dc] ;  /* 0x0007dc0001067983 */ /* 0x000ea40000100800 */
[----:B------:R-:W-:Y:S02]  /*9190*/  IADD3 R4, P2, PT, R4, UR12, RZ ;  /* 0x0000000c04047c10 */ /* 0x000fe4000ff5e0ff */
[----:B------:R-:W2:Y:S02]  /*91a0*/  LDL R14, [R1+0x464] ;  /* 0x00046400010e7983 */ /* 0x000ea40000100800 */
[----:B---3--:R-:W-:-:S05]  /*91b0*/  IADD3.X R5, PT, PT, R23, UR13, RZ, P2, !PT ;  /* 0x0000000d17057c10 */ /* 0x008fca00097fe4ff */
[----:B------:R0:W3:Y:S01]  /*91c0*/  @P0 LDG.E.U8 R13, desc[UR10][R4.64] ;  /* 0x0000000a040d0981 */ /* 0x0000e2000c1e1100 */
[----:B------:R-:W-:Y:S01]  /*91d0*/  PRMT R12, RZ, 0x7610, R12 ;  /* 0x00007610ff0c7816 */ /* 0x000fe2000000000c */
[----:B0-----:R-:W-:-:S05]  /*91e0*/  VIADD R4, R21, UR14 ;  /* 0x0000000e15047c36 */ /* 0x001fca0008000000 */
[----:B------:R-:W-:-:S04]  /*91f0*/  IADD3 R4, P2, PT, R4, UR12, RZ ;  /* 0x0000000c04047c10 */ /* 0x000fc8000ff5e0ff */
[----:B----4-:R-:W-:-:S05]  /*9200*/  IADD3.X R5, PT, PT, R11, UR13, RZ, P2, !PT ;  /* 0x0000000d0b057c10 */ /* 0x010fca00097fe4ff */
[----:B------:R0:W4:Y:S01]  /*9210*/  @P0 LDG.E.U8 R12, desc[UR10][R4.64] ;  /* 0x0000000a040c0981 */ /* 0x000122000c1e1100 */
[C---:B------:R-:W-:Y:S02]  /*9220*/  IADD3 RZ, P0, PT, R22.reuse, UR12, RZ ;  /* 0x0000000c16ff7c10 */ /* 0x040fe4000ff1e0ff */
[----:B------:R-:W-:Y:S01]  /*9230*/  PRMT R8, RZ, 0x7610, R8 ;  /* 0x00007610ff087816 */ /* 0x000fe20000000008 */
[----:B0-----:R-:W-:Y:S01]  /*9240*/  VIADD R4, R22, UR12 ;  /* 0x0000000c16047c36 */ /* 0x001fe20008000000 */
[----:B------:R-:W-:-:S05]  /*9250*/  IADD3.X R5, PT, PT, R10, UR13, RZ, P0, !PT ;  /* 0x0000000d0a057c10 */ /* 0x000fca00087fe4ff */
[----:B------:R0:W3:Y:S04]  /*9260*/  @P1 LDG.E.U8 R8, desc[UR10][R4.64] ;  /* 0x0000000a04081981 */ /* 0x0000e8000c1e1100 */
[----:B--2---:R2:W-:Y:S04]  /*9270*/  STL [R1+0xb40], R3 ;  /* 0x000b400301007387 */ /* 0x0045e80000100800 */
[----:B------:R-:W2:Y:S04]  /*9280*/  LDL.LU R20, [R1+0xb7c] ;  /* 0x000b7c0001147983 */ /* 0x000ea80000300800 */
[----:B------:R-:W2:Y:S04]  /*9290*/  LDL.LU R21, [R1+0xb78] ;  /* 0x000b780001157983 */ /* 0x000ea80000300800 */
[----:B------:R-:W2:Y:S04]  /*92a0*/  LDL R11, [R1+0x7e0] ;  /* 0x0007e000010b7983 */ /* 0x000ea80000100800 */
[----:B------:R-:W4:Y:S04]  /*92b0*/  LDL R10, [R1+0x468] ;  /* 0x00046800010a7983 */ /* 0x000f280000100800 */
[----:B-1----:R-:W4:Y:S01]  /*92c0*/  LDL R9, [R1+0x7e4] ;  /* 0x0007e40001097983 */ /* 0x002f220000100800 */
[C---:B------:R-:W-:Y:S01]  /*92d0*/  IADD3 RZ, P0, PT, R15.reuse, UR12, RZ ;  /* 0x0000000c0fff7c10 */ /* 0x040fe2000ff1e0ff */
[----:B0-----:R-:W-:Y:S01]  /*92e0*/  VIADD R4, R15, UR12 ;  /* 0x0000000c0f047c36 */ /* 0x001fe20008000000 */
[----:B------:R-:W-:-:S02]  /*92f0*/  PRMT R7, RZ, 0x7610, R7 ;  /* 0x00007610ff077816 */ /* 0x000fc40000000007 */
[----:B------:R-:W-:-:S05]  /*9300*/  IADD3.X R5, PT, PT, R6, UR13, RZ, P0, !PT ;  /* 0x0000000d06057c10 */ /* 0x000fca00087fe4ff */
[----:B------:R0:W4:Y:S01]  /*9310*/  @P1 LDG.E.U8 R7, desc[UR10][R4.64] ;  /* 0x0000000a04071981 */ /* 0x000122000c1e1100 */
[C---:B------:R-:W-:Y:S01]  /*9320*/  IADD3 RZ, P0, PT, R14.reuse, UR12, RZ ;  /* 0x0000000c0eff7c10 */ /* 0x040fe2000ff1e0ff */
[----:B------:R-:W-:Y:S01]  /*9330*/  VIADD R14, R14, UR12 ;  /* 0x0000000c0e0e7c36 */ /* 0x000fe20008000000 */
[----:B0-----:R-:W-:Y:S02]  /*9340*/  PRMT R5, RZ, 0x7610, R5 ;  /* 0x00007610ff057816 */ /* 0x001fe40000000005 */
[----:B------:R-:W-:Y:S01]  /*9350*/  PRMT R2, RZ, 0x7610, R2 ;  /* 0x00007610ff027816 */ /* 0x000fe20000000002 */
[----:B---3--:R0:W-:Y:S04]  /*9360*/  STL [R1+0xb44], R8 ;  /* 0x000b440801007387 */ /* 0x0081e80000100800 */
[----:B------:R-:W3:Y:S04]  /*9370*/  LDL R24, [R1+0x46c] ;  /* 0x00046c0001187983 */ /* 0x000ee80000100800 */
[----:B------:R-:W3:Y:S01]  /*9380*/  LDL R6, [R1+0x7e8] ;  /* 0x0007e80001067983 */ /* 0x000ee20000100800 */
[----:B--2---:R-:W-:-:S05]  /*9390*/  IADD3.X R15, PT, PT, R11, UR13, RZ, P0, !PT ;  /* 0x0000000d0b0f7c10 */ /* 0x004fca00087fe4ff */
[----:B------:R1:W2:Y:S01]  /*93a0*/  @P1 LDG.E.U8 R5, desc[UR10][R14.64] ;  /* 0x0000000a0e051981 */ /* 0x0002a2000c1e1100 */
[----:B------:R-:W-:Y:S02]  /*93b0*/  ISETP.GT.AND P1, PT, R0, 0x1e, PT ;  /* 0x0000001e0000780c */ /* 0x000fe40003f24270 */
[C---:B----4-:R-:W-:Y:S01]  /*93c0*/  IADD3 RZ, P0, PT, R10.reuse, UR12, RZ ;  /* 0x0000000c0aff7c10 */ /* 0x050fe2000ff1e0ff */
[----:B-1----:R-:W-:-:S03]  /*93d0*/  VIADD R14, R10, UR12 ;  /* 0x0000000c0a0e7c36 */ /* 0x002fc60008000000 */
[----:B------:R-:W-:-:S07]  /*93e0*/  IADD3.X R15, PT, PT, R9, UR13, RZ, P0, !PT ;  /* 0x0000000d090f7c10 */ /* 0x000fce00087fe4ff */
[----:B------:R1:W4:Y:S04]  /*93f0*/  @P1 LDG.E.U8 R2, desc[UR10][R14.64] ;  /* 0x0000000a0e021981 */ /* 0x000328000c1e1100 */
[----:B------:R0:W-:Y:S04]  /*9400*/  STL [R1+0xb58], R7 ;  /* 0x000b580701007387 */ /* 0x0001e80000100800 */
[----:B------:R-:W4:Y:S04]  /*9410*/  LDL R23, [R1+0x470] ;  /* 0x0004700001177983 */ /* 0x000f280000100800 */
[----:B------:R-:W4:Y:S04]  /*9420*/  LDL R3, [R1+0x7ec] ;  /* 0x0007ec0001037983 */ /* 0x000f280000100800 */
[----:B------:R-:W4:Y:S04]  /*9430*/  LDL R22, [R1+0x474] ;  /* 0x0004740001167983 */ /* 0x000f280000100800 */
[----:B------:R-:W4:Y:S01]  /*9440*/  LDL R11, [R1+0x7f0] ;  /* 0x0007f000010b7983 */ /* 0x000f220000100800 */
[----:B---3--:R-:W-:-:S04]  /*9450*/  IADD3 RZ, P0, PT, R24, UR12, RZ ;  /* 0x0000000c18ff7c10 */ /* 0x008fc8000ff1e0ff */
[----:B-1----:R-:W-:Y:S01]  /*9460*/  IADD3.X R15, PT, PT, R6, UR13, RZ, P0, !PT ;  /* 0x0000000d060f7c10 */ /* 0x002fe200087fe4ff */
[----:B--2---:R1:W-:Y:S04]  /*9470*/  STL [R1+0xb5c], R5 ;  /* 0x000b5c0501007387 */ /* 0x0043e80000100800 */
[----:B------:R-:W2:Y:S04]  /*9480*/  LDL R10, [R1+0x478] ;  /* 0x00047800010a7983 */ /* 0x000ea80000100800 */
[----:B------:R-:W3:Y:S04]  /*9490*/  LDL R9, [R1+0x7f4] ;  /* 0x0007f40001097983 */ /* 0x000ee80000100800 */
[----:B0-----:R-:W3:Y:S04]  /*94a0*/  LDL R8, [R1+0x47c] ;  /* 0x00047c0001087983 */ /* 0x001ee80000100800 */
[----:B------:R-:W3:Y:S04]  /*94b0*/  LDL R7, [R1+0x7f8] ;  /* 0x0007f80001077983 */ /* 0x000ee80000100800 */
[----:B----4-:R0:W-:Y:S04]  /*94c0*/  STL [R1+0xb28], R2 ;  /* 0x000b280201007387 */ /* 0x0101e80000100800 */
[----:B------:R-:W4:Y:S04]  /*94d0*/  LDL R6, [R1+0x480] ;  /* 0x0004800001067983 */ /* 0x000f280000100800 */
[----:B-1----:R-:W4:Y:S01]  /*94e0*/  LDL R5, [R1+0x7fc] ;  /* 0x0007fc0001057983 */ /* 0x002f220000100800 */
[----:B------:R-:W-:Y:S01]  /*94f0*/  PRMT R4, RZ, 0x7610, R4 ;  /* 0x00007610ff047816 */ /* 0x000fe20000000004 */
[----:B------:R-:W-:-:S05]  /*9500*/  VIADD R14, R24, UR12 ;  /* 0x0000000c180e7c36 */ /* 0x000fca0008000000 */
[----:B------:R1:W4:Y:S01]  /*9510*/  @P1 LDG.E.U8 R4, desc[UR10][R14.64] ;  /* 0x0000000a0e041981 */ /* 0x000322000c1e1100 */
[C---:B------:R-:W-:Y:S02]  /*9520*/  IADD3 RZ, P0, PT, R23.reuse, UR12, RZ ;  /* 0x0000000c17ff7c10 */ /* 0x040fe4000ff1e0ff */
[----:B------:R-:W-:Y:S02]  /*9530*/  PRMT R16, RZ, 0x7610, R16 ;  /* 0x00007610ff107816 */ /* 0x000fe40000000010 */
[----:B------:R-:W-:Y:S01]  /*9540*/  PRMT R17, RZ, 0x7610, R17 ;  /* 0x00007610ff117816 */ /* 0x000fe20000000011 */
[----:B-1----:R-:W-:Y:S01]  /*9550*/  VIADD R14, R23, UR12 ;  /* 0x0000000c170e7c36 */ /* 0x002fe20008000000 */
[----:B------:R-:W-:Y:S02]  /*9560*/  IADD3.X R15, PT, PT, R3, UR13, RZ, P0, !PT ;  /* 0x0000000d030f7c10 */ /* 0x000fe400087fe4ff */
[----:B------:R-:W-:-:S03]  /*9570*/  IADD3 RZ, P0, PT, R22, UR12, RZ ;  /* 0x0000000c16ff7c10 */ /* 0x000fc6000ff1e0ff */
[----:B------:R1:W4:Y:S02]  /*9580*/  @P1 LDG.E.U8 R16, desc[UR10][R14.64] ;  /* 0x0000000a0e101981 */ /* 0x000324000c1e1100 */
[----:B-1----:R-:W-:Y:S01]  /*9590*/  VIADD R14, R22, UR12 ;  /* 0x0000000c160e7c36 */ /* 0x002fe20008000000 */
[----:B------:R-:W-:-:S05]  /*95a0*/  IADD3.X R15, PT, PT, R11, UR13, RZ, P0, !PT ;  /* 0x0000000d0b0f7c10 */ /* 0x000fca00087fe4ff */
[----:B------:R1:W4:Y:S01]  /*95b0*/  @P1 LDG.E.U8 R17, desc[UR10][R14.64] ;  /* 0x0000000a0e111981 */ /* 0x000322000c1e1100 */
[----:B------:R-:W-:Y:S02]  /*95c0*/  ISETP.GT.AND P1, PT, R0, 0x1f, PT ;  /* 0x0000001f0000780c */ /* 0x000fe40003f24270 */
[----:B------:R-:W-:Y:S02]  /*95d0*/  PRMT R18, RZ, 0x7610, R18 ;  /* 0x00007610ff127816 */ /* 0x000fe40000000012 */
[----:B------:R-:W-:Y:S02]  /*95e0*/  PRMT R19, RZ, 0x7610, R19 ;  /* 0x00007610ff137816 */ /* 0x000fe40000000013 */
[----:B------:R-:W-:Y:S02]  /*95f0*/  PRMT R20, RZ, 0x7610, R20 ;  /* 0x00007610ff147816 */ /* 0x000fe40000000014 */
[C---:B--2---:R-:W-:Y:S01]  /*9600*/  IADD3 RZ, P0, PT, R10.reuse, UR12, RZ ;  /* 0x0000000c0aff7c10 */ /* 0x044fe2000ff1e0ff */
[----:B-1----:R-:W-:-:S03]  /*9610*/  VIADD R14, R10, UR12 ;  /* 0x0000000c0a0e7c36 */ /* 0x002fc60008000000 */
[----:B---3--:R-:W-:Y:S02]  /*9620*/  IADD3.X R15, PT, PT, R9, UR13, RZ, P0, !PT ;  /* 0x0000000d090f7c10 */ /* 0x008fe400087fe4ff */
[----:B------:R-:W-:-:S03]  /*9630*/  IADD3 RZ, P0, PT, R8, UR12, RZ ;  /* 0x0000000c08ff7c10 */ /* 0x000fc6000ff1e0ff */
[----:B------:R1:W2:Y:S02]  /*9640*/  @P1 LDG.E.U8 R18, desc[UR10][R14.64] ;  /* 0x0000000a0e121981 */ /* 0x0002a4000c1e1100 */
[----:B-1----:R-:W-:Y:S01]  /*9650*/  VIADD R14, R8, UR12 ;  /* 0x0000000c080e7c36 */ /* 0x002fe20008000000 */
[----:B------:R-:W-:Y:S02]  /*9660*/  IADD3.X R15, PT, PT, R7, UR13, RZ, P0, !PT ;  /* 0x0000000d070f7c10 */ /* 0x000fe400087fe4ff */
[----:B----4-:R-:W-:-:S03]  /*9670*/  IADD3 RZ, P0, PT, R6, UR12, RZ ;  /* 0x0000000c06ff7c10 */ /* 0x010fc6000ff1e0ff */
[----:B------:R1:W3:Y:S02]  /*9680*/  @P1 LDG.E.U8 R19, desc[UR10][R14.64] ;  /* 0x0000000a0e131981 */ /* 0x0002e4000c1e1100 */
[----:B-1----:R-:W-:Y:S01]  /*9690*/  VIADD R14, R6, UR12 ;  /* 0x0000000c060e7c36 */ /* 0x002fe20008000000 */
[----:B------:R-:W-:-:S05]  /*96a0*/  IADD3.X R15, PT, PT, R5, UR13, RZ, P0, !PT ;  /* 0x0000000d050f7c10 */ /* 0x000fca00087fe4ff */
[----:B------:R-:W4:Y:S04]  /*96b0*/  @P1 LDG.E.U8 R20, desc[UR10][R14.64] ;  /* 0x0000000a0e141981 */ /* 0x000f28000c1e1100 */
[----:B------:R-:W-:Y:S04]  /*96c0*/  STL [R1+0xb2c], R4 ;  /* 0x000b2c0401007387 */ /* 0x000fe80000100800 */
[----:B------:R-:W4:Y:S04]  /*96d0*/  LDL R3, [R1+0x484] ;  /* 0x0004840001037983 */ /* 0x000f280000100800 */
[----:B0-----:R-:W4:Y:S04]  /*96e0*/  LDL R2, [R1+0x800] ;  /* 0x0008000001027983 */ /* 0x001f280000100800 */
[----:B------:R-:W-:Y:S04]  /*96f0*/  STL [R1+0xb60], R16 ;  /* 0x000b601001007387 */ /* 0x000fe80000100800 */
[----:B------:R-:W-:Y:S04]  /*9700*/  STL [R1+0xb64], R17 ;  /* 0x000b641101007387 */ /* 0x000fe80000100800 */
[----:B--2---:R-:W-:Y:S04]  /*9710*/  STL [R1+0xb68], R18 ;  /* 0x000b681201007387 */ /* 0x004fe80000100800 */
[----:B---3--:R-:W-:Y:S04]  /*9720*/  STL [R1+0xb6c], R19 ;  /* 0x000b6c1301007387 */ /* 0x008fe80000100800 */
[----:B------:R-:W2:Y:S04]  /*9730*/  LDL.LU R27, [R1+0x398] ;  /* 0x00039800011b7983 */ /* 0x000ea80000300800 */
[----:B------:R-:W3:Y:S04]  /*9740*/  LDL.LU R28, [R1+0x394] ;  /* 0x00039400011c7983 */ /* 0x000ee80000300800 */
[----:B----4-:R0:W-:Y:S04]  /*9750*/  STL [R1+0xb70], R20 ;  /* 0x000b701401007387 */ /* 0x0101e80000100800 */
[----:B------:R-:W4:Y:S01]  /*9760*/  LDL.LU R25, [R1+0x390] ;  /* 0x0003900001197983 */ /* 0x000f220000300800 */
[----:B------:R-:W-:-:S02]  /*9770*/  PRMT R21, RZ, 0x7610, R21 ;  /* 0x00007610ff157816 */ /* 0x000fc40000000015 */
[C---:B------:R-:W-:Y:S01]  /*9780*/  IADD3 RZ, P0, PT, R3.reuse, UR12, RZ ;  /* 0x0000000c03ff7c10 */ /* 0x040fe2000ff1e0ff */
[----:B------:R-:W-:Y:S01]  /*9790*/  VIADD R14, R3, UR12 ;  /* 0x0000000c030e7c36 */ /* 0x000fe20008000000 */
[----:B------:R-:W1:Y:S01]  /*97a0*/  S2UR UR8, SR_CgaCtaId ;  /* 0x00000000000879c3 */ /* 0x000e620000008800 */
[----:B0-----:R-:W4:Y:S01]  /*97b0*/  LDL.LU R20, [R1+0x320] ;  /* 0x0003200001147983 */ /* 0x001f220000300800 */
[----:B------:R-:W-:-:S03]  /*97c0*/  IADD3.X R15, PT, PT, R2, UR13, RZ, P0, !PT ;  /* 0x0000000d020f7c10 */ /* 0x000fc600087fe4ff */
[----:B------:R-:W4:Y:S04]  /*97d0*/  LDL.LU R19, [R1+0x314] ;  /* 0x0003140001137983 */ /* 0x000f280000300800 */
[----:B------:R0:W4:Y:S04]  /*97e0*/  @P1 LDG.E.U8 R21, desc[UR10][R14.64] ;  /* 0x0000000a0e151981 */ /* 0x000128000c1e1100 */
[----:B------:R-:W4:Y:S04]  /*97f0*/  LDL.LU R18, [R1+0x298] ;  /* 0x0002980001127983 */ /* 0x000f280000300800 */
[----:B------:R-:W4:Y:S01]  /*9800*/  LDL.LU R17, [R1+0x29c] ;  /* 0x00029c0001117983 */ /* 0x000f220000300800 */
[----:B0-----:R-:W0:Y:S03]  /*9810*/  S2R R14, SR_TID.X ;  /* 0x00000000000e7919 */ /* 0x001e260000002100 */
[----:B------:R-:W4:Y:S01]  /*9820*/  LDL.LU R16, [R1+0x2a0] ;  /* 0x0002a00001107983 */ /* 0x000f220000300800 */
[----:B------:R-:W-:-:S03]  /*9830*/  UMOV UR7, 0x400 ;  /* 0x0000040000077882 */ /* 0x000fc60000000000 */
[----:B------:R-:W4:Y:S04]  /*9840*/  LDL.LU R4, [R1+0x294] ;  /* 0x0002940001047983 */ /* 0x000f280000300800 */
[----:B------:R-:W4:Y:S01]  /*9850*/  LDL.LU R5, [R1+0x218] ;  /* 0x0002180001057983 */ /* 0x000f220000300800 */
[----:B-1----:R-:W-:-:S03]  /*9860*/  ULEA UR7, UR8, UR7, 0x18 ;  /* 0x0000000708077291 */ /* 0x002fc6000f8ec0ff */
[----:B------:R-:W4:Y:S04]  /*9870*/  LDL.LU R7, [R1+0x21c] ;  /* 0x00021c0001077983 */ /* 0x000f280000300800 */
[----:B------:R-:W4:Y:S04]  /*9880*/  LDL.LU R8, [R1+0x220] ;  /* 0x0002200001087983 */ /* 0x000f280000300800 */
[----:B------:R-:W4:Y:S04]  /*9890*/  LDL.LU R3, [R1+0x214] ;  /* 0x0002140001037983 */ /* 0x000f280000300800 */
[----:B------:R-:W4:Y:S04]  /*98a0*/  LDL.LU R24, [R1+0x380] ;  /* 0x0003800001187983 */ /* 0x000f280000300800 */
[----:B------:R-:W4:Y:S01]  /*98b0*/  LDL.LU R9, [R1+0x388] ;  /* 0x0003880001097983 */ /* 0x000f220000300800 */
[----:B0-----:R-:W-:Y:S01]  /*98c0*/  LOP3.LUT R2, R14, 0x3f, RZ, 0xc0, !PT ;  /* 0x0000003f0e027812 */ /* 0x001fe200078ec0ff */
[----:B------:R-:W-:Y:S06]  /*98d0*/  BAR.SYNC.DEFER_BLOCKING 0x0 ;  /* 0x0000000000007b1d */ /* 0x000fec0000010000 */
[----:B------:R-:W4:Y:S04]  /*98e0*/  LDL.LU R10, [R1+0x308] ;  /* 0x00030800010a7983 */ /* 0x000f280000300800 */
[----:B------:R-:W4:Y:S04]  /*98f0*/  LDL.LU R11, [R1+0x310] ;  /* 0x00031000010b7983 */ /* 0x000f280000300800 */
[----:B------:R-:W4:Y:S04]  /*9900*/  LDL.LU R6, [R1+0x30c] ;  /* 0x00030c0001067983 */ /* 0x000f280000300800 */
[----:B------:R-:W4:Y:S04]  /*9910*/  LDL.LU R22, [R1+0x300] ;  /* 0x0003000001167983 */ /* 0x000f280000300800 */
[----:B------:R-:W4:Y:S04]  /*9920*/  LDL.LU R15, [R1+0x318] ;  /* 0x00031800010f7983 */ /* 0x000f280000300800 */
[----:B------:R-:W4:Y:S04]  /*9930*/  LDL.LU R14, [R1+0x38c] ;  /* 0x00038c00010e7983 */ /* 0x000f280000300800 */
[----:B------:R-:W4:Y:S04]  /*9940*/  LDL.LU R23, [R1+0x288] ;  /* 0x0002880001177983 */ /* 0x000f280000300800 */
[----:B------:R-:W4:Y:S04]  /*9950*/  LDL.LU R29, [R1+0x290] ;  /* 0x00029000011d7983 */ /* 0x000f280000300800 */
[----:B--2---:R0:W-:Y:S04]  /*9960*/  STS.U8 [R2+UR7], R27 ;  /* 0x0000001b02007988 */ /* 0x0041e80008000007 */
[----:B---3--:R1:W-:Y:S04]  /*9970*/  STS.U8 [R2+UR7+0x40], R28 ;  /* 0x0000401c02007988 */ /* 0x0083e80008000007 */
[----:B0-----:R-:W2:Y:S04]  /*9980*/  LDL.LU R27, [R1+0x28c] ;  /* 0x00028c00011b7983 */ /* 0x001ea80000300800 */
[----:B-1----:R-:W3:Y:S04]  /*9990*/  LDL.LU R28, [R1+0x284] ;  /* 0x00028400011c7983 */ /* 0x002ee80000300800 */
[----:B----4-:R0:W-:Y:S04]  /*99a0*/  STS.U8 [R2+UR7+0x80], R25 ;  /* 0x0000801902007988 */ /* 0x0101e80008000007 */
[----:B0-----:R-:W4:Y:S04]  /*99b0*/  LDL.LU R25, [R1+0xb74] ;  /* 0x000b740001197983 */ /* 0x001f280000300800 */
[----:B------:R0:W-:Y:S04]  /*99c0*/  STS.U8 [R2+UR7+0xc0], R14 ;  /* 0x0000c00e02007988 */ /* 0x0001e80008000007 */
[----:B------:R-:W-:Y:S01]  /*99d0*/  STS.U8 [R2+UR7+0x840], R15 ;  /* 0x0008400f02007988 */ /* 0x000fe20008000007 */
[----:B0-----:R-:W-:-:S03]  /*99e0*/  LOP3.LUT R14, R2, 0x8, RZ, 0x3c, !PT ;  /* 0x00000008020e7812 */ /* 0x001fc600078e3cff */
[----:B----4-:R-:W-:Y:S04]  /*99f0*/  STS.U8 [R2+UR7+0x800], R25 ;  /* 0x0008001902007988 */ /* 0x010fe80008000007 */
[----:B------:R-:W-:Y:S04]  /*9a00*/  STS.U8 [R2+UR7+0x8c0], R20 ;  /* 0x0008c01402007988 */ /* 0x000fe80008000007 */
        /* <DEDUP_REMOVED lines=9> */
[----:B------:R0:W-:Y:S04]  /*9aa0*/  STS.U8 [R14+UR7+0x100], R24 ;  /* 0x000100180e007988 */ /* 0x0001e80008000007 */
[----:B0-----:R-:W4:Y:S01]  /*9ab0*/  LDL.LU R24, [R1+0x20c] ;  /* 0x00020c0001187983 */ /* 0x001f220000300800 */
[----:B------:R-:W0:Y:S03]  /*9ac0*/  S2R R25, SR_TID.X ;  /* 0x0000000000197919 */ /* 0x000e260000002100 */
[----:B------:R1:W-:Y:S04]  /*9ad0*/  STS.U8 [R14+UR7+0x940], R10 ;  /* 0x0009400a0e007988 */ /* 0x0003e80008000007 */
[----:B------:R2:W-:Y:S04]  /*9ae0*/  STS.U8 [R14+UR7+0x900], R11 ;  /* 0x0009000b0e007988 */ /* 0x0005e80008000007 */
[----:B-1----:R-:W4:Y:S04]  /*9af0*/  LDL.LU R10, [R1+0x208] ;  /* 0x00020800010a7983 */ /* 0x002f280000300800 */
[----:B--2---:R-:W2:Y:S04]  /*9b00*/  LDL.LU R11, [R1+0x204] ;  /* 0x00020400010b7983 */ /* 0x004ea80000300800 */
[----:B------:R-:W2:Y:S04]  /*9b10*/  LDL.LU R20, [R1+0x378] ;  /* 0x0003780001147983 */ /* 0x000ea80000300800 */
[----:B------:R1:W-:Y:S04]  /*9b20*/  STS.U8 [R14+UR7+0x9c0], R6 ;  /* 0x0009c0060e007988 */ /* 0x0003e80008000007 */
[----:B------:R-:W2:Y:S04]  /*9b30*/  LDL.LU R19, [R1+0x37c] ;  /* 0x00037c0001137983 */ /* 0x000ea80000300800 */
[----:B------:R0:W-:Y:S04]  /*9b40*/  STS.U8 [R14+UR7+0x1940], R26 ;  /* 0x0019401a0e007988 */ /* 0x0001e80008000007 */
[----:B-1----:R-:W2:Y:S04]  /*9b50*/  LDL.LU R6, [R1+0x384] ;  /* 0x0003840001067983 */ /* 0x002ea80000300800 */
[----:B------:R1:W-:Y:S04]  /*9b60*/  STS.U8 [R14+UR7+0x1180], R27 ;  /* 0x0011801b0e007988 */ /* 0x0003e80008000007 */
[----:B0-----:R-:W2:Y:S04]  /*9b70*/  LDL.LU R26, [R1+0x374] ;  /* 0x00037400011a7983 */ /* 0x001ea80000300800 */
[----:B------:R0:W-:Y:S04]  /*9b80*/  STS.U8 [R14+UR7+0x1c0], R12 ;  /* 0x0001c00c0e007988 */ /* 0x0001e80008000007 */
[----:B---3--:R3:W-:Y:S04]  /*9b90*/  STS.U8 [R14+UR7+0x11c0], R28 ;  /* 0x0011c01c0e007988 */ /* 0x0087e80008000007 */
[----:B-1----:R-:W2:Y:S01]  /*9ba0*/  LDL.LU R27, [R1+0x2f8] ;  /* 0x0002f800011b7983 */ /* 0x002ea20000300800 */
[----:B0-----:R-:W-:-:S03]  /*9bb0*/  LOP3.LUT R12, R25, 0x1f, RZ, 0xc0, !PT ;  /* 0x0000001f190c7812 */ /* 0x001fc600078ec0ff */
[----:B---3--:R-:W3:Y:S04]  /*9bc0*/  LDL.LU R28, [R1+0x2fc] ;  /* 0x0002fc00011c7983 */ /* 0x008ee80000300800 */
[----:B------:R-:W3:Y:S01]  /*9bd0*/  LDL.LU R18, [R1+0x304] ;  /* 0x0003040001127983 */ /* 0x000ee20000300800 */
[----:B------:R-:W-:-:S03]  /*9be0*/  ISETP.GE.AND P0, PT, R12, R0, PT ;  /* 0x000000000c00720c */ /* 0x000fc60003f06270 */
[----:B------:R-:W3:Y:S04]  /*9bf0*/  LDL.LU R17, [R1+0x2f4] ;  /* 0x0002f40001117983 */ /* 0x000ee80000300800 */
[----:B------:R-:W3:Y:S04]  /*9c00*/  LDL.LU R16, [R1+0x278] ;  /* 0x0002780001107983 */ /* 0x000ee80000300800 */
[----:B------:R-:W3:Y:S04]  /*9c10*/  LDL.LU R5, [R1+0x27c] ;  /* 0x00027c0001057983 */ /* 0x000ee80000300800 */
[----:B------:R-:W3:Y:S04]  /*9c20*/  LDL.LU R7, [R1+0x280] ;  /* 0x0002800001077983 */ /* 0x000ee80000300800 */
[----:B------:R-:W3:Y:S04]  /*9c30*/  LDL.LU R12, [R1+0x274] ;  /* 0x00027400010c7983 */ /* 0x000ee80000300800 */
[----:B------:R0:W-:Y:S04]  /*9c40*/  STS.U8 [R14+UR7+0x980], R22 ;  /* 0x000980160e007988 */ /* 0x0001e80008000007 */
[----:B------:R-:W-:Y:S04]  /*9c50*/  STL [R1+0x830], R0 ;  /* 0x0008300001007387 */ /* 0x000fe80000100800 */
[----:B------:R1:W-:Y:S04]  /*9c60*/  STS.U8 [R14+UR7+0x1100], R23 ;  /* 0x001100170e007988 */ /* 0x0003e80008000007 */
[----:B0-----:R-:W3:Y:S04]  /*9c70*/  LDL.LU R22, [R1+0x200] ;  /* 0x0002000001167983 */ /* 0x001ee80000300800 */
[----:B------:R0:W-:Y:S04]  /*9c80*/  STS.U8 [R14+UR7+0x1140], R29 ;  /* 0x0011401d0e007988 */ /* 0x0001e80008000007 */
[----:B-1----:R-:W3:Y:S04]  /*9c90*/  LDL.LU R23, [R1+0x1fc] ;  /* 0x0001fc0001177983 */ /* 0x002ee80000300800 */
[----:B0-----:R-:W3:Y:S04]  /*9ca0*/  LDL.LU R29, [R1+0x1f8] ;  /* 0x0001f800011d7983 */ /* 0x001ee80000300800 */
[----:B----4-:R0:W-:Y:S04]  /*9cb0*/  STS.U8 [R14+UR7+0x1900], R24 ;  /* 0x001900180e007988 */ /* 0x0101e80008000007 */
[----:B0-----:R-:W4:Y:S04]  /*9cc0*/  LDL.LU R24, [R1+0x1f4] ;  /* 0x0001f40001187983 */ /* 0x001f280000300800 */
[----:B------:R-:W4:Y:S04]  /*9cd0*/  LDL.LU R15, [R1+0x370] ;  /* 0x00037000010f7983 */ /* 0x000f280000300800 */
[----:B------:R0:W-:Y:S04]  /*9ce0*/  STS.U8 [R14+UR7+0x180], R13 ;  /* 0x0001800d0e007988 */ /* 0x0001e80008000007 */
[----:B------:R-:W4:Y:S04]  /*9cf0*/  LDL.LU R4, [R1+0x36c] ;  /* 0x00036c0001047983 */ /* 0x000f280000300800 */
[----:B------:R-:W-:Y:S01]  /*9d00*/  STS.U8 [R14+UR7+0x140], R9 ;  /* 0x000140090e007988 */ /* 0x000fe20008000007 */
[----:B0-----:R-:W-:-:S03]  /*9d10*/  LOP3.LUT R13, R2, 0x10, RZ, 0x3c, !PT ;  /* 0x00000010020d7812 */ /* 0x001fc600078e3cff */
[----:B------:R-:W4:Y:S04]  /*9d20*/  LDL.LU R8, [R1+0x360] ;  /* 0x0003600001087983 */ /* 0x000f280000300800 */
[----:B------:R-:W-:Y:S04]  /*9d30*/  STS.U8 [R14+UR7+0x19c0], R10 ;  /* 0x0019c00a0e007988 */ /* 0x000fe80008000007 */
[----:B--2---:R0:W-:Y:S04]  /*9d40*/  STS.U8 [R14+UR7+0x1980], R11 ;  /* 0x0019800b0e007988 */ /* 0x0041e80008000007 */
[----:B------:R1:W-:Y:S04]  /*9d50*/  STS.U8 [R13+UR7+0x200], R20 ;  /* 0x000200140d007988 */ /* 0x0003e80008000007 */
[----:B0-----:R-:W2:Y:S04]  /*9d60*/  LDL.LU R14, [R1+0x368] ;  /* 0x00036800010e7983 */ /* 0x001ea80000300800 */
[----:B------:R-:W2:Y:S04]  /*9d70*/  LDL.LU R3, [R1+0x2e8] ;  /* 0x0002e80001037983 */ /* 0x000ea80000300800 */
[----:B------:R-:W2:Y:S04]  /*9d80*/  LDL.LU R9, [R1+0x2f0] ;  /* 0x0002f00001097983 */ /* 0x000ea80000300800 */
[----:B------:R-:W2:Y:S04]  /*9d90*/  LDL.LU R10, [R1+0x2ec] ;  /* 0x0002ec00010a7983 */ /* 0x000ea80000300800 */
[----:B------:R-:W2:Y:S04]  /*9da0*/  LDL.LU R11, [R1+0x2e0] ;  /* 0x0002e000010b7983 */ /* 0x000ea80000300800 */
[----:B-1----:R-:W2:Y:S04]  /*9db0*/  LDL.LU R20, [R1+0xb70] ;  /* 0x000b700001147983 */ /* 0x002ea80000300800 */
[----:B------:R0:W-:Y:S04]  /*9dc0*/  STS.U8 [R13+UR7+0x240], R19 ;  /* 0x000240130d007988 */ /* 0x0001e80008000007 */
[----:B------:R1:W-:Y:S04]  /*9dd0*/  STS.U8 [R13+UR7+0x280], R6 ;  /* 0x000280060d007988 */ /* 0x0003e80008000007 */
[----:B------:R1:W-:Y:S04]  /*9de0*/  STS.U8 [R13+UR7+0x2c0], R26 ;  /* 0x0002c01a0d007988 */ /* 0x0003e80008000007 */
[----:B0-----:R-:W2:Y:S04]  /*9df0*/  LDL.LU R19, [R1+0xb6c] ;  /* 0x000b6c0001137983 */ /* 0x001ea80000300800 */
[----:B-1----:R-:W2:Y:S04]  /*9e00*/  LDL.LU R6, [R1+0x268] ;  /* 0x0002680001067983 */ /* 0x002ea80000300800 */
[----:B------:R0:W-:Y:S04]  /*9e10*/  STS.U8 [R13+UR7+0xa40], R27 ;  /* 0x000a401b0d007988 */ /* 0x0001e80008000007 */
[----:B------:R-:W2:Y:S04]  /*9e20*/  LDL.LU R26, [R1+0x270] ;  /* 0x00027000011a7983 */ /* 0x000ea80000300800 */
[----:B---3--:R1:W-:Y:S04]  /*9e30*/  STS.U8 [R13+UR7+0xa00], R28 ;  /* 0x000a001c0d007988 */ /* 0x0083e80008000007 */
[----:B0-----:R-:W3:Y:S04]  /*9e40*/  LDL.LU R27, [R1+0x26c] ;  /* 0x00026c00011b7983 */ /* 0x001ee80000300800 */
[----:B------:R0:W-:Y:S04]  /*9e50*/  STS.U8 [R13+UR7+0xac0], R18 ;  /* 0x000ac0120d007988 */ /* 0x0001e80008000007 */
[----:B-1----:R-:W3:Y:S04]  /*9e60*/  LDL.LU R28, [R1+0x264] ;  /* 0x00026400011c7983 */ /* 0x002ee80000300800 */
[----:B------:R1:W-:Y:S04]  /*9e70*/  STS.U8 [R13+UR7+0xa80], R17 ;  /* 0x000a80110d007988 */ /* 0x0003e80008000007 */
        /* <DEDUP_REMOVED lines=13> */
[----:B-1----:R-:W3:Y:S04]  /*9f50*/  LDL.LU R29, [R1+0xb4c] ;  /* 0x000b4c00011d7983 */ /* 0x002ee80000300800 */
[----:B----4-:R0:W-:Y:S04]  /*9f60*/  STS.U8 [R13+UR7+0x1a80], R24 ;  /* 0x001a80180d007988 */ /* 0x0101e80008000007 */
[----:B0-----:R-:W4:Y:S04]  /*9f70*/  LDL.LU R24, [R1+0xb48] ;  /* 0x000b480001187983 */ /* 0x001f280000300800 */
[----:B------:R0:W-:Y:S02]  /*9f80*/  STS.U8 [R13+UR7+0x12c0], R12 ;  /* 0x0012c00c0d007988 */ /* 0x0001e40008000007 */
[----:B0-----:R-:W-:-:S05]  /*9f90*/  LOP3.LUT R12, R2, 0x18, RZ, 0x3c, !PT ;  /* 0x00000018020c7812 */ /* 0x001fca00078e3cff */
[----:B------:R0:W-:Y:S01]  /*9fa0*/  STS.U8 [R12+UR7+0x3c0], R8 ;  /* 0x0003c0080c007988 */ /* 0x0001e20008000007 */
[----:B------:R-:W-:-:S03]  /*9fb0*/  LOP3.LUT R13, R2, 0x20, RZ, 0x3c, !PT ;  /* 0x00000020020d7812 */ /* 0x000fc600078e3cff */
[----:B------:R-:W-:Y:S04]  /*9fc0*/  STS.U8 [R12+UR7+0x340], R15 ;  /* 0x0003400f0c007988 */ /* 0x000fe80008000007 */
[----:B--2---:R1:W-:Y:S04]  /*9fd0*/  STS.U8 [R12+UR7+0x300], R14 ;  /* 0x0003000e0c007988 */ /* 0x0043e80008000007 */
[----:B0-----:R-:W2:Y:S04]  /*9fe0*/  LDL.LU R8, [R1+0x358] ;  /* 0x0003580001087983 */ /* 0x001ea80000300800 */
[----:B------:R0:W-:Y:S04]  /*9ff0*/  STS.U8 [R12+UR7+0xb40], R3 ;  /* 0x000b40030c007988 */ /* 0x0001e80008000007 */
[----:B-1----:R-:W2:Y:S04]  /*a000*/  LDL.LU R14, [R1+0x2d8] ;  /* 0x0002d800010e7983 */ /* 0x002ea80000300800 */
[----:B------:R1:W-:Y:S04]  /*a010*/  STS.U8 [R12+UR7+0xb00], R9 ;  /* 0x000b00090c007988 */ /* 0x0003e80008000007 */
[----:B0-----:R-:W2:Y:S04]  /*a020*/  LDL.LU R3, [R1+0x2dc] ;  /* 0x0002dc0001037983 */ /* 0x001ea80000300800 */
[----:B------:R0:W-:Y:S04]  /*a030*/  STS.U8 [R12+UR7+0xbc0], R10 ;  /* 0x000bc00a0c007988 */ /* 0x0001e80008000007 */
[----:B-1----:R-:W2:Y:S04]  /*a040*/  LDL.LU R9, [R1+0x2e4] ;  /* 0x0002e40001097983 */ /* 0x002ea80000300800 */
[----:B------:R1:W-:Y:S04]  /*a050*/  STS.U8 [R12+UR7+0xb80], R11 ;  /* 0x000b800b0c007988 */ /* 0x0003e80008000007 */
[----:B0-----:R-:W2:Y:S04]  /*a060*/  LDL.LU R10, [R1+0x2d4] ;  /* 0x0002d400010a7983 */ /* 0x001ea80000300800 */
[----:B------:R0:W-:Y:S04]  /*a070*/  STS.U8 [R12+UR7+0x1300], R6 ;  /* 0x001300060c007988 */ /* 0x0001e80008000007 */
[----:B-1----:R-:W2:Y:S04]  /*a080*/  LDL.LU R11, [R1+0x25c] ;  /* 0x00025c00010b7983 */ /* 0x002ea80000300800 */
[----:B------:R-:W2:Y:S04]  /*a090*/  LDL.LU R15, [R1+0x260] ;  /* 0x00026000010f7983 */ /* 0x000ea80000300800 */
[----:B------:R1:W-:Y:S04]  /*a0a0*/  STS.U8 [R12+UR7+0x380], R4 ;  /* 0x000380040c007988 */ /* 0x0003e80008000007 */
[----:B0-----:R-:W2:Y:S04]  /*a0b0*/  LDL.LU R6, [R1+0x254] ;  /* 0x0002540001067983 */ /* 0x001ea80000300800 */
[----:B------:R0:W-:Y:S04]  /*a0c0*/  STS.U8 [R12+UR7+0x1340], R26 ;  /* 0x0013401a0c007988 */ /* 0x0001e80008000007 */
[----:B-1----:R-:W2:Y:S04]  /*a0d0*/  LDL.LU R4, [R1+0x348] ;  /* 0x0003480001047983 */ /* 0x002ea80000300800 */
[----:B------:R-:W2:Y:S04]  /*a0e0*/  LDL.LU R2, [R1+0x350] ;  /* 0x0003500001027983 */ /* 0x000ea80000300800 */
[----:B0-----:R-:W2:Y:S04]  /*a0f0*/  LDL.LU R26, [R1+0x34c] ;  /* 0x00034c00011a7983 */ /* 0x001ea80000300800 */
[----:B---3--:R-:W-:Y:S04]  /*a100*/  STS.U8 [R12+UR7+0x1380], R27 ;  /* 0x0013801b0c007988 */ /* 0x008fe80008000007 */
[----:B------:R-:W-:Y:S04]  /*a110*/  STS.U8 [R12+UR7+0x13c0], R28 ;  /* 0x0013c01c0c007988 */ /* 0x000fe80008000007 */
[----:B------:R-:W-:Y:S04]  /*a120*/  STS.U8 [R12+UR7+0x1b80], R22 ;  /* 0x001b80160c007988 */ /* 0x000fe80008000007 */
[----:B------:R-:W-:Y:S04]  /*a130*/  STS.U8 [R12+UR7+0x1bc0], R23 ;  /* 0x001bc0170c007988 */ /* 0x000fe80008000007 */
[----:B------:R-:W-:Y:S04]  /*a140*/  STS.U8 [R12+UR7+0x1b00], R29 ;  /* 0x001b001d0c007988 */ /* 0x000fe80008000007 */
[----:B----4-:R0:W-:Y:S04]  /*a150*/  STS.U8 [R12+UR7+0x1b40], R24 ;  /* 0x001b40180c007988 */ /* 0x0101e80008000007 */
[----:B0-----:R-:W3:Y:S04]  /*a160*/  LDL.LU R24, [R1+0x340] ;  /* 0x0003400001187983 */ /* 0x001ee80000300800 */
[----:B------:R-:W4:Y:S04]  /*a170*/  LDL.LU R27, [R1+0x2c8] ;  /* 0x0002c800011b7983 */ /* 0x000f280000300800 */
[----:B------:R-:W3:Y:S04]  /*a180*/  LDL.LU R28, [R1+0x2d0] ;  /* 0x0002d000011c7983 */ /* 0x000ee80000300800 */
[----:B------:R-:W3:Y:S04]  /*a190*/  LDL.LU R29, [R1+0x354] ;  /* 0x00035400011d7983 */ /* 0x000ee80000300800 */
[----:B------:R-:W4:Y:S04]  /*a1a0*/  LDL.LU R23, [R1+0x364] ;  /* 0x0003640001177983 */ /* 0x000f280000300800 */
[----:B------:R-:W4:Y:S04]  /*a1b0*/  LDL.LU R22, [R1+0x35c] ;  /* 0x00035c0001167983 */ /* 0x000f280000300800 */
[----:B------:R-:W4:Y:S04]  /*a1c0*/  LDL.LU R12, [R1+0x258] ;  /* 0x00025800010c7983 */ /* 0x000f280000300800 */
[----:B--2---:R0:W-:Y:S04]  /*a1d0*/  STS.U8 [R13+UR7+0x400], R8 ;  /* 0x000400080d007988 */ /* 0x0041e80008000007 */
[----:B------:R-:W-:Y:S04]  /*a1e0*/  STS.U8 [R13+UR7+0xc40], R14 ;  /* 0x000c400e0d007988 */ /* 0x000fe80008000007 */
[----:B0-----:R-:W2:Y:S04]  /*a1f0*/  LDL.LU R8, [R1+0xb44] ;  /* 0x000b440001087983 */ /* 0x001ea80000300800 */
[----:B------:R-:W-:Y:S04]  /*a200*/  STS.U8 [R13+UR7+0xc00], R3 ;  /* 0x000c00030d007988 */ /* 0x000fe80008000007 */
[----:B------:R-:W-:Y:S04]  /*a210*/  STS.U8 [R13+UR7+0xcc0], R9 ;  /* 0x000cc0090d007988 */ /* 0x000fe80008000007 */
[----:B------:R-:W-:Y:S04]  /*a220*/  STS.U8 [R13+UR7+0xc80], R10 ;  /* 0x000c800a0d007988 */ /* 0x000fe80008000007 */
[----:B------:R-:W-:Y:S04]  /*a230*/  STS.U8 [R13+UR7+0x1440], R11 ;  /* 0x0014400b0d007988 */ /* 0x000fe80008000007 */
[----:B------:R-:W-:Y:S04]  /*a240*/  STS.U8 [R13+UR7+0x1480], R15 ;  /* 0x0014800f0d007988 */ /* 0x000fe80008000007 */
[----:B------:R-:W-:Y:S04]  /*a250*/  STS.U8 [R13+UR7+0x14c0], R6 ;  /* 0x0014c0060d007988 */ /* 0x000fe80008000007 */
[----:B---3--:R-:W-:Y:S04]  /*a260*/  STS.U8 [R13+UR7+0x4c0], R29 ;  /* 0x0004c01d0d007988 */ /* 0x008fe80008000007 */
[----:B----4-:R-:W-:Y:S04]  /*a270*/  STS.U8 [R13+UR7+0x480], R23 ;  /* 0x000480170d007988 */ /* 0x010fe80008000007 */
[----:B------:R0:W-:Y:S04]  /*a280*/  STS.U8 [R13+UR7+0x440], R22 ;  /* 0x000440160d007988 */ /* 0x0001e80008000007 */
[----:B0-----:R-:W3:Y:S04]  /*a290*/  LDL.LU R22, [R1+0x2c0] ;  /* 0x0002c00001167983 */ /* 0x001ee80000300800 */
[----:B------:R-:W4:Y:S04]  /*a2a0*/  LDL.LU R23, [R1+0x248] ;  /* 0x0002480001177983 */ /* 0x000f280000300800 */
[----:B------:R-:W2:Y:S04]  /*a2b0*/  LDL.LU R29, [R1+0x250] ;  /* 0x00025000011d7983 */ /* 0x000ea80000300800 */
[----:B------:R-:W2:Y:S04]  /*a2c0*/  LDL.LU R14, [R1+0x24c] ;  /* 0x00024c00010e7983 */ /* 0x000ea80000300800 */
[----:B------:R-:W2:Y:S04]  /*a2d0*/  LDL.LU R3, [R1+0xb40] ;  /* 0x000b400001037983 */ /* 0x000ea80000300800 */
[----:B------:R-:W2:Y:S04]  /*a2e0*/  LDL.LU R9, [R1+0xb3c] ;  /* 0x000b3c0001097983 */ /* 0x000ea80000300800 */
[----:B------:R-:W3:Y:S04]  /*a2f0*/  LDL.LU R10, [R1+0xb38] ;  /* 0x000b3800010a7983 */ /* 0x000ee80000300800 */
[----:B------:R-:W4:Y:S04]  /*a300*/  LDL.LU R11, [R1+0xb34] ;  /* 0x000b3400010b7983 */ /* 0x000f280000300800 */
[----:B------:R-:W4:Y:S04]  /*a310*/  LDL.LU R15, [R1+0x244] ;  /* 0x00024400010f7983 */ /* 0x000f280000300800 */
[----:B------:R-:W4:Y:S04]  /*a320*/  LDL.LU R6, [R1+0xb30] ;  /* 0x000b300001067983 */ /* 0x000f280000300800 */
[----:B------:R0:W-:Y:S02]  /*a330*/  STS.U8 [R13+UR7+0x1400], R12 ;  /* 0x0014000c0d007988 */ /* 0x0001e40008000007 */
[----:B0-----:R-:W-:-:S04]  /*a340*/  LOP3.LUT R12, R25, 0x3f, RZ, 0xc0, !PT ;  /* 0x0000003f190c7812 */ /* 0x001fc800078ec0ff */
[----:B------:R-:W-:Y:S01]  /*a350*/  LOP3.LUT R12, R12, 0x28, RZ, 0x3c, !PT ;  /* 0x000000280c0c7812 */ /* 0x000fe200078e3cff */
[----:B--2---:R-:W-:Y:S04]  /*a360*/  STS.U8 [R13+UR7+0x1c80], R9 ;  /* 0x001c80090d007988 */ /* 0x004fe80008000007 */
[----:B---3--:R-:W-:Y:S04]  /*a370*/  STS.U8 [R13+UR7+0x1cc0], R10 ;  /* 0x001cc00a0d007988 */ /* 0x008fe80008000007 */
[----:B----4-:R-:W-:Y:S04]  /*a380*/  STS.U8 [R13+UR7+0x1c00], R11 ;  /* 0x001c000b0d007988 */ /* 0x010fe80008000007 */
[----:B------:R0:W-:Y:S04]  /*a390*/  STS.U8 [R13+UR7+0x1c40], R6 ;  /* 0x001c40060d007988 */ /* 0x0001e80008000007 */
[----:B------:R1:W-:Y:S04]  /*a3a0*/  STS.U8 [R12+UR7+0x500], R4 ;  /* 0x000500040c007988 */ /* 0x0003e80008000007 */
[----:B0-----:R-:W2:Y:S04]  /*a3b0*/  LDL.LU R6, [R1+0x2cc] ;  /* 0x0002cc0001067983 */ /* 0x001ea80000300800 */
[----:B------:R0:W-:Y:S04]  /*a3c0*/  STS.U8 [R12+UR7+0x540], R2 ;  /* 0x000540020c007988 */ /* 0x0001e80008000007 */
[----:B-1----:R-:W3:Y:S04]  /*a3d0*/  LDL.LU R4, [R1+0x338] ;  /* 0x0003380001047983 */ /* 0x002ee80000300800 */
[----:B------:R1:W-:Y:S04]  /*a3e0*/  STS.U8 [R12+UR7+0x580], R26 ;  /* 0x0005801a0c007988 */ /* 0x0003e80008000007 */
[----:B0-----:R-:W4:Y:S04]  /*a3f0*/  LDL.LU R2, [R1+0x33c] ;  /* 0x00033c0001027983 */ /* 0x001f280000300800 */
[----:B------:R0:W-:Y:S04]  /*a400*/  STS.U8 [R12+UR7+0x5c0], R24 ;  /* 0x0005c0180c007988 */ /* 0x0001e80008000007 */
[----:B-1----:R-:W4:Y:S04]  /*a410*/  LDL.LU R26, [R1+0x344] ;  /* 0x00034400011a7983 */ /* 0x002f280000300800 */
[----:B------:R1:W-:Y:S04]  /*a420*/  STS.U8 [R12+UR7+0xd40], R27 ;  /* 0x000d401b0c007988 */ /* 0x0003e80008000007 */
[----:B0-----:R-:W4:Y:S04]  /*a430*/  LDL.LU R24, [R1+0x334] ;  /* 0x0003340001187983 */ /* 0x001f280000300800 */
[----:B------:R0:W-:Y:S04]  /*a440*/  STS.U8 [R12+UR7+0xd00], R28 ;  /* 0x000d001c0c007988 */ /* 0x0001e80008000007 */
[----:B-1----:R-:W4:Y:S04]  /*a450*/  LDL.LU R27, [R1+0x2b8] ;  /* 0x0002b800011b7983 */ /* 0x002f280000300800 */
[----:B0-----:R-:W4:Y:S01]  /*a460*/  LDL.LU R28, [R1+0x2bc] ;  /* 0x0002bc00011c7983 */ /* 0x001f220000300800 */
[----:B------:R-:W-:-:S03]  /*a470*/  LOP3.LUT R10, R25, 0x3f, RZ, 0xc0, !PT ;  /* 0x0000003f190a7812 */ /* 0x000fc600078ec0ff */
[----:B------:R-:W4:Y:S04]  /*a480*/  LDL.LU R9, [R1+0x328] ;  /* 0x0003280001097983 */ /* 0x000f280000300800 */
[----:B------:R-:W4:Y:S04]  /*a490*/  LDL.LU R13, [R1+0x330] ;  /* 0x00033000010d7983 */ /* 0x000f280000300800 */
[----:B------:R0:W-:Y:S04]  /*a4a0*/  STS.U8 [R12+UR7+0xd80], R22 ;  /* 0x000d80160c007988 */ /* 0x0001e80008000007 */
[----:B------:R-:W4:Y:S04]  /*a4b0*/  LDL.LU R11, [R1+0x32c] ;  /* 0x00032c00010b7983 */ /* 0x000f280000300800 */
        /* <DEDUP_REMOVED lines=16> */
[----:B0-----:R-:W4:Y:S04]  /*a5c0*/  LDL.LU R5, [R1+0x2c4] ;  /* 0x0002c40001057983 */ /* 0x001f280000300800 */
[----:B--2---:R0:W-:Y:S02]  /*a5d0*/  STS.U8 [R12+UR7+0xdc0], R6 ;  /* 0x000dc0060c007988 */ /* 0x0041e40008000007 */
[----:B0-----:R-:W-:-:S02]  /*a5e0*/  LOP3.LUT R6, R10, 0x30, RZ, 0x3c, !PT ;  /* 0x000000300a067812 */ /* 0x001fc400078e3cff */
[----:B------:R-:W2:Y:S04]  /*a5f0*/  LDL.LU R12, [R1+0x2b4] ;  /* 0x0002b400010c7983 */ /* 0x000ea80000300800 */
[----:B---3--:R0:W-:Y:S04]  /*a600*/  STS.U8 [R6+UR7+0x600], R4 ;  /* 0x0006000406007988 */ /* 0x0081e80008000007 */
[----:B----4-:R1:W-:Y:S04]  /*a610*/  STS.U8 [R6+UR7+0x640], R2 ;  /* 0x0006400206007988 */ /* 0x0103e80008000007 */
[----:B------:R3:W-:Y:S04]  /*a620*/  STS.U8 [R6+UR7+0x680], R26 ;  /* 0x0006801a06007988 */ /* 0x0007e80008000007 */
[----:B0-----:R-:W4:Y:S04]  /*a630*/  LDL.LU R4, [R1+0xb2c] ;  /* 0x000b2c0001047983 */ /* 0x001f280000300800 */
[----:B-1----:R-:W2:Y:S04]  /*a640*/  LDL.LU R2, [R1+0xb28] ;  /* 0x000b280001027983 */ /* 0x002ea80000300800 */
[----:B---3--:R-:W3:Y:S04]  /*a650*/  LDL.LU R26, [R1+0xb24] ;  /* 0x000b2400011a7983 */ /* 0x008ee80000300800 */
[----:B------:R0:W-:Y:S04]  /*a660*/  STS.U8 [R6+UR7+0x6c0], R24 ;  /* 0x0006c01806007988 */ /* 0x0001e80008000007 */
[----:B------:R1:W-:Y:S04]  /*a670*/  STS.U8 [R6+UR7+0xe40], R27 ;  /* 0x000e401b06007988 */ /* 0x0003e80008000007 */
[----:B------:R1:W-:Y:S04]  /*a680*/  STS.U8 [R6+UR7+0xe00], R28 ;  /* 0x000e001c06007988 */ /* 0x0003e80008000007 */
[----:B0-----:R-:W2:Y:S04]  /*a690*/  LDL.LU R24, [R1+0xb20] ;  /* 0x000b200001187983 */ /* 0x001ea80000300800 */
[----:B-1----:R-:W2:Y:S04]  /*a6a0*/  LDL.LU R27, [R1+0xb1c] ;  /* 0x000b1c00011b7983 */ /* 0x002ea80000300800 */
[----:B------:R-:W2:Y:S01]  /*a6b0*/  LDL.LU R28, [R1+0xb18] ;  /* 0x000b1800011c7983 */ /* 0x000ea20000300800 */
[----:B------:R-:W-:-:S03]  /*a6c0*/  LOP3.LUT R10, R10, 0x38, RZ, 0x3c, !PT ;  /* 0x000000380a0a7812 */ /* 0x000fc600078e3cff */
[----:B--2---:R0:W-:Y:S04]  /*a6d0*/  STS.U8 [R6+UR7+0x16c0], R28 ;  /* 0x0016c01c06007988 */ /* 0x0041e80008000007 */
[----:B0-----:R-:W2:Y:S04]  /*a6e0*/  LDL.LU R28, [R1+0xb14] ;  /* 0x000b1400011c7983 */ /* 0x001ea80000300800 */
[----:B------:R-:W-:Y:S04]  /*a6f0*/  STS.U8 [R6+UR7+0xec0], R5 ;  /* 0x000ec00506007988 */ /* 0x000fe80008000007 */
[----:B------:R-:W-:Y:S04]  /*a700*/  STS.U8 [R6+UR7+0xe80], R12 ;  /* 0x000e800c06007988 */ /* 0x000fe80008000007 */
[----:B------:R-:W-:Y:S04]  /*a710*/  STS.U8 [R6+UR7+0x1600], R7 ;  /* 0x0016000706007988 */ /* 0x000fe80008000007 */
[----:B------:R-:W-:Y:S04]  /*a720*/  STS.U8 [R6+UR7+0x1640], R8 ;  /* 0x0016400806007988 */ /* 0x000fe80008000007 */
[----:B------:R-:W-:Y:S04]  /*a730*/  STS.U8 [R6+UR7+0x1680], R3 ;  /* 0x0016800306007988 */ /* 0x000fe80008000007 */
[----:B------:R-:W-:Y:S04]  /*a740*/  STS.U8 [R6+UR7+0x1e40], R2 ;  /* 0x001e400206007988 */ /* 0x000fe80008000007 */
[----:B----4-:R-:W-:Y:S04]  /*a750*/  STS.U8 [R6+UR7+0x1e00], R4 ;  /* 0x001e000406007988 */ /* 0x010fe80008000007 */
[----:B------:R-:W-:Y:S04]  /*a760*/  STS.U8 [R6+UR7+0x1ec0], R16 ;  /* 0x001ec01006007988 */ /* 0x000fe80008000007 */
[----:B------:R-:W-:Y:S04]  /*a770*/  STS.U8 [R6+UR7+0x1e80], R17 ;  /* 0x001e801106007988 */ /* 0x000fe80008000007 */
[----:B------:R-:W-:Y:S04]  /*a780*/  STS.U8 [R10+UR7+0x1740], R24 ;  /* 0x001740180a007988 */ /* 0x000fe80008000007 */
[----:B------:R-:W-:Y:S04]  /*a790*/  STS.U8 [R10+UR7+0x1700], R15 ;  /* 0x0017000f0a007988 */ /* 0x000fe80008000007 */
[----:B--2---:R0:W-:Y:S04]  /*a7a0*/  STS.U8 [R10+UR7+0xfc0], R28 ;  /* 0x000fc01c0a007988 */ /* 0x0041e80008000007 */
[----:B0-----:R-:W2:Y:S04]  /*a7b0*/  LDL.LU R28, [R1+0xb10] ;  /* 0x000b1000011c7983 */ /* 0x001ea80000300800 */
[----:B------:R-:W4:Y:S04]  /*a7c0*/  LDL.LU R24, [R1+0xb0c] ;  /* 0x000b0c0001187983 */ /* 0x000f280000300800 */
[----:B------:R-:W4:Y:S04]  /*a7d0*/  LDL R12, [R1+0x40c] ;  /* 0x00040c00010c7983 */ /* 0x000f280000100800 */
[----:B------:R-:W4:Y:S04]  /*a7e0*/  LDL R15, [R1+0x408] ;  /* 0x00040800010f7983 */ /* 0x000f280000100800 */
[----:B------:R0:W-:Y:S04]  /*a7f0*/  STS.U8 [R10+UR7+0xf80], R14 ;  /* 0x000f800e0a007988 */ /* 0x0001e80008000007 */
[----:B------:R1:W-:Y:S04]  /*a800*/  STS.U8 [R10+UR7+0xf40], R23 ;  /* 0x000f40170a007988 */ /* 0x0003e80008000007 */
[----:B0-----:R-:W4:Y:S04]  /*a810*/  LDL R14, [R1+0x414] ;  /* 0x00041400010e7983 */ /* 0x001f280000100800 */
[----:B-1----:R-:W4:Y:S04]  /*a820*/  LDL R23, [R1+0x410] ;  /* 0x0004100001177983 */ /* 0x002f280000100800 */
[----:B------:R-:W-:Y:S04]  /*a830*/  STS.U8 [R10+UR7+0x700], R9 ;  /* 0x000700090a007988 */ /* 0x000fe80008000007 */
[----:B------:R-:W-:Y:S04]  /*a840*/  STS.U8 [R10+UR7+0x740], R13 ;  /* 0x0007400d0a007988 */ /* 0x000fe80008000007 */
[----:B------:R-:W-:Y:S04]  /*a850*/  STS.U8 [R10+UR7+0x780], R11 ;  /* 0x0007800b0a007988 */ /* 0x000fe80008000007 */
[----:B------:R0:W-:Y:S04]  /*a860*/  STS.U8 [R10+UR7+0x7c0], R22 ;  /* 0x0007c0160a007988 */ /* 0x0001e80008000007 */
[----:B------:R-:W-:Y:S04]  /*a870*/  STS.U8 [R10+UR7+0xf00], R29 ;  /* 0x000f001d0a007988 */ /* 0x000fe80008000007 */
[----:B------:R-:W-:Y:S04]  /*a880*/  STS.U8 [R10+UR7+0x1780], R27 ;  /* 0x0017801b0a007988 */ /* 0x000fe80008000007 */
[----:B---3--:R-:W-:Y:S04]  /*a890*/  STS.U8 [R10+UR7+0x17c0], R26 ;  /* 0x0017c01a0a007988 */ /* 0x008fe80008000007 */
[----:B------:R-:W-:Y:S04]  /*a8a0*/  STS.U8 [R10+UR7+0x1f40], R18 ;  /* 0x001f40120a007988 */ /* 0x000fe80008000007 */
[----:B------:R-:W-:Y:S04]  /*a8b0*/  STS.U8 [R10+UR7+0x1f00], R19 ;  /* 0x001f00130a007988 */ /* 0x000fe80008000007 */
[----:B------:R-:W-:Y:S04]  /*a8c0*/  STS.U8 [R10+UR7+0x1fc0], R20 ;  /* 0x001fc0140a007988 */ /* 0x000fe80008000007 */
[----:B------:R1:W-:Y:S01]  /*a8d0*/  STS.U8 [R10+UR7+0x1f80], R21 ;  /* 0x001f80150a007988 */ /* 0x0003e20008000007 */
[----:B------:R-:W-:Y:S01]  /*a8e0*/  PRMT R0, RZ, 0x7610, R0 ;  /* 0x00007610ff007816 */ /* 0x000fe20000000000 */
[----:B------:R-:W-:Y:S01]  /*a8f0*/  BAR.SYNC.DEFER_BLOCKING 0x0 ;  /* 0x0000000000007b1d */ /* 0x000fe20000010000 */
[----:B--2---:R-:W-:-:S02]  /*a900*/  IADD3 R2, P1, PT, R28, UR23, RZ ;  /* 0x000000171c027c10 */ /* 0x004fc4000ff3e0ff */
[----:B0-----:R-:W-:-:S04]  /*a910*/  SHF.R.S32.HI R22, RZ, 0x1f, R28 ;  /* 0x0000001fff167819 */ /* 0x001fc8000001141c */
[----:B------:R-:W-:-:S05]  /*a920*/  IADD3.X R3, PT, PT, R22, UR36, RZ, P1, !PT ;  /* 0x0000002416037c10 */ /* 0x000fca0008ffe4ff */
[----:B------:R0:W2:Y:S01]  /*a930*/  @!P0 LDG.E.U8 R0, desc[UR10][R2.64] ;  /* 0x0000000a02008981 */ /* 0x0000a2000c1e1100 */
[C---:B------:R-:W-:Y:S02]  /*a940*/  IADD3 R4, P1, PT, R28.reuse, UR24, RZ ;  /* 0x000000181c047c10 */ /* 0x040fe4000ff3e0ff */
[C---:B------:R-:W-:Y:S02]  /*a950*/  IADD3 R6, P2, PT, R28.reuse, UR25, RZ ;  /* 0x000000191c067c10 */ /* 0x040fe4000ff5e0ff */
[----:B----4-:R-:W-:Y:S02]  /*a960*/  PRMT R24, RZ, 0x7610, R24 ;  /* 0x00007610ff187816 */ /* 0x010fe40000000018 */
[----:B------:R-:W-:Y:S02]  /*a970*/  IADD3 R8, P3, PT, R28, UR26, RZ ;  /* 0x0000001a1c087c10 */ /* 0x000fe4000ff7e0ff */
[C---:B------:R-:W-:Y:S02]  /*a980*/  IADD3.X R5, PT, PT, R22.reuse, UR37, RZ, P1, !PT ;  /* 0x0000002516057c10 */ /* 0x040fe40008ffe4ff */
[----:B------:R-:W-:-:S02]  /*a990*/  IADD3.X R7, PT, PT, R22, UR38, RZ, P2, !PT ;  /* 0x0000002616077c10 */ /* 0x000fc400097fe4ff */
[----:B0-----:R-:W-:Y:S01]  /*a9a0*/  PRMT R2, RZ, 0x7610, R2 ;  /* 0x00007610ff027816 */ /* 0x001fe20000000002 */
[----:B------:R0:W3:Y:S01]  /*a9b0*/  @!P0 LDG.E.U8 R24, desc[UR10][R4.64] ;  /* 0x0000000a04188981 */ /* 0x0000e2000c1e1100 */
[----:B------:R-:W-:Y:S02]  /*a9c0*/  PRMT R3, RZ, 0x7610, R3 ;  /* 0x00007610ff037816 */ /* 0x000fe40000000003 */
[----:B-1----:R-:W-:Y:S02]  /*a9d0*/  IADD3 R10, P2, PT, R28, UR4, RZ ;  /* 0x000000041c0a7c10 */ /* 0x002fe4000ff5e0ff */
[----:B------:R-:W-:Y:S01]  /*a9e0*/  IADD3.X R9, PT, PT, R22, UR39, RZ, P3, !PT ;  /* 0x0000002716097c10 */ /* 0x000fe20009ffe4ff */
[----:B------:R1:W4:Y:S01]  /*a9f0*/  @!P0 LDG.E.U8 R2, desc[UR10][R6.64] ;  /* 0x0000000a06028981 */ /* 0x000322000c1e1100 */
[----:B------:R-:W-:Y:S02]  /*aa00*/  IADD3 R12, P3, PT, R28, R12, RZ ;  /* 0x0000000c1c0c7210 */ /* 0x000fe40007f7e0ff */
[C---:B------:R-:W-:Y:S01]  /*aa10*/  IADD3.X R11, PT, PT, R22.reuse, UR5, RZ, P2, !PT ;  /* 0x00000005160b7c10 */ /* 0x040fe200097fe4ff */
[----:B------:R1:W3:Y:S01]  /*aa20*/  @!P0 LDG.E.U8 R3, desc[UR10][R8.64] ;  /* 0x0000000a08038981 */ /* 0x0002e2000c1e1100 */
[----:B0-----:R-:W-:Y:S01]  /*aa30*/  PRMT R5, RZ, 0x7610, R5 ;  /* 0x00007610ff057816 */ /* 0x001fe20000000005 */
[----:B------:R-:W-:Y:S01]  /*aa40*/  IMAD.X R13, R22, 0x1, R15, P3 ;  /* 0x00000001160d7824 */ /* 0x000fe200018e060f */
[----:B------:R-:W-:-:S02]  /*aa50*/  PRMT R4, RZ, 0x7610, R4 ;  /* 0x00007610ff047816 */ /* 0x000fc40000000004 */
[----:B-1----:R-:W-:Y:S02]  /*aa60*/  PRMT R6, RZ, 0x7610, R6 ;  /* 0x00007610ff067816 */ /* 0x002fe40000000006 */
[----:B------:R0:W3:Y:S01]  /*aa70*/  @!P0 LDG.E.U8 R5, desc[UR10][R10.64] ;  /* 0x0000000a0a058981 */ /* 0x0000e2000c1e1100 */
[----:B------:R-:W-:-:S03]  /*aa80*/  IADD3 R8, P1, PT, R28, UR27, RZ ;  /* 0x0000001b1c087c10 */ /* 0x000fc6000ff3e0ff */
[----:B------:R1:W3:Y:S01]  /*aa90*/  @!P0 LDG.E.U8 R6, desc[UR10][R12.64] ;  /* 0x0000000a0c068981 */ /* 0x0002e2000c1e1100 */
[----:B------:R-:W-:Y:S02]  /*aaa0*/  IADD3.X R9, PT, PT, R22, UR40, RZ, P1, !PT ;  /* 0x0000002816097c10 */ /* 0x000fe40008ffe4ff */
[C---:B0-----:R-:W-:Y:S02]  /*aab0*/  IADD3 R10, P3, PT, R28.reuse, R14, RZ ;  /* 0x0000000e1c0a7210 */ /* 0x041fe40007f7e0ff */
[----:B------:R-:W-:Y:S01]  /*aac0*/  PRMT R7, RZ, 0x7610, R7 ;  /* 0x00007610ff077816 */ /* 0x000fe20000000007 */
[----:B------:R0:W3:Y:S01]  /*aad0*/  @!P0 LDG.E.U8 R4, desc[UR10][R8.64] ;  /* 0x0000000a08048981 */ /* 0x0000e2000c1e1100 */
[----:B------:R-:W-:Y:S01]  /*aae0*/  IADD3 R14, P1, PT, R28, UR21, RZ ;  /* 0x000000151c0e7c10 */ /* 0x000fe2000ff3e0ff */
[----:B------:R-:W-:Y:S01]  /*aaf0*/  IMAD.X R11, R22, 0x1, R23, P3 ;  /* 0x00000001160b7824 */ /* 0x000fe200018e0617 */
[----:B-1----:R-:W-:Y:S02]  /*ab00*/  IADD3 R12, P2, PT, R28, UR22, RZ ;  /* 0x000000161c0c7c10 */ /* 0x002fe4000ff5e0ff */
[----:B------:R-:W-:-:S02]  /*ab10*/  IADD3.X R15, PT, PT, R22, UR34, RZ, P1, !PT ;  /* 0x00000022160f7c10 */ /* 0x000fc40008ffe4ff */
[----:B------:R-:W-:Y:S01]  /*ab20*/  IADD3.X R13, PT, PT, R22, UR35, RZ, P2, !PT ;  /* 0x00000023160d7c10 */ /* 0x000fe200097fe4ff */
[----:B------:R1:W3:Y:S01]  /*ab30*/  @!P0 LDG.E.U8 R7, desc[UR10][R10.64] ;  /* 0x0000000a0a078981 */ /* 0x0002e2000c1e1100 */
[----:B0-----:R-:W-:Y:S02]  /*ab40*/  PRMT R8, RZ, 0x7610, R8 ;  /* 0x00007610ff087816 */ /* 0x001fe40000000008 */
[----:B------:R-:W-:Y:S02]  /*ab50*/  PRMT R9, RZ, 0x7610, R9 ;  /* 0x00007610ff097816 */ /* 0x000fe40000000009 */
[----:B------:R-:W-:Y:S02]  /*ab60*/  PRMT R16, RZ, 0x7610, R16 ;  /* 0x00007610ff107816 */ /* 0x000fe40000000010 */
[----:B------:R0:W3:Y:S01]  /*ab70*/  @!P0 LDG.E.U8 R8, desc[UR10][R12.64] ;  /* 0x0000000a0c088981 */ /* 0x0000e2000c1e1100 */
[----:B-1----:R-:W-:-:S03]  /*ab80*/  IADD3 R10, P1, PT, R28, UR20, RZ ;  /* 0x000000141c0a7c10 */ /* 0x002fc6000ff3e0ff */
[----:B------:R1:W3:Y:S01]  /*ab90*/  @!P0 LDG.E.U8 R9, desc[UR10][R14.64] ;  /* 0x0000000a0e098981 */ /* 0x0002e2000c1e1100 */
[----:B------:R-:W-:Y:S02]  /*aba0*/  IADD3.X R11, PT, PT, R22, UR33, RZ, P1, !PT ;  /* 0x00000021160b7c10 */ /* 0x000fe40008ffe4ff */
[C---:B0-----:R-:W-:Y:S01]  /*abb0*/  IADD3 R12, P3, PT, R28.reuse, UR18, RZ ;  /* 0x000000121c0c7c10 */ /* 0x041fe2000ff7e0ff */
[----:B------:R-:W0:Y:S01]  /*abc0*/  S2UR UR9, SR_CgaCtaId ;  /* 0x00000000000979c3 */ /* 0x000e220000008800 */
[----:B------:R-:W-:Y:S01]  /*abd0*/  PRMT R17, RZ, 0x7610, R17 ;  /* 0x00007610ff117816 */ /* 0x000fe20000000011 */
[----:B------:R1:W3:Y:S02]  /*abe0*/  @!P0 LDG.E.U8 R16, desc[UR10][R10.64] ;  /* 0x0000000a0a108981 */ /* 0x0002e4000c1e1100 */
[----:B-1----:R-:W-:Y:S02]  /*abf0*/  IADD3 R14, P2, PT, R28, UR17, RZ ;  /* 0x000000111c0e7c10 */ /* 0x002fe4000ff5e0ff */
[----:B------:R-:W-:-:S02]  /*ac00*/  PRMT R18, RZ, 0x7610, R18 ;  /* 0x00007610ff127816 */ /* 0x000fc40000000012 */
[C---:B------:R-:W-:Y:S02]  /*ac10*/  IADD3.X R13, PT, PT, R22.reuse, UR31, RZ, P3, !PT ;  /* 0x0000001f160d7c10 */ /* 0x040fe40009ffe4ff */
[----:B------:R-:W-:Y:S02]  /*ac20*/  IADD3.X R15, PT, PT, R22, UR30, RZ, P2, !PT ;  /* 0x0000001e160f7c10 */ /* 0x000fe400097fe4ff */
[----:B------:R-:W-:Y:S01]  /*ac30*/  IADD3 R10, P1, PT, R28, UR19, RZ ;  /* 0x000000131c0a7c10 */ /* 0x000fe2000ff3e0ff */
[----:B------:R1:W3:Y:S01]  /*ac40*/  @!P0 LDG.E.U8 R17, desc[UR10][R12.64] ;  /* 0x0000000a0c118981 */ /* 0x0002e2000c1e1100 */
[----:B------:R-:W-:-:S03]  /*ac50*/  PRMT R19, RZ, 0x7610, R19 ;  /* 0x00007610ff137816 */ /* 0x000fc60000000013 */
[----:B------:R0:W3:Y:S01]  /*ac60*/  @!P0 LDG.E.U8 R18, desc[UR10][R14.64] ;  /* 0x0000000a0e128981 */ /* 0x0000e2000c1e1100 */
[----:B------:R-:W-:Y:S02]  /*ac70*/  IADD3.X R11, PT, PT, R22, UR32, RZ, P1, !PT ;  /* 0x00000020160b7c10 */ /* 0x000fe40008ffe4ff */
[----:B------:R-:W-:Y:S02]  /*ac80*/  PRMT R21, RZ, 0x7610, R21 ;  /* 0x00007610ff157816 */ /* 0x000fe40000000015 */
[C---:B-1----:R-:W-:Y:S01]  /*ac90*/  IADD3 R12, P3, PT, R28.reuse, UR16, RZ ;  /* 0x000000101c0c7c10 */ /* 0x042fe2000ff7e0ff */
[----:B------:R1:W3:Y:S01]  /*aca0*/  @!P0 LDG.E.U8 R19, desc[UR10][R10.64] ;  /* 0x0000000a0a138981 */ /* 0x0002e2000c1e1100 */
[----:B0-----:R-:W-:Y:S02]  /*acb0*/  IADD3 R14, P2, PT, R28, UR15, RZ ;  /* 0x0000000f1c0e7c10 */ /* 0x001fe4000ff5e0ff */
[----:B------:R-:W-:Y:S02]  /*acc0*/  PRMT R20, RZ, 0x7610, R20 ;  /* 0x00007610ff147816 */ /* 0x000fe40000000014 */
[----:B------:R-:W-:-:S02]  /*acd0*/  IADD3.X R13, PT, PT, R22, UR29, RZ, P3, !PT ;  /* 0x0000001d160d7c10 */ /* 0x000fc40009ffe4ff */
[----:B------:R-:W-:Y:S02]  /*ace0*/  IADD3.X R15, PT, PT, R22, UR28, RZ, P2, !PT ;  /* 0x0000001c160f7c10 */ /* 0x000fe400097fe4ff */
[----:B-1----:R-:W-:Y:S01]  /*acf0*/  LOP3.LUT R10, R25, 0x3, RZ, 0xc0, !PT ;  /* 0x00000003190a7812 */ /* 0x002fe200078ec0ff */
[----:B------:R0:W3:Y:S01]  /*ad00*/  @!P0 LDG.E.U8 R21, desc[UR10][R12.64] ;  /* 0x0000000a0c158981 */ /* 0x0000e2000c1e1100 */
[----:B------:R-:W-:-:S03]  /*ad10*/  SHF.R.S32.HI R11, RZ, 0x2, R25 ;  /* 0x00000002ff0b7819 */ /* 0x000fc60000011419 */
[----:B------:R1:W3:Y:S01]  /*ad20*/  @!P0 LDG.E.U8 R20, desc[UR10][R14.64] ;  /* 0x0000000a0e148981 */ /* 0x0002e2000c1e1100 */
[----:B0-----:R-:W-:Y:S01]  /*ad30*/  SHF.R.U32.HI R13, RZ, 0x2, R25 ;  /* 0x00000002ff0d7819 */ /* 0x001fe20000011619 */
[C---:B------:R-:W-:Y:S01]  /*ad40*/  IMAD.SHL.U32 R12, R10.reuse, 0x20, RZ ;  /* 0x000000200a0c7824 */ /* 0x040fe200078e00ff */
[----:B-1----:R-:W-:Y:S01]  /*ad50*/  LOP3.LUT R15, R25, 0x20, RZ, 0xc0, !PT ;  /* 0x00000020190f7812 */ /* 0x002fe200078ec0ff */
[----:B------:R-:W-:Y:S01]  /*ad60*/  IMAD.SHL.U32 R14, R10, 0x400, RZ ;  /* 0x000004000a0e7824 */ /* 0x000fe200078e00ff */
[----:B------:R-:W-:Y:S02]  /*ad70*/  SGXT R10, R11, 0x1 ;  /* 0x000000010b0a781a */ /* 0x000fe40000000200 */
[----:B------:R-:W-:Y:S02]  /*ad80*/  SGXT.U32 R13, R13, 0x3 ;  /* 0x000000030d0d781a */ /* 0x000fe40000000000 */
[----:B------:R-:W-:Y:S01]  /*ad90*/  SHF.R.U32.HI R11, RZ, 0x1, R15 ;  /* 0x00000001ff0b7819 */ /* 0x000fe2000001160f */
[----:B------:R-:W-:-:S02]  /*ada0*/  UMOV UR8, 0x400 ;  /* 0x0000040000087882 */ /* 0x000fc40000000000 */
[----:B------:R-:W-:Y:S01]  /*adb0*/  ULEA UR8, UR9, UR8, 0x18 ;  /* 0x0000000809087291 */ /* 0x000fe2000f8ec0ff */
[----:B------:R-:W-:-:S04]  /*adc0*/  LOP3.LUT R11, R11, R14, R13, 0xfe, !PT ;  /* 0x0000000e0b0b7212 */ /* 0x000fc800078efe0d */
[----:B------:R-:W-:Y:S01]  /*add0*/  LOP3.LUT R11, R11, R12, RZ, 0xfc, !PT ;  /* 0x0000000c0b0b7212 */ /* 0x000fe200078efcff */
[C---:B------:R-:W-:Y:S02]  /*ade0*/  IMAD.SHL.U32 R22, R25.reuse, 0x2, RZ ;  /* 0x0000000219167824 */ /* 0x040fe400078e00ff */
[----:B------:R-:W-:Y:S02]  /*adf0*/  IMAD.SHL.U32 R15, R25, 0x10, RZ ;  /* 0x00000010190f7824 */ /* 0x000fe400078e00ff */
[----:B------:R-:W0:Y:S04]  /*ae00*/  LDS.U8 R25, [R11+UR8] ;  /* 0x000000080b197984 */ /* 0x000e280008000000 */
[----:B------:R-:W-:Y:S04]  /*ae10*/  LDS.U8 R27, [R11+UR8+0x1008] ;  /* 0x001008080b1b7984 */ /* 0x000fe80008000000 */
[----:B--2---:R-:W-:Y:S04]  /*ae20*/  STL [R1+0xb08], R0 ;  /* 0x000b080001007387 */ /* 0x004fe80000100800 */
[----:B------:R-:W1:Y:S04]  /*ae30*/  LDS.U8 R0, [R11+UR8+0x108] ;  /* 0x000108080b007984 */ /* 0x000e680008000000 */
[----:B------:R-:W-:Y:S04]  /*ae40*/  STL [R1+0x834], R28 ;  /* 0x0008341c01007387 */ /* 0x000fe80000100800 */
[----:B0-----:R-:W-:Y:S01]  /*ae50*/  STL [R1+0x1fc], R25 ;  /* 0x0001fc1901007387 */ /* 0x001fe20000100800 */
[----:B------:R-:W-:-:S02]  /*ae60*/  LOP3.LUT R10, R12, 0x90, R10, 0xf8, !PT ;  /* 0x000000900c0a7812 */ /* 0x000fc400078ef80a */
[----:B------:R-:W-:Y:S01]  /*ae70*/  LOP3.LUT R13, R15, 0x100, RZ, 0xc0, !PT ;  /* 0x000001000f0d7812 */ /* 0x000fe200078ec0ff */
[----:B------:R-:W-:Y:S01]  /*ae80*/  LDS.U8 R28, [R11+UR8+0x8] ;  /* 0x000008080b1c7984 */ /* 0x000fe20008000000 */
[C---:B------:R-:W-:Y:S02]  /*ae90*/  LOP3.LUT R14, R11.reuse, 0x30, RZ, 0x3c, !PT ;  /* 0x000000300b0e7812 */ /* 0x040fe400078e3cff */
[C---:B------:R-:W-:Y:S01]  /*aea0*/  LOP3.LUT R23, R11.reuse, 0x60, RZ, 0x3c, !PT ;  /* 0x000000600b177812 */ /* 0x040fe200078e3cff */
[----:B------:R-:W-:Y:S01]  /*aeb0*/  LDS.U8 R26, [R11+UR8+0x100] ;  /* 0x000100080b1a7984 */ /* 0x000fe20008000000 */
[----:B------:R-:W-:-:S03]  /*aec0*/  LOP3.LUT R29, R11, 0x70, RZ, 0x3c, !PT ;  /* 0x000000700b1d7812 */ /* 0x000fc600078e3cff */
[----:B------:R-:W-:Y:S04]  /*aed0*/  LDS.U8 R25, [R11+UR8+0x1108] ;  /* 0x001108080b197984 */ /* 0x000fe80008000000 */
[----:B-1----:R-:W-:Y:S04]  /*aee0*/  STL [R1+0x1f8], R0 ;  /* 0x0001f80001007387 */ /* 0x002fe80000100800 */
[----:B------:R-:W-:Y:S04]  /*aef0*/  STL [R1+0x214], R27 ;  /* 0x0002141b01007387 */ /* 0x000fe80000100800 */
[----:B------:R-:W0:Y:S01]  /*af00*/  LDS.U8 R27, [R11+UR8+0x1100] ;  /* 0x001100080b1b7984 */ /* 0x000e220008000000 */
[----:B------:R-:W-:-:S02]  /*af10*/  LOP3.LUT R10, R10, 0x10, R22, 0x78, !PT ;  /* 0x000000100a0a7812 */ /* 0x000fc400078e7816 */
[----:B------:R-:W-:Y:S01]  /*af20*/  LOP3.LUT R12, R11, 0x10, RZ, 0x3c, !PT ;  /* 0x000000100b0c7812 */ /* 0x000fe200078e3cff */
[----:B------:R-:W-:Y:S04]  /*af30*/  LDS.U8 R0, [R11+UR8+0x1000] ;  /* 0x001000080b007984 */ /* 0x000fe80008000000 */
[----:B0-----:R-:W-:Y:S04]  /*af40*/  STL [R1+0x210], R27 ;  /* 0x0002101b01007387 */ /* 0x001fe80000100800 */
[----:B------:R-:W0:Y:S04]  /*af50*/  LDS.U8 R27, [R11+UR8+0x80] ;  /* 0x000080080b1b7984 */ /* 0x000e280008000000 */
        /* <DEDUP_REMOVED lines=11> */
[----:B------:R-:W0:Y:S01]  /*b010*/  LDS.U8 R27, [R11+UR8+0x1088] ;  /* 0x001088080b1b7984 */ /* 0x000e220008000000 */
[----:B------:R-:W-:-:S03]  /*b020*/  IADD3 R10, PT, PT, R10, UR8, R13 ;  /* 0x000000080a0a7c10 */ /* 0x000fc6000fffe00d */
[----:B0-----:R-:W-:Y:S04]  /*b030*/  STL [R1+0x290], R27 ;  /* 0x0002901b01007387 */ /* 0x001fe80000100800 */
[----:B------:R-:W0:Y:S01]  /*b040*/  LDS.U8 R27, [R11+UR8+0x1180] ;  /* 0x001180080b1b7984 */ /* 0x000e220008000000 */
[C---:B------:R-:W-:Y:S02]  /*b050*/  LOP3.LUT R13, R11.reuse, 0x20, RZ, 0x3c, !PT ;  /* 0x000000200b0d7812 */ /* 0x040fe400078e3cff */
[C---:B------:R-:W-:Y:S02]  /*b060*/  LOP3.LUT R15, R11.reuse, 0x40, RZ, 0x3c, !PT ;  /* 0x000000400b0f7812 */ /* 0x040fe400078e3cff */
[----:B------:R-:W-:Y:S02]  /*b070*/  LOP3.LUT R22, R11, 0x50, RZ, 0x3c, !PT ;  /* 0x000000500b167812 */ /* 0x000fe400078e3cff */
[----:B------:R-:W1:Y:S04]  /*b080*/  LDS.U8 R11, [R12+UR8+0x200] ;  /* 0x000200080c0b7984 */ /* 0x000e680008000000 */
[----:B0-----:R-:W-:Y:S04]  /*b090*/  STL [R1+0x284], R27 ;  /* 0x0002841b01007387 */ /* 0x001fe80000100800 */
[----:B------:R-:W0:Y:S04]  /*b0a0*/  LDS.U8 R27, [R12+UR8+0x308] ;  /* 0x000308080c1b7984 */ /* 0x000e280008000000 */
[----:B-1----:R-:W-:Y:S04]  /*b0b0*/  STL [R1+0x2f8], R11 ;  /* 0x0002f80b01007387 */ /* 0x002fe80000100800 */
        /* <DEDUP_REMOVED lines=25> */
[----:B------:R-:W2:Y:S04]  /*b250*/  LDS.U8 R12, [R12+UR8+0x1380] ;  /* 0x001380080c0c7984 */ /* 0x000ea80008000000 */
[----:B0-----:R-:W-:Y:S04]  /*b260*/  STL [R1+0x388], R27 ;  /* 0x0003881b01007387 */ /* 0x001fe80000100800 */
[----:B------:R-:W0:Y:S04]  /*b270*/  LDS.U8 R27, [R13+UR8] ;  /* 0x000000080d1b7984 */ /* 0x000e280008000000 */
[----:B-1----:R-:W-:Y:S04]  /*b280*/  STL [R1+0x390], R11 ;  /* 0x0003900b01007387 */ /* 0x002fe80000100800 */
[----:B--2---:R-:W-:Y:S04]  /*b290*/  STL [R1+0x384], R12 ;  /* 0x0003840c01007387 */ /* 0x004fe80000100800 */
[----:B------:R-:W1:Y:S04]  /*b2a0*/  LDS.U8 R12, [R13+UR8+0x8] ;  /* 0x000008080d0c7984 */ /* 0x000e680008000000 */
[----:B------:R-:W-:Y:S04]  /*b2b0*/  LDS.U8 R11, [R13+UR8+0x108] ;  /* 0x000108080d0b7984 */ /* 0x000fe80008000000 */
        /* <DEDUP_REMOVED lines=26> */
[----:B------:R-:W0:Y:S04]  /*b460*/  LDS.U8 R27, [R14+UR8+0x200] ;  /* 0x000200080e1b7984 */ /* 0x000e280008000000 */
[----:B-1----:R-:W-:Y:S04]  /*b470*/  STL [R1+0x2b0], R12 ;  /* 0x0002b00c01007387 */ /* 0x002fe80000100800 */
[----:B------:R-:W1:Y:S04]  /*b480*/  LDS.U8 R12, [R14+UR8+0x308] ;  /* 0x000308080e0c7984 */ /* 0x000e680008000000 */
[----:B--2---:R-:W-:Y:S04]  /*b490*/  STL [R1+0x2a4], R13 ;  /* 0x0002a40d01007387 */ /* 0x004fe80000100800 */
        /* <DEDUP_REMOVED lines=11> */
[----:B--2---:R2:W-:Y:S02]  /*b550*/  STL [R1+0x324], R13 ;  /* 0x0003240d01007387 */ /* 0x0045e40000100800 */
[----:B--2---:R-:W-:-:S02]  /*b560*/  IMAD.MOV.U32 R13, RZ, RZ, R26 ;  /* 0x000000ffff0d7224 */ /* 0x004fc400078e001a */
[----:B------:R-:W-:Y:S04]  /*b570*/  LDS.U8 R26, [R14+UR8+0x388] ;  /* 0x000388080e1a7984 */ /* 0x000fe80008000000 */
[----:B0-----:R-:W-:Y:S04]  /*b580*/  STL [R1+0x330], R27 ;  /* 0x0003301b01007387 */ /* 0x001fe80000100800 */
[----:B------:R-:W0:Y:S04]  /*b590*/  LDS.U8 R27, [R14+UR8+0x280] ;  /* 0x000280080e1b7984 */ /* 0x000e280008000000 */
[----:B-1----:R-:W-:Y:S04]  /*b5a0*/  STL [R1+0x32c], R12 ;  /* 0x00032c0c01007387 */ /* 0x002fe80000100800 */
[----:B------:R-:W1:Y:S04]  /*b5b0*/  LDS.U8 R12, [R14+UR8+0x288] ;  /* 0x000288080e0c7984 */ /* 0x000e680008000000 */
[----:B0-----:R-:W-:Y:S04]  /*b5c0*/  STL [R1+0x398], R27 ;  /* 0x0003981b01007387 */ /* 0x001fe80000100800 */
[----:B------:R-:W0:Y:S04]  /*b5d0*/  LDS.U8 R27, [R14+UR8+0x380] ;  /* 0x000380080e1b7984 */ /* 0x000e280008000000 */
[----:B------:R-:W-:Y:S04]  /*b5e0*/  STL [R1+0x394], R26 ;  /* 0x0003941a01007387 */ /* 0x000fe80000100800 */
[----:B------:R-:W2:Y:S04]  /*b5f0*/  LDS.U8 R26, [R14+UR8+0x1280] ;  /* 0x001280080e1a7984 */ /* 0x000ea80008000000 */
[----:B-1----:R-:W-:Y:S04]  /*b600*/  STL [R1+0x3b4], R12 ;  /* 0x0003b40c01007387 */ /* 0x002fe80000100800 */
[----:B------:R-:W1:Y:S04]  /*b610*/  LDS.U8 R12, [R14+UR8+0x1388] ;  /* 0x001388080e0c7984 */ /* 0x000e680008000000 */
[----:B0-----:R-:W-:Y:S04]  /*b620*/  STL [R1+0x3b0], R27 ;  /* 0x0003b01b01007387 */ /* 0x001fe80000100800 */
[----:B------:R-:W0:Y:S04]  /*b630*/  LDS.U8 R27, [R14+UR8+0x1288] ;  /* 0x001288080e1b7984 */ /* 0x000e280008000000 */
[----:B--2---:R-:W-:Y:S04]  /*b640*/  STL [R1+0x3c0], R26 ;  /* 0x0003c01a01007387 */ /* 0x004fe80000100800 */
[----:B------:R-:W2:Y:S04]  /*b650*/  LDS.U8 R26, [R14+UR8+0x1380] ;  /* 0x001380080e1a7984 */ /* 0x000ea80008000000 */
[----:B-1----:R-:W-:Y:S04]  /*b660*/  STL [R1+0x3bc], R12 ;  /* 0x0003bc0c01007387 */ /* 0x002fe80000100800 */
[----:B------:R-:W1:Y:S04]  /*b670*/  LDS.U8 R12, [R15+UR8] ;  /* 0x000000080f0c7984 */ /* 0x000e680008000000 */
[----:B------:R-:W3:Y:S04]  /*b680*/  LDS.U8 R14, [R15+UR8+0x108] ;  /* 0x000108080f0e7984 */ /* 0x000ee80008000000 */
[----:B0-----:R-:W-:Y:S04]  /*b690*/  STL [R1+0x3c4], R27 ;  /* 0x0003c41b01007387 */ /* 0x001fe80000100800 */
[----:B------:R-:W-:Y:S04]  /*b6a0*/  LDS.U8 R27, [R15+UR8+0x1080] ;  /* 0x001080080f1b7984 */ /* 0x000fe80008000000 */
[----:B--2---:R-:W-:Y:S04]  /*b6b0*/  STL [R1+0x3b8], R26 ;  /* 0x0003b81a01007387 */ /* 0x004fe80000100800 */
[----:B------:R-:W0:Y:S04]  /*b6c0*/  LDS.U8 R26, [R15+UR8+0x8] ;  /* 0x000008080f1a7984 */ /* 0x000e280008000000 */
[----:B-1----:R-:W-:Y:S04]  /*b6d0*/  STL [R1+0x238], R12 ;  /* 0x0002380c01007387 */ /* 0x002fe80000100800 */
[----:B------:R-:W1:Y:S04]  /*b6e0*/  LDS.U8 R12, [R15+UR8+0x100] ;  /* 0x000100080f0c7984 */ /* 0x000e680008000000 */
[----:B---3--:R-:W-:Y:S04]  /*b6f0*/  STL [R1+0x234], R14 ;  /* 0x0002340e01007387 */ /* 0x008fe80000100800 */
        /* <DEDUP_REMOVED lines=15> */
[----:B-1----:R1:W-:Y:S04]  /*b7f0*/  STL [R1+0x2b4], R12 ;  /* 0x0002b40c01007387 */ /* 0x0023e80000100800 */
[----:B--2---:R2:W-:Y:S01]  /*b800*/  STL [R1+0x2c0], R14 ;  /* 0x0002c00e01007387 */ /* 0x0045e20000100800 */
[----:B-1----:R-:W-:-:S03]  /*b810*/  IMAD.MOV.U32 R12, RZ, RZ, R25 ;  /* 0x000000ffff0c7224 */ /* 0x002fc600078e0019 */
[----:B------:R-:W-:Y:S01]  /*b820*/  LDS.U8 R25, [R15+UR8+0x1088] ;  /* 0x001088080f197984 */ /* 0x000fe20008000000 */
[----:B--2---:R-:W-:-:S03]  /*b830*/  IMAD.MOV.U32 R14, RZ, RZ, R24 ;  /* 0x000000ffff0e7224 */ /* 0x004fc600078e0018 */
[----:B------:R-:W-:Y:S04]  /*b840*/  LDS.U8 R24, [R15+UR8+0x1180] ;  /* 0x001180080f187984 */ /* 0x000fe80008000000 */
[----:B0-----:R-:W-:Y:S04]  /*b850*/  STL [R1+0x2bc], R26 ;  /* 0x0002bc1a01007387 */ /* 0x001fe80000100800 */
[----:B------:R0:W1:Y:S02]  /*b860*/  LDS.U8 R26, [R15+UR8+0x1188] ;  /* 0x001188080f1a7984 */ /* 0x0000640008000000 */
[----:B0-----:R-:W-:-:S02]  /*b870*/  IMAD.MOV.U32 R15, RZ, RZ, R0 ;  /* 0x000000ffff0f7224 */ /* 0x001fc400078e0000 */
[----:B------:R-:W2:Y:S04]  /*b880*/  LDL.LU R0, [R1+0xb08] ;  /* 0x000b080001007983 */ /* 0x000ea80000300800 */
[----:B-1----:R-:W-:Y:S04]  /*b890*/  STL.64 [R1+0xa58], R26 ;  /* 0x000a581a01007387 */ /* 0x002fe80000100a00 */
[----:B------:R-:W-:Y:S04]  /*b8a0*/  STL.64 [R1+0xa50], R24 ;  /* 0x000a501801007387 */ /* 0x000fe80000100a00 */
[----:B------:R-:W0:Y:S04]  /*b8b0*/  LDS.U8 R24, [R23+UR8] ;  /* 0x0000000817187984 */ /* 0x000e280008000000 */
        /* <DEDUP_REMOVED lines=9> */
[----:B-1----:R-:W-:Y:S04]  /*b950*/  STL [R1+0x268], R26 ;  /* 0x0002681a01007387 */ /* 0x002fe80000100800 */
        /* <DEDUP_REMOVED lines=9> */
[----:B------:R-:W3:Y:S01]  /*b9f0*/  LDS.U8 R26, [R23+UR8+0x180] ;  /* 0x00018008171a7984 */ /* 0x000ee20008000000 */
[----:B------:R-:W-:-:S03]  /*ba00*/  IMAD.MOV.U32 R27, RZ, RZ, R28 ;  /* 0x000000ffff1b7224 */ /* 0x000fc600078e001c */
[----:B-1----:R-:W-:Y:S04]  /*ba10*/  STL [R1+0x2d4], R25 ;  /* 0x0002d41901007387 */ /* 0x002fe80000100800 */
[----:B------:R-:W1:Y:S04]  /*ba20*/  LDS.U8 R25, [R23+UR8+0x1080] ;  /* 0x0010800817197984 */ /* 0x000e680008000000 */
[----:B------:R-:W-:Y:S04]  /*ba30*/  LDS.U8 R28, [R23+UR8+0x1088] ;  /* 0x00108808171c7984 */ /* 0x000fe80008000000 */
[----:B0-----:R-:W-:Y:S04]  /*ba40*/  STL [R1+0x2e0], R24 ;  /* 0x0002e01801007387 */ /* 0x001fe80000100800 */
[----:B------:R-:W0:Y:S04]  /*ba50*/  LDS.U8 R24, [R23+UR8+0x1188] ;  /* 0x0011880817187984 */ /* 0x000e280008000000 */
[----:B---3--:R2:W-:Y:S02]  /*ba60*/  STL [R1+0x2dc], R26 ;  /* 0x0002dc1a01007387 */ /* 0x0085e40000100800 */
[----:B--2---:R-:W-:-:S02]  /*ba70*/  IMAD.MOV.U32 R26, RZ, RZ, R0 ;  /* 0x000000ffff1a7224 */ /* 0x004fc400078e0000 */
[----:B------:R-:W2:Y:S04]  /*ba80*/  LDS.U8 R0, [R23+UR8+0x1180] ;  /* 0x0011800817007984 */ /* 0x000ea80008000000 */
[----:B-1----:R-:W-:Y:S04]  /*ba90*/  STL [R1+0x2ec], R25 ;  /* 0x0002ec1901007387 */ /* 0x002fe80000100800 */
[----:B0-----:R-:W-:Y:S04]  /*baa0*/  STL [R1+0x2e8], R24 ;  /* 0x0002e81801007387 */ /* 0x001fe80000100800 */
[----:B------:R-:W-:Y:S04]  /*bab0*/  STL [R1+0xa18], R28 ;  /* 0x000a181c01007387 */ /* 0x000fe80000100800 */
[----:B------:R-:W-:Y:S04]  /*bac0*/  LDS.U8 R24, [R29+UR8+0x308] ;  /* 0x000308081d187984 */ /* 0x000fe80008000000 */
[----:B------:R-:W-:Y:S04]  /*bad0*/  LDS.U8 R23, [R29+UR8+0x208] ;  /* 0x000208081d177984 */ /* 0x000fe80008000000 */
[----:B------:R-:W-:Y:S04]  /*bae0*/  LDS.U8 R25, [R22+UR8+0x288] ;  /* 0x0002880816197984 */ /* 0x000fe80008000000 */
[----:B--2---:R-:W-:Y:S04]  /*baf0*/  STL [R1+0xa1c], R0 ;  /* 0x000a1c0001007387 */ /* 0x004fe80000100800 */
[----:B------:R-:W0:Y:S04]  /*bb00*/  LDS.U8 R0, [R29+UR8+0x200] ;  /* 0x000200081d007984 */ /* 0x000e280008000000 */
[----:B0-----:R-:W-:Y:S04]  /*bb10*/  STL [R1+0x358], R0 ;  /* 0x0003580001007387 */ /* 0x001fe80000100800 */
[----:B------:R-:W0:Y:S04]  /*bb20*/  LDS.U8 R0, [R29+UR8+0x300] ;  /* 0x000300081d007984 */ /* 0x000e280008000000 */
[----:B------:R-:W-:Y:S04]  /*bb30*/  STL [R1+0x354], R24 ;  /* 0x0003541801007387 */ /* 0x000fe80000100800 */
[----:B------:R-:W1:Y:S04]  /*bb40*/  LDS.U8 R24, [R29+UR8+0x1200] ;  /* 0x001200081d187984 */ /* 0x000e680008000000 */
[----:B------:R-:W-:Y:S04]  /*bb50*/  STL [R1+0x360], R23 ;  /* 0x0003601701007387 */ /* 0x000fe80000100800 */
[----:B------:R-:W2:Y:S04]  /*bb60*/  LDS.U8 R23, [R29+UR8+0x1308] ;  /* 0x001308081d177984 */ /* 0x000ea80008000000 */
[----:B0-----:R-:W-:Y:S04]  /*bb70*/  STL [R1+0x35c], R0 ;  /* 0x00035c0001007387 */ /* 0x001fe80000100800 */
[----:B------:R-:W0:Y:S04]  /*bb80*/  LDS.U8 R0, [R29+UR8+0x1208] ;  /* 0x001208081d007984 */ /* 0x000e280008000000 */
[----:B-1----:R-:W-:Y:S04]  /*bb90*/  STL [R1+0x368], R24 ;  /* 0x0003681801007387 */ /* 0x002fe80000100800 */
[----:B------:R-:W-:Y:S04]  /*bba0*/  LDS.U8 R24, [R29+UR8+0x280] ;  /* 0x000280081d187984 */ /* 0x000fe80008000000 */
[----:B--2---:R-:W-:Y:S04]  /*bbb0*/  STL [R1+0x364], R23 ;  /* 0x0003641701007387 */ /* 0x004fe80000100800 */
[----:B------:R-:W-:Y:S04]  /*bbc0*/  LDS.U8 R23, [R29+UR8+0x288] ;  /* 0x000288081d177984 */ /* 0x000fe80008000000 */
[----:B0-----:R-:W-:Y:S04]  /*bbd0*/  STL [R1+0x370], R0 ;  /* 0x0003700001007387 */ /* 0x001fe80000100800 */
[----:B------:R-:W0:Y:S04]  /*bbe0*/  LDS.U8 R0, [R29+UR8+0x1300] ;  /* 0x001300081d007984 */ /* 0x000e280008000000 */
[----:B0-----:R-:W-:Y:S04]  /*bbf0*/  STL [R1+0x36c], R0 ;  /* 0x00036c0001007387 */ /* 0x001fe80000100800 */
[----:B------:R-:W0:Y:S04]  /*bc00*/  LDS.U8 R0, [R29+UR8+0x388] ;  /* 0x000388081d007984 */ /* 0x000e280008000000 */
[----:B------:R-:W-:Y:S04]  /*bc10*/  STL [R1+0x3ec], R24 ;  /* 0x0003ec1801007387 */ /* 0x000fe80000100800 */
        /* <DEDUP_REMOVED lines=22> */
[----:B------:R-:W1:Y:S04]  /*bd80*/  LDS.U8 R23, [R22+UR8+0x1208] ;  /* 0x0012080816177984 */ /* 0x000e680008000000 */
[----:B0-----:R-:W-:Y:S04]  /*bd90*/  STL [R1+0x348], R0 ;  /* 0x0003480001007387 */ /* 0x001fe80000100800 */
[----:B------:R-:W0:Y:S04]  /*bda0*/  LDS.U8 R0, [R22+UR8+0x1300] ;  /* 0x0013000816007984 */ /* 0x000e280008000000 */
[----:B--2---:R-:W-:Y:S04]  /*bdb0*/  STL [R1+0x344], R24 ;  /* 0x0003441801007387 */ /* 0x004fe80000100800 */
[----:B------:R-:W2:Y:S04]  /*bdc0*/  LDS.U8 R24, [R22+UR8+0x280] ;  /* 0x0002800816187984 */ /* 0x000ea80008000000 */
[----:B-1----:R1:W-:Y:S04]  /*bdd0*/  STL [R1+0x350], R23 ;  /* 0x0003501701007387 */ /* 0x0023e80000100800 */
[----:B0-----:R-:W-:Y:S04]  /*bde0*/  STL [R1+0x34c], R0 ;  /* 0x00034c0001007387 */ /* 0x001fe80000100800 */
[----:B------:R-:W0:Y:S04]  /*bdf0*/  LDS.U8 R0, [R22+UR8+0x388] ;  /* 0x0003880816007984 */ /* 0x000e280008000000 */
[----:B--2---:R-:W-:Y:S04]  /*be00*/  STL [R1+0x3cc], R24 ;  /* 0x0003cc1801007387 */ /* 0x004fe80000100800 */
[----:B------:R-:W2:Y:S01]  /*be10*/  LDS.U8 R24, [R22+UR8+0x380] ;  /* 0x0003800816187984 */ /* 0x000ea20008000000 */
[----:B-1----:R-:W-:-:S03]  /*be20*/  IMAD.MOV.U32 R23, RZ, RZ, R26 ;  /* 0x000000ffff177224 */ /* 0x002fc600078e001a */
[----:B0-----:R-:W-:Y:S04]  /*be30*/  STL [R1+0x3c8], R0 ;  /* 0x0003c80001007387 */ /* 0x001fe80000100800 */
[----:B------:R-:W0:Y:S01]  /*be40*/  LDS.U8 R0, [R22+UR8+0x1280] ;  /* 0x0012800816007984 */ /* 0x000e220008000000 */
[----:B------:R-:W1:Y:S03]  /*be50*/  S2R R26, SR_TID.X ;  /* 0x00000000001a7919 */ /* 0x000e660000002100 */
[----:B------:R-:W-:Y:S04]  /*be60*/  STL [R1+0x3d4], R25 ;  /* 0x0003d41901007387 */ /* 0x000fe80000100800 */
[----:B--2---:R-:W-:Y:S04]  /*be70*/  STL [R1+0x3d0], R24 ;  /* 0x0003d01801007387 */ /* 0x004fe80000100800 */
[----:B------:R-:W2:Y:S04]  /*be80*/  LDS.U8 R25, [R22+UR8+0x1388] ;  /* 0x0013880816197984 */ /* 0x000ea80008000000 */
[----:B------:R-:W3:Y:S04]  /*be90*/  LDS.U8 R24, [R22+UR8+0x1288] ;  /* 0x0012880816187984 */ /* 0x000ee80008000000 */
[----:B0-----:R-:W-:Y:S04]  /*bea0*/  STL [R1+0x3e0], R0 ;  /* 0x0003e00001007387 */ /* 0x001fe80000100800 */
[----:B------:R-:W0:Y:S01]  /*beb0*/  LDS.U8 R0, [R22+UR8+0x1380] ;  /* 0x0013800816007984 */ /* 0x000e220008000000 */
[----:B-1----:R-:W-:Y:S01]  /*bec0*/  LOP3.LUT R26, R26, 0x3f, RZ, 0xc0, !PT ;  /* 0x0000003f1a1a7812 */ /* 0x002fe200078ec0ff */
[----:B------:R-:W-:Y:S06]  /*bed0*/  BAR.SYNC.DEFER_BLOCKING 0x0 ;  /* 0x0000000000007b1d */ /* 0x000fec0000010000 */
[----:B------:R1:W-:Y:S02]  /*bee0*/  STS.U8 [R26+UR7], R7 ;  /* 0x000000071a007988 */ /* 0x0003e40008000007 */
[----:B-1----:R-:W-:-:S02]  /*bef0*/  IMAD.MOV.U32 R7, RZ, RZ, R27 ;  /* 0x000000ffff077224 */ /* 0x002fc400078e001b */
[----:B------:R-:W1:Y:S01]  /*bf00*/  S2R R27, SR_TID.X ;  /* 0x00000000001b7919 */ /* 0x000e620000002100 */
[----:B------:R-:W-:Y:S01]  /*bf10*/  IMAD.MOV.U32 R22, RZ, RZ, R14 ;  /* 0x000000ffff167224 */ /* 0x000fe200078e000e */
[----:B------:R-:W-:Y:S04]  /*bf20*/  STS.U8 [R26+UR7+0x40], R6 ;  /* 0x000040061a007988 */ /* 0x000fe80008000007 */
[----:B------:R-:W-:Y:S04]  /*bf30*/  STS.U8 [R26+UR7+0x100], R3 ;  /* 0x000100031a007988 */ /* 0x000fe80008000007 */
[----:B----4-:R-:W-:Y:S04]  /*bf40*/  STS.U8 [R26+UR7+0x140], R2 ;  /* 0x000140021a007988 */ /* 0x010fe80008000007 */
[----:B------:R-:W-:Y:S04]  /*bf50*/  STS.U8 [R26+UR7+0x200], R8 ;  /* 0x000200081a007988 */ /* 0x000fe80008000007 */
[----:B------:R-:W-:Y:S04]  /*bf60*/  STS.U8 [R26+UR7+0x240], R9 ;  /* 0x000240091a007988 */ /* 0x000fe80008000007 */
[----:B------:R-:W-:Y:S01]  /*bf70*/  STS.U8 [R26+UR7+0x300], R17 ;  /* 0x000300111a007988 */ /* 0x000fe20008000007 */
[----:B-1----:R-:W-:-:S04]  /*bf80*/  LOP3.LUT R27, R27, 0x3f, RZ, 0xc0, !PT ;  /* 0x0000003f1b1b7812 */ /* 0x002fc800078ec0ff */
[----:B------:R-:W-:Y:S01]  /*bf90*/  LOP3.LUT R29, R27, 0x10, RZ, 0x3c, !PT ;  /* 0x000000101b1d7812 */ /* 0x000fe200078e3cff */
        /* <DEDUP_REMOVED lines=8> */
[----:B------:R-:W-:Y:S01]  /*c020*/  STS.U8 [R29+UR7+0x3c0], R20 ;  /* 0x0003c0141d007988 */ /* 0x000fe20008000007 */
[----:B------:R-:W-:Y:S01]  /*c030*/  BAR.SYNC.DEFER_BLOCKING 0x0 ;  /* 0x0000000000007b1d */ /* 0x000fe20000010000 */
[----:B------:R-:W-:-:S05]  /*c040*/  IMAD.MOV.U32 R14, RZ, RZ, R12 ;  /* 0x000000ffff0e7224 */ /* 0x000fca00078e000c */
[----:B--2---:R-:W-:Y:S04]  /*c050*/  STL [R1+0x3dc], R25 ;  /* 0x0003dc1901007387 */ /* 0x004fe80000100800 */
[----:B---3--:R-:W-:Y:S04]  /*c060*/  STL [R1+0x3e4], R24 ;  /* 0x0003e41801007387 */ /* 0x008fe80000100800 */
[----:B0-----:R0:W-:Y:S04]  /*c070*/  STL [R1+0x3d8], R0 ;  /* 0x0003d80001007387 */ /* 0x0011e80000100800 */
[----:B------:R-:W2:Y:S04]  /*c080*/  LDL.LU R12, [R1+0x1f8] ;  /* 0x0001f800010c7983 */ /* 0x000ea80000300800 */
[----:B------:R-:W1:Y:S01]  /*c090*/  LDSM.16.M88.4 R16, [R10+0x200] ;  /* 0x000200000a10783b */ /* 0x000e620000000200 */
[----:B0-----:R-:W-:-:S03]  /*c0a0*/  IMAD.MOV.U32 R0, RZ, RZ, R15 ;  /* 0x000000ffff007224 */ /* 0x001fc600078e000f */
[----:B------:R-:W3:Y:S04]  /*c0b0*/  LDL.LU R28, [R1+0x214] ;  /* 0x00021400011c7983 */ /* 0x000ee80000300800 */
[----:B------:R-:W3:Y:S04]  /*c0c0*/  LDL.LU R15, [R1+0x210] ;  /* 0x00021000010f7983 */ /* 0x000ee80000300800 */
[----:B------:R-:W2:Y:S04]  /*c0d0*/  LDL.LU R6, [R1+0x1fc] ;  /* 0x0001fc0001067983 */ /* 0x000ea80000300800 */
[----:B------:R-:W4:Y:S04]  /*c0e0*/  LDL.LU.64 R24, [R1+0x20] ;  /* 0x0000200001187983 */ /* 0x000f280000300a00 */
[----:B------:R-:W4:Y:S04]  /*c0f0*/  LDL.LU.64 R26, [R1+0x28] ;  /* 0x00002800011a7983 */ /* 0x000f280000300a00 */
[----:B------:R-:W0:Y:S04]  /*c100*/  LDSM.16.M88.4 R20, [R10] ;  /* 0x000000000a14783b */ /* 0x000e280000000200 */
[----:B-1----:R-:W-:Y:S04]  /*c110*/  STL.64 [R1+0xb00], R18 ;  /* 0x000b001201007387 */ /* 0x002fe80000100a00 */
[----:B------:R1:W-:Y:S04]  /*c120*/  STL.64 [R1+0xaf8], R16 ;  /* 0x000af81001007387 */ /* 0x0003e80000100a00 */
[----:B-1----:R-:W4:Y:S04]  /*c130*/  LDL.LU.64 R16, [R1+0xb0] ;  /* 0x0000b00001107983 */ /* 0x002f280000300a00 */
[----:B------:R-:W4:Y:S01]  /*c140*/  LDL.LU.64 R18, [R1+0xb8] ;  /* 0x0000b80001127983 */ /* 0x000f220000300a00 */
[----:B------:R-:W-:-:S02]  /*c150*/  IMAD R13, R13, 0x100, R7 ;  /* 0x000001000d0d7824 */ /* 0x000fc400078e0207 */
[----:B------:R-:W-:Y:S01]  /*c160*/  IMAD R14, R14, 0x100, R0 ;  /* 0x000001000e0e7824 */ /* 0x000fe200078e0200 */
[----:B0-----:R-:W-:Y:S02]  /*c170*/  F2FP.F16.E4M3.UNPACK_B R8, R20 ;  /* 0x00000014ff08723e */ /* 0x001fe400020006ff */
[----:B------:R-:W-:Y:S02]  /*c180*/  F2FP.F16.E4M3.UNPACK_B R13, R13 ;  /* 0x0000000dff0d723e */ /* 0x000fe400020006ff */
[----:B------:R-:W-:Y:S02]  /*c190*/  F2FP.F16.E4M3.UNPACK_B R14, R14 ;  /* 0x0000000eff0e723e */ /* 0x000fe400020006ff */
[----:B------:R-:W-:Y:S01]  /*c1a0*/  F2FP.F16.E4M3.UNPACK_B R9, R21 ;  /* 0x00000015ff09723e */ /* 0x000fe200020006ff */
[----:B------:R-:W-:Y:S04]  /*c1b0*/  STL [R1+0x9e0], R20 ;  /* 0x0009e01401007387 */ /* 0x000fe80000100800 */
[----:B------:R-:W-:Y:S01]  /*c1c0*/  STL [R1+0x9e4], R21 ;  /* 0x0009e41501007387 */ /* 0x000fe20000100800 */
[----:B---3--:R-:W-:-:S02]  /*c1d0*/  IMAD R15, R15, 0x100, R28 ;  /* 0x000001000f0f7824 */ /* 0x008fc400078e021c */
[----:B--2---:R-:W-:-:S03]  /*c1e0*/  IMAD R12, R12, 0x100, R6 ;  /* 0x000001000c0c7824 */ /* 0x004fc600078e0206 */
[----:B------:R-:W-:Y:S02]  /*c1f0*/  F2FP.F16.E4M3.UNPACK_B R15, R15 ;  /* 0x0000000fff0f723e */ /* 0x000fe400020006ff */
[----:B------:R-:W-:-:S07]  /*c200*/  F2FP.F16.E4M3.UNPACK_B R12, R12 ;  /* 0x0000000cff0c723e */ /* 0x000fce00020006ff */
[----:B----4-:R-:W-:Y:S01]  /*c210*/  HMMA.16816.F32 R4, R12, R8, R24 ;  /* 0x000000080c04723c */ /* 0x010fe20000001818 */
[----:B------:R-:W2:Y:S04]  /*c220*/  LDL.LU.64 R24, [R1+0x1e0] ;  /* 0x0001e00001187983 */ /* 0x000ea80000300a00 */
[----:B------:R-:W2:-:S14]  /*c230*/  LDL.LU.64 R26, [R1+0x1e8] ;  /* 0x0001e800011a7983 */ /* 0x000e9c0000300a00 */
[----:B------:R-:W-:Y:S04]  /*c240*/  STL.64 [R1+0x20], R4 ;  /* 0x0000200401007387 */ /* 0x000fe80000100a00 */
[----:B------:R0:W-:Y:S02]  /*c250*/  STL.64 [R1+0x28], R6 ;  /* 0x0000280601007387 */ /* 0x0001e40000100a00 */
[----:B0-----:R-:W-:Y:S02]  /*c260*/  F2FP.F16.E4M3.UNPACK_B R6, R22 ;  /* 0x00000016ff06723e */ /* 0x001fe400020006ff */
[----:B------:R-:W-:-:S07]  /*c270*/  F2FP.F16.E4M3.UNPACK_B R7, R23 ;  /* 0x00000017ff07723e */ /* 0x000fce00020006ff */
[----:B------:R-:W-:-:S15]  /*c280*/  HMMA.16816.F32 R16, R12, R6, R16 ;  /* 0x000000060c10723c */ /* 0x000fde0000001810 */
[----:B------:R-:W-:-:S04]  /*c290*/  NOP ;  /* 0x0000000000007918 */ /* 0x000fc80000000000 */
[----:B------:R-:W-:Y:S01]  /*c2a0*/  IMAD.MOV.U32 R21, RZ, RZ, R18 ;  /* 0x000000ffff157224 */ /* 0x000fe200078e0012 */
[----:B------:R0:W-:Y:S01]  /*c2b0*/  STL.64 [R1+0xb0], R16 ;  /* 0x0000b01001007387 */ /* 0x0001e20000100a00 */
[----:B------:R-:W-:-:S03]  /*c2c0*/  IMAD.MOV.U32 R20, RZ, RZ, R19 ;  /* 0x000000ffff147224 */ /* 0x000fc600078e0013 */
[----:B------:R-:W3:Y:S04]  /*c2d0*/  LDL.LU.64 R18, [R1+0xb00] ;  /* 0x000b000001127983 */ /* 0x000ee80000300a00 */
[----:B0-----:R-:W4:Y:S04]  /*c2e0*/  LDL.LU.64 R16, [R1+0xaf8] ;  /* 0x000af80001107983 */ /* 0x001f280000300a00 */
[----:B------:R0:W-:Y:S04]  /*c2f0*/  STL.64 [R1+0xa00], R22 ;  /* 0x000a001601007387 */ /* 0x0001e80000100a00 */
[----:B0-----:R-:W2:Y:S04]  /*c300*/  LDL.LU R22, [R1+0x228] ;  /* 0x0002280001167983 */ /* 0x001ea80000300800 */
[----:B------:R-:W2:Y:S04]  /*c310*/  LDL.LU R23, [R1+0x224] ;  /* 0x0002240001177983 */ /* 0x000ea80000300800 */
[----:B------:R0:W-:Y:S04]  /*c320*/  STL.64 [R1+0x9f8], R20 ;  /* 0x0009f81401007387 */ /* 0x0001e80000100a00 */
[----:B0-----:R-:W3:Y:S04]  /*c330*/  LDL.LU R20, [R1+0x220] ;  /* 0x0002200001147983 */ /* 0x001ee80000300800 */
[----:B------:R-:W3:Y:S04]  /*c340*/  LDL.LU R21, [R1+0x21c] ;  /* 0x00021c0001157983 */ /* 0x000ee80000300800 */
[----:B--2---:R-:W-:Y:S04]  /*c350*/  STL.64 [R1+0xaf0], R22 ;  /* 0x000af01601007387 */ /* 0x004fe80000100a00 */
[----:B---3--:R0:W-:Y:S04]  /*c360*/  STL.64 [R1+0xae8], R20 ;  /* 0x000ae81401007387 */ /* 0x0081e80000100a00 */
[----:B0-----:R-:W2:Y:S04]  /*c370*/  LDL.LU.64 R20, [R1+0xa0] ;  /* 0x0000a00001147983 */ /* 0x001ea80000300a00 */
[----:B------:R-:W2:Y:S01]  /*c380*/  LDL.LU.64 R22, [R1+0xa8] ;  /* 0x0000a80001167983 */ /* 0x000ea20000300a00 */
[----:B----4-:R-:W-:-:S02]  /*c390*/  F2FP.F16.E4M3.UNPACK_B R4, R16 ;  /* 0x00000010ff04723e */ /* 0x010fc400020006ff */
[----:B------:R-:W-:-:S07]  /*c3a0*/  F2FP.F16.E4M3.UNPACK_B R5, R17 ;  /* 0x00000011ff05723e */ /* 0x000fce00020006ff */
[----:B------:R-:W-:Y:S01]  /*c3b0*/  HMMA.16816.F32 R24, R12, R4, R24 ;  /* 0x000000040c18723c */ /* 0x000fe20000001818 */
[----:B------:R-:W-:Y:S02]  /*c3c0*/  F2FP.F16.E4M3.UNPACK_B R2, R18 ;  /* 0x00000012ff02723e */ /* 0x000fe400020006ff */
[----:B------:R-:W-:Y:S01]  /*c3d0*/  F2FP.F16.E4M3.UNPACK_B R3, R19 ;  /* 0x00000013ff03723e */ /* 0x000fe200020006ff */
[----:B------:R-:W-:-:S15]  /*c3e0*/  STL [R1+0x9c4], R17 ;  /* 0x0009c41101007387 */ /* 0x000fde0000100800 */
[----:B------:R0:W-:Y:S04]  /*c3f0*/  STL.64 [R1+0x1e0], R24 ;  /* 0x0001e01801007387 */ /* 0x0001e80000100a00 */
[----:B------:R1:W-:Y:S04]  /*c400*/  STL.64 [R1+0x1e8], R26 ;  /* 0x0001e81a01007387 */ /* 0x0003e80000100a00 */
[----:B0-----:R-:W3:Y:S04]  /*c410*/  LDL.LU.64 R24, [R1+0x1d0] ;  /* 0x0001d00001187983 */ /* 0x001ee80000300a00 */
[----:B-1----:R-:W3:Y:S04]  /*c420*/  LDL.LU.64 R26, [R1+0x1d8] ;  /* 0x0001d800011a7983 */ /* 0x002ee80000300a00 */
[----:B------:R-:W4:Y:S04]  /*c430*/  LDL.LU R10, [R1+0x248] ;  /* 0x00024800010a7983 */ /* 0x000f280000300800 */
[----:B------:R-:W3:Y:S04]  /*c440*/  LDL.LU R29, [R1+0x244] ;  /* 0x00024400011d7983 */ /* 0x000ee80000300800 */
[----:B------:R-:W3:Y:S04]  /*c450*/  LDL.LU R0, [R1+0x250] ;  /* 0x0002500001007983 */ /* 0x000ee80000300800 */
[----:B------:R-:W3:Y:S04]  /*c460*/  LDL.LU R28, [R1+0x24c] ;  /* 0x00024c00011c7983 */ /* 0x000ee80000300800 */
[----:B------:R0:W-:Y:S04]  /*c470*/  STL [R1+0x9c8], R18 ;  /* 0x0009c81201007387 */ /* 0x0001e80000100800 */
[----:B0-----:R-:W3:Y:S04]  /*c480*/  LDL.LU R18, [R1+0x22c] ;  /* 0x00022c0001127983 */ /* 0x001ee80000300800 */
[----:B------:R0:W-:Y:S04]  /*c490*/  STL [R1+0x9c0], R19 ;  /* 0x0009c01301007387 */ /* 0x0001e80000100800 */
[----:B0-----:R-:W3:Y:S01]  /*c4a0*/  LDL.LU R19, [R1+0x23c] ;  /* 0x00023c0001137983 */ /* 0x001ee20000300800 */
[----:B--2---:R-:W-:Y:S03]  /*c4b0*/  HMMA.16816.F32 R12, R12, R2, R20 ;  /* 0x000000020c0c723c */ /* 0x004fe60000001814 */
[----:B------:R-:W2:Y:S04]  /*c4c0*/  LDL.LU.64 R22, [R1+0xaf0] ;  /* 0x000af00001167983 */ /* 0x000ea80000300a00 */
[----:B------:R-:W2:-:S12]  /*c4d0*/  LDL.LU.64 R20, [R1+0xae8] ;  /* 0x000ae80001147983 */ /* 0x000e980000300a00 */
[----:B------:R-:W-:Y:S04]  /*c4e0*/  STL.64 [R1+0xa0], R12 ;  /* 0x0000a00c01007387 */ /* 0x000fe80000100a00 */
[----:B------:R0:W-:Y:S04]  /*c4f0*/  STL [R1+0xa8], R14 ;  /* 0x0000a80e01007387 */ /* 0x0001e80000100800 */
[----:B0-----:R-:W2:Y:S01]  /*c500*/  LDL.LU R14, [R1+0x218] ;  /* 0x00021800010e7983 */ /* 0x001ea20000300800 */
[----:B------:R-:W-:-:S03]  /*c510*/  IMAD.MOV.U32 R17, RZ, RZ, R15 ;  /* 0x000000ffff117224 */ /* 0x000fc600078e000f */
[----:B------:R-:W3:Y:S04]  /*c520*/  LDL.LU R15, [R1+0x230] ;  /* 0x00023000010f7983 */ /* 0x000ee80000300800 */
[----:B------:R-:W-:Y:S01]  /*c530*/  STL [R1+0x9cc], R17 ;  /* 0x0009cc1101007387 */ /* 0x000fe20000100800 */
[----:B--2---:R-:W-:-:S03]  /*c540*/  IMAD R12, R11, 0x100, R14 ;  /* 0x000001000b0c7824 */ /* 0x004fc600078e020e */
[----:B------:R-:W4:Y:S01]  /*c550*/  LDL.LU R11, [R1+0x240] ;  /* 0x00024000010b7983 */ /* 0x000f220000300800 */
[----:B------:R-:W-:Y:S02]  /*c560*/  IMAD R13, R21, 0x100, R20 ;  /* 0x00000100150d7824 */ /* 0x000fe400078e0214 */
[----:B------:R-:W-:Y:S02]  /*c570*/  IMAD R14, R23, 0x100, R22 ;  /* 0x00000100170e7824 */ /* 0x000fe400078e0216 */
[----:B---3--:R-:W-:Y:S01]  /*c580*/  IMAD R15, R18, 0x100, R15 ;  /* 0x00000100120f7824 */ /* 0x008fe200078e020f */
[----:B------:R-:W-:Y:S01]  /*c590*/  F2FP.F16.E4M3.UNPACK_B R12, R12 ;  /* 0x0000000cff0c723e */ /* 0x000fe200020006ff */
[----:B------:R-:W2:Y:S01]  /*c5a0*/  LDL.LU.64 R20, [R1+0x1c0] ;  /* 0x0001c00001147983 */ /* 0x000ea20000300a00 */
[----:B------:R-:W-:Y:S02]  /*c5b0*/  F2FP.F16.E4M3.UNPACK_B R13, R13 ;  /* 0x0000000dff0d723e */ /* 0x000fe400020006ff */
[----:B------:R-:W-:Y:S01]  /*c5c0*/  F2FP.F16.E4M3.UNPACK_B R14, R14 ;  /* 0x0000000eff0e723e */ /* 0x000fe200020006ff */
[----:B------:R-:W2:Y:S01]  /*c5d0*/  LDL.LU.64 R22, [R1+0x1c8] ;  /* 0x0001c80001167983 */ /* 0x000ea20000300a00 */
[----:B------:R-:W-:-:S07]  /*c5e0*/  F2FP.F16.E4M3.UNPACK_B R15, R15 ;  /* 0x0000000fff0f723e */ /* 0x000fce00020006ff */
[----:B------:R-:W-:-:S15]  /*c5f0*/  HMMA.16816.F32 R24, R12, R8, R24 ;  /* 0x000000080c18723c */ /* 0x000fde0000001818 */
[----:B------:R-:W-:-:S04]  /*c600*/  NOP ;  /* 0x0000000000007918 */ /* 0x000fc80000000000 */
[----:B------:R-:W-:Y:S04]  /*c610*/  STL.64 [R1+0x1d0], R24 ;  /* 0x0001d01801007387 */ /* 0x000fe80000100a00 */
[----:B------:R-:W-:Y:S04]  /*c620*/  STL [R1+0x1d8], R26 ;  /* 0x0001d81a01007387 */ /* 0x000fe80000100800 */
[----:B----4-:R-:W-:Y:S04]  /*c630*/  STL.64 [R1+0xad0], R10 ;  /* 0x000ad00a01007387 */ /* 0x010fe80000100a00 */
[----:B------:R0:W-:Y:S04]  /*c640*/  STL.64 [R1+0xac8], R8 ;  /* 0x000ac80801007387 */ /* 0x0001e80000100a00 */
[----:B0-----:R-:W3:Y:S04]  /*c650*/  LDL.LU.64 R8, [R1+0x90] ;  /* 0x0000900001087983 */ /* 0x001ee80000300a00 */
[----:B------:R-:W4:Y:S01]  /*c660*/  LDL.LU.64 R10, [R1+0x98] ;  /* 0x00009800010a7983 */ /* 0x000f220000300a00 */
[----:B--2---:R-:W-:Y:S03]  /*c670*/  HMMA.16816.F32 R20, R12, R6, R20 ;  /* 0x000000060c14723c */ /* 0x004fe60000001814 */
[----:B----4-:R-:W-:Y:S04]  /*c680*/  STL.64 [R1+0xae0], R10 ;  /* 0x000ae00a01007387 */ /* 0x010fe80000100a00 */
[----:B---3--:R0:W-:Y:S04]  /*c690*/  STL.64 [R1+0xad8], R8 ;  /* 0x000ad80801007387 */ /* 0x0081e80000100a00 */
[----:B0-----:R-:W2:Y:S04]  /*c6a0*/  LDL.LU.64 R8, [R1+0x1b0] ;  /* 0x0001b00001087983 */ /* 0x001ea80000300a00 */
[----:B------:R-:W2:Y:S01]  /*c6b0*/  LDL.LU.64 R10, [R1+0x1b8] ;  /* 0x0001b800010a7983 */ /* 0x000ea20000300a00 */
[----:B------:R-:W-:-:S03]  /*c6c0*/  IMAD.MOV.U32 R18, RZ, RZ, R27 ;  /* 0x000000ffff127224 */ /* 0x000fc600078e001b */
[----:B------:R-:W-:Y:S02]  /*c6d0*/  IMAD.MOV.U32 R17, RZ, RZ, R23 ;  /* 0x000000ffff117224 */ /* 0x000fe400078e0017 */
[----:B------:R-:W-:Y:S04]  /*c6e0*/  STL [R1+0x9d0], R18 ;  /* 0x0009d01201007387 */ /* 0x000fe80000100800 */
[----:B------:R0:W-:Y:S04]  /*c6f0*/  STL.64 [R1+0x1c0], R20 ;  /* 0x0001c01401007387 */ /* 0x0001e80000100a00 */
[----:B------:R1:W-:Y:S04]  /*c700*/  STL [R1+0x1c8], R22 ;  /* 0x0001c81601007387 */ /* 0x0003e80000100800 */
[----:B------:R-:W3:Y:S04]  /*c710*/  LDL.LU.64 R24, [R1+0x1a0] ;  /* 0x0001a00001187983 */ /* 0x000ee80000300a00 */
[----:B------:R-:W3:Y:S04]  /*c720*/  LDL.LU.64 R26, [R1+0x1a8] ;  /* 0x0001a800011a7983 */ /* 0x000ee80000300a00 */
[----:B0-----:R-:W4:Y:S04]  /*c730*/  LDL.LU.64 R20, [R1+0x190] ;  /* 0x0001900001147983 */ /* 0x001f280000300a00 */
[----:B-1----:R-:W4:Y:S04]  /*c740*/  LDL.LU.64 R22, [R1+0x198] ;  /* 0x0001980001167983 */ /* 0x002f280000300a00 */
[----:B------:R-:W-:Y:S01]  /*c750*/  STL [R1+0x9d4], R17 ;  /* 0x0009d41101007387 */ /* 0x000fe20000100800 */
[----:B--2---:R-:W-:-:S15]  /*c760*/  HMMA.16816.F32 R8, R12, R4, R8 ;  /* 0x000000040c08723c */ /* 0x004fde0000001808 */
[----:B------:R-:W-:-:S04]  /*c770*/  NOP ;  /* 0x0000000000007918 */ /* 0x000fc80000000000 */
[----:B------:R-:W-:Y:S01]  /*c780*/  STL.64 [R1+0x1b0], R8 ;  /* 0x0001b00801007387 */ /* 0x000fe20000100a00 */
[----:B------:R-:W-:-:S03]  /*c790*/  IMAD.MOV.U32 R18, RZ, RZ, R11 ;  /* 0x000000ffff127224 */ /* 0x000fc600078e000b */
[----:B------:R0:W-:Y:S04]  /*c7a0*/  STL [R1+0x1b8], R10 ;  /* 0x0001b80a01007387 */ /* 0x0001e80000100800 */
[----:B0-----:R-:W2:Y:S04]  /*c7b0*/  LDL.LU.64 R10, [R1+0xae0] ;  /* 0x000ae000010a7983 */ /* 0x001ea80000300a00 */
[----:B------:R-:W2:Y:S04]  /*c7c0*/  LDL.LU.64 R8, [R1+0xad8] ;  /* 0x000ad80001087983 */ /* 0x000ea80000300a00 */
[----:B------:R0:W-:Y:S04]  /*c7d0*/  STL [R1+0x9d8], R18 ;  /* 0x0009d81201007387 */ /* 0x0001e80000100800 */
[----:B0-----:R-:W3:Y:S01]  /*c7e0*/  LDL.LU R18, [R1+0x234] ;  /* 0x0002340001127983 */ /* 0x001ee20000300800 */
[----:B--2---:R-:W-:Y:S03]  /*c7f0*/  HMMA.16816.F32 R12, R12, R2, R8 ;  /* 0x000000020c0c723c */ /* 0x004fe60000001808 */
[----:B------:R-:W2:Y:S04]  /*c800*/  LDL.LU.64 R10, [R1+0xad0] ;  /* 0x000ad000010a7983 */ /* 0x000ea80000300a00 */
[----:B------:R-:W3:-:S12]  /*c810*/  LDL.LU.64 R8, [R1+0xac8] ;  /* 0x000ac80001087983 */ /* 0x000ed80000300a00 */
[----:B------:R2:W-:Y:S01]  /*c820*/  STL.64 [R1+0x90], R12 ;  /* 0x0000900c01007387 */ /* 0x0005e20000100a00 */
[----:B------:R-:W-:-:S03]  /*c830*/  IMAD.MOV.U32 R17, RZ, RZ, R15 ;  /* 0x000000ffff117224 */ /* 0x000fc600078e000f */
[----:B------:R0:W-:Y:S04]  /*c840*/  STL [R1+0x98], R14 ;  /* 0x0000980e01007387 */ /* 0x0001e80000100800 */
[----:B------:R-:W3:Y:S04]  /*c850*/  LDL.LU R15, [R1+0x238] ;  /* 0x00023800010f7983 */ /* 0x000ee80000300800 */
[----:B------:R-:W-:Y:S01]  /*c860*/  STL [R1+0x9dc], R17 ;  /* 0x0009dc1101007387 */ /* 0x000fe20000100800 */
[----:B--2---:R-:W-:Y:S02]  /*c870*/  IMAD R13, R19, 0x100, R11 ;  /* 0x00000100130d7824 */ /* 0x004fe400078e020b */
[----:B0-----:R-:W-:-:S03]  /*c880*/  IMAD R14, R29, 0x100, R10 ;  /* 0x000001001d0e7824 */ /* 0x001fc600078e020a */
[----:B------:R-:W-:Y:S02]  /*c890*/  F2FP.F16.E4M3.UNPACK_B R13, R13 ;  /* 0x0000000dff0d723e */ /* 0x000fe400020006ff */
[----:B------:R-:W-:Y:S01]  /*c8a0*/  F2FP.F16.E4M3.UNPACK_B R14, R14 ;  /* 0x0000000eff0e723e */ /* 0x000fe200020006ff */
[----:B---3--:R-:W-:Y:S02]  /*c8b0*/  IMAD R12, R18, 0x100, R15 ;  /* 0x00000100120c7824 */ /* 0x008fe400078e020f */
[----:B------:R-:W-:-:S03]  /*c8c0*/  IMAD R15, R28, 0x100, R0 ;  /* 0x000001001c0f7824 */ /* 0x000fc600078e0200 */
[----:B------:R-:W-:Y:S02]  /*c8d0*/  F2FP.F16.E4M3.UNPACK_B R12, R12 ;  /* 0x0000000cff0c723e */ /* 0x000fe400020006ff */
[----:B------:R-:W-:-:S07]  /*c8e0*/  F2FP.F16.E4M3.UNPACK_B R15, R15 ;  /* 0x0000000fff0f723e */ /* 0x000fce00020006ff */
[C---:B----4-:R-:W-:Y:S08]  /*c8f0*/  HMMA.16816.F32 R20, R12.reuse, R6, R20 ;  /* 0x000000060c14723c */ /* 0x050ff00000001814 */
[----:B------:R-:W-:Y:S11]  /*c900*/  HMMA.16816.F32 R24, R12, R8, R24 ;  /* 0x000000080c18723c */ /* 0x000ff60000001818 */
[----:B------:R-:W-:Y:S01]  /*c910*/  STL.64 [R1+0x190], R20 ;  /* 0x0001901401007387 */ /* 0x000fe20000100a00 */
[----:B------:R-:W-:-:S07]  /*c920*/  IMAD.MOV.U32 R19, RZ, RZ, R22 ;  /* 0x000000ffff137224 */ /* 0x000fce00078e0016 */
[----:B------:R-:W-:Y:S04]  /*c930*/  STL.64 [R1+0x1a0], R24 ;  /* 0x0001a01801007387 */ /* 0x000fe80000100a00 */
[----:B------:R-:W-:Y:S04]  /*c940*/  STL.64 [R1+0x1a8], R26 ;  /* 0x0001a81a01007387 */ /* 0x000fe80000100a00 */
[----:B------:R-:W-:Y:S04]  /*c950*/  STL [R1+0x19c], R23 ;  /* 0x00019c1701007387 */ /* 0x000fe80000100800 */
[----:B------:R-:W2:Y:S04]  /*c960*/  LDL.LU R11, [R1+0x25c] ;  /* 0x00025c00010b7983 */ /* 0x000ea80000300800 */
[----:B------:R-:W3:Y:S04]  /*c970*/  LDL.LU R22, [R1+0x268] ;  /* 0x0002680001167983 */ /* 0x000ee80000300800 */
[----:B------:R-:W2:Y:S04]  /*c980*/  LDL.LU R10, [R1+0x264] ;  /* 0x00026400010a7983 */ /* 0x000ea80000300800 */
[----:B--2---:R-:W-:Y:S04]  /*c990*/  STL.64 [R1+0xac0], R10 ;  /* 0x000ac00a01007387 */ /* 0x004fe80000100a00 */
[----:B------:R0:W-:Y:S04]  /*c9a0*/  STL.64 [R1+0xab8], R8 ;  /* 0x000ab80801007387 */ /* 0x0001e80000100a00 */
[----:B0-----:R-:W2:Y:S04]  /*c9b0*/  LDL.LU.64 R8, [R1+0x180] ;  /* 0x0001800001087983 */ /* 0x001ea80000300a00 */
[----:B------:R-:W2:Y:S04]  /*c9c0*/  LDL.LU.64 R10, [R1+0x188] ;  /* 0x00018800010a7983 */ /* 0x000ea80000300a00 */
[----:B------:R-:W4:Y:S04]  /*c9d0*/  LDL.LU R0, [R1+0x270] ;  /* 0x0002700001007983 */ /* 0x000f280000300800 */
[----:B------:R-:W4:Y:S04]  /*c9e0*/  LDL.LU R28, [R1+0x26c] ;  /* 0x00026c00011c7983 */ /* 0x000f280000300800 */
[----:B------:R-:W3:Y:S04]  /*c9f0*/  LDL.LU R24, [R1+0x278] ;  /* 0x0002780001187983 */ /* 0x000ee80000300800 */
[----:B------:R-:W3:Y:S04]  /*ca00*/  LDL.LU R25, [R1+0x274] ;  /* 0x0002740001197983 */ /* 0x000ee80000300800 */
[----:B------:R-:W3:Y:S04]  /*ca10*/  LDL.LU R26, [R1+0x280] ;  /* 0x00028000011a7983 */ /* 0x000ee80000300800 */
[----:B------:R-:W3:Y:S01]  /*ca20*/  LDL.LU R27, [R1+0x27c] ;  /* 0x00027c00011b7983 */ /* 0x000ee20000300800 */
[----:B--2---:R-:W-:-:S15]  /*ca30*/  HMMA.16816.F32 R8, R12, R4, R8 ;  /* 0x000000040c08723c */ /* 0x004fde0000001808 */
[----:B------:R-:W-:-:S04]  /*ca40*/  NOP ;  /* 0x0000000000007918 */ /* 0x000fc80000000000 */
[----:B------:R-:W-:Y:S02]  /*ca50*/  IMAD.MOV.U32 R17, RZ, RZ, R10 ;  /* 0x000000ffff117224 */ /* 0x000fe400078e000a */
[----:B------:R-:W-:Y:S01]  /*ca60*/  IMAD.MOV.U32 R18, RZ, RZ, R11 ;  /* 0x000000ffff127224 */ /* 0x000fe200078e000b */
[----:B---3--:R-:W-:Y:S04]  /*ca70*/  STL.64 [R1+0xa90], R26 ;  /* 0x000a901a01007387 */ /* 0x008fe80000100a00 */
[----:B------:R-:W-:Y:S04]  /*ca80*/  STL.64 [R1+0xa88], R24 ;  /* 0x000a881801007387 */ /* 0x000fe80000100a00 */
[----:B------:R0:W-:Y:S04]  /*ca90*/  STL.64 [R1+0x180], R8 ;  /* 0x0001800801007387 */ /* 0x0001e80000100a00 */
[----:B0-----:R-:W2:Y:S04]  /*caa0*/  LDL.LU.64 R8, [R1+0x80] ;  /* 0x0000800001087983 */ /* 0x001ea80000300a00 */
[----:B------:R-:W2:Y:S04]  /*cab0*/  LDL.LU.64 R10, [R1+0x88] ;  /* 0x00008800010a7983 */ /* 0x000ea80000300a00 */
[----:B------:R-:W-:Y:S04]  /*cac0*/  STL.64 [R1+0xab0], R6 ;  /* 0x000ab00601007387 */ /* 0x000fe80000100a00 */
[----:B------:R0:W-:Y:S04]  /*cad0*/  STL.64 [R1+0xaa8], R4 ;  /* 0x000aa80401007387 */ /* 0x0001e80000100a00 */
[----:B0-----:R-:W3:Y:S04]  /*cae0*/  LDL.LU.64 R4, [R1+0x170] ;  /* 0x0001700001047983 */ /* 0x001ee80000300a00 */
[----:B------:R-:W3:Y:S04]  /*caf0*/  LDL.LU.64 R6, [R1+0x178] ;  /* 0x0001780001067983 */ /* 0x000ee80000300a00 */
[----:B------:R-:W3:Y:S04]  /*cb00*/  LDL.LU.64 R24, [R1+0x150] ;  /* 0x0001500001187983 */ /* 0x000ee80000300a00 */
[----:B------:R-:W3:Y:S01]  /*cb10*/  LDL.LU.64 R26, [R1+0x158] ;  /* 0x00015800011a7983 */ /* 0x000ee20000300a00 */
[----:B--2---:R-:W-:Y:S03]  /*cb20*/  HMMA.16816.F32 R12, R12, R2, R8 ;  /* 0x000000020c0c723c */ /* 0x004fe60000001808 */
[----:B---3--:R-:W-:Y:S04]  /*cb30*/  STL.64 [R1+0xaa0], R26 ;  /* 0x000aa01a01007387 */ /* 0x008fe80000100a00 */
[----:B------:R0:W-:Y:S04]  /*cb40*/  STL.64 [R1+0xa98], R24 ;  /* 0x000a981801007387 */ /* 0x0001e80000100a00 */
[----:B0-----:R-:W2:Y:S04]  /*cb50*/  LDL.LU.64 R24, [R1+0x160] ;  /* 0x0001600001187983 */ /* 0x001ea80000300a00 */
[----:B------:R-:W2:Y:S04]  /*cb60*/  LDL.LU.64 R26, [R1+0x168] ;  /* 0x00016800011a7983 */ /* 0x000ea80000300a00 */
[----:B------:R-:W3:Y:S04]  /*cb70*/  LDL.LU R20, [R1+0x28c] ;  /* 0x00028c0001147983 */ /* 0x000ee80000300800 */
[----:B------:R-:W3:Y:S04]  /*cb80*/  LDL.LU R21, [R1+0x288] ;  /* 0x0002880001157983 */ /* 0x000ee80000300800 */
[----:B------:R-:W2:Y:S04]  /*cb90*/  LDL.LU R23, [R1+0x290] ;  /* 0x0002900001177983 */ /* 0x000ea80000300800 */
[----:B------:R-:W2:Y:S04]  /*cba0*/  LDL.LU R29, [R1+0x284] ;  /* 0x00028400011d7983 */ /* 0x000ea80000300800 */
[----:B------:R0:W-:Y:S04]  /*cbb0*/  STL.64 [R1+0xa10], R18 ;  /* 0x000a101201007387 */ /* 0x0001e80000100a00 */
[----:B0-----:R-:W2:Y:S04]  /*cbc0*/  LDL.LU R18, [R1+0x258] ;  /* 0x0002580001127983 */ /* 0x001ea80000300800 */
[----:B------:R-:W2:Y:S04]  /*cbd0*/  LDL.LU R19, [R1+0x254] ;  /* 0x0002540001137983 */ /* 0x000ea80000300800 */
[----:B------:R-:W-:Y:S04]  /*cbe0*/  STL.64 [R1+0xa08], R16 ;  /* 0x000a081001007387 */ /* 0x000fe80000100a00 */
[----:B------:R-:W3:Y:S04]  /*cbf0*/  LDL.LU.64 R10, [R1+0xac0] ;  /* 0x000ac000010a7983 */ /* 0x000ee80000300a00 */
[----:B------:R-:W4:Y:S04]  /*cc00*/  LDL.LU.64 R8, [R1+0xab8] ;  /* 0x000ab80001087983 */ /* 0x000f280000300a00 */
[----:B------:R-:W-:Y:S04]  /*cc10*/  STL.64 [R1+0x80], R12 ;  /* 0x0000800c01007387 */ /* 0x000fe80000100a00 */
[----:B------:R0:W-:Y:S04]  /*cc20*/  STL.64 [R1+0x88], R14 ;  /* 0x0000880e01007387 */ /* 0x0001e80000100a00 */
[----:B0-----:R-:W4:Y:S04]  /*cc30*/  LDL.LU R15, [R1+0x260] ;  /* 0x00026000010f7983 */ /* 0x001f280000300800 */
[----:B------:R-:W4:Y:S01]  /*cc40*/  LDL.LU.64 R16, [R1+0x70] ;  /* 0x0000700001107983 */ /* 0x000f220000300a00 */
[----:B--2---:R-:W-:-:S03]  /*cc50*/  IMAD R12, R19, 0x100, R18 ;  /* 0x00000100130c7824 */ /* 0x004fc600078e0212 */
[----:B------:R-:W2:Y:S01]  /*cc60*/  LDL.LU.64 R18, [R1+0x78] ;  /* 0x0000780001127983 */ /* 0x000ea20000300a00 */
[----:B---3--:R-:W-:Y:S01]  /*cc70*/  IMAD R14, R10, 0x100, R22 ;  /* 0x000001000a0e7824 */ /* 0x008fe200078e0216 */
[----:B------:R-:W-:-:S04]  /*cc80*/  F2FP.F16.E4M3.UNPACK_B R12, R12 ;  /* 0x0000000cff0c723e */ /* 0x000fc800020006ff */
[----:B------:R-:W-:Y:S01]  /*cc90*/  F2FP.F16.E4M3.UNPACK_B R14, R14 ;  /* 0x0000000eff0e723e */ /* 0x000fe200020006ff */
[----:B----4-:R-:W-:Y:S02]  /*cca0*/  IMAD R13, R11, 0x100, R15 ;  /* 0x000001000b0d7824 */ /* 0x010fe400078e020f */
[----:B------:R-:W-:-:S03]  /*ccb0*/  IMAD R15, R28, 0x100, R0 ;  /* 0x000001001c0f7824 */ /* 0x000fc600078e0200 */
[----:B------:R-:W-:Y:S02]  /*ccc0*/  F2FP.F16.E4M3.UNPACK_B R13, R13 ;  /* 0x0000000dff0d723e */ /* 0x000fe400020006ff */
[----:B------:R-:W-:-:S07]  /*ccd0*/  F2FP.F16.E4M3.UNPACK_B R15, R15 ;  /* 0x0000000fff0f723e */ /* 0x000fce00020006ff */
[----:B------:R-:W-:-:S15]  /*cce0*/  HMMA.16816.F32 R4, R12, R8, R4 ;  /* 0x000000080c04723c */ /* 0x000fde0000001804 */
[----:B------:R-:W-:-:S04]  /*ccf0*/  NOP ;  /* 0x0000000000007918 */ /* 0x000fc80000000000 */
[----:B------:R-:W-:Y:S04]  /*cd00*/  STL.64 [R1+0x170], R4 ;  /* 0x0001700401007387 */ /* 0x000fe80000100a00 */
[----:B------:R0:W-:Y:S04]  /*cd10*/  STL.64 [R1+0x178], R6 ;  /* 0x0001780601007387 */ /* 0x0001e80000100a00 */
[----:B0-----:R-:W3:Y:S04]  /*cd20*/  LDL.LU.64 R6, [R1+0xab0] ;  /* 0x000ab00001067983 */ /* 0x001ee80000300a00 */
[----:B------:R-:W4:Y:S04]  /*cd30*/  LDL.LU.64 R4, [R1+0xaa8] ;  /* 0x000aa80001047983 */ /* 0x000f280000300a00 */
[----:B------:R-:W2:Y:S04]  /*cd40*/  LDL.LU R0, [R1+0x2a0] ;  /* 0x0002a00001007983 */ /* 0x000ea80000300800 */
[----:B------:R-:W2:Y:S01]  /*cd50*/  LDL.LU R28, [R1+0x29c] ;  /* 0x00029c00011c7983 */ /* 0x000ea20000300800 */
[----:B---3--:R-:W-:-:S15]  /*cd60*/  HMMA.16816.F32 R24, R12, R6, R24 ;  /* 0x000000060c18723c */ /* 0x008fde0000001818 */
[----:B------:R-:W-:-:S04]  /*cd70*/  NOP ;  /* 0x0000000000007918 */ /* 0x000fc80000000000 */
[----:B------:R-:W-:Y:S04]  /*cd80*/  STL.64 [R1+0x160], R24 ;  /* 0x0001601801007387 */ /* 0x000fe80000100a00 */
[----:B------:R0:W-:Y:S04]  /*cd90*/  STL.64 [R1+0x168], R26 ;  /* 0x0001681a01007387 */ /* 0x0001e80000100a00 */
[----:B0-----:R-:W4:Y:S04]  /*cda0*/  LDL.LU.64 R26, [R1+0xaa0] ;  /* 0x000aa000011a7983 */ /* 0x001f280000300a00 */
[----:B------:R-:W4:Y:S02]  /*cdb0*/  LDL.LU.64 R24, [R1+0xa98] ;  /* 0x000a980001187983 */ /* 0x000f240000300a00 */
[----:B----4-:R-:W-:-:S15]  /*cdc0*/  HMMA.16816.F32 R24, R12, R4, R24 ;  /* 0x000000040c18723c */ /* 0x010fde0000001818 */
[----:B------:R-:W-:-:S04]  /*cdd0*/  NOP ;  /* 0x0000000000007918 */ /* 0x000fc80000000000 */
[----:B------:R-:W-:Y:S04]  /*cde0*/  STL.64 [R1+0x150], R24 ;  /* 0x0001501801007387 */ /* 0x000fe80000100a00 */
[----:B------:R0:W-:Y:S04]  /*cdf0*/  STL.64 [R1+0x158], R26 ;  /* 0x0001581a01007387 */ /* 0x0001e80000100a00 */
[----:B0-----:R-:W3:Y:S04]  /*ce00*/  LDL.LU.64 R26, [R1+0xa90] ;  /* 0x000a9000011a7983 */ /* 0x001ee80000300a00 */
[----:B------:R-:W4:Y:S04]  /*ce10*/  LDL.LU.64 R24, [R1+0xa88] ;  /* 0x000a880001187983 */ /* 0x000f280000300a00 */
[----:B------:R-:W-:Y:S04]  /*ce20*/  STL.64 [R1+0xa80], R6 ;  /* 0x000a800601007387 */ /* 0x000fe80000100a00 */
[----:B------:R0:W-:Y:S01]  /*ce30*/  STL.64 [R1+0xa78], R4 ;  /* 0x000a780401007387 */ /* 0x0001e20000100a00 */
[----:B--2---:R-:W-:Y:S03]  /*ce40*/  HMMA.16816.F32 R16, R12, R2, R16 ;  /* 0x000000020c10723c */ /* 0x004fe60000001810 */
[----:B0-----:R-:W2:Y:S04]  /*ce50*/  LDL.LU.64 R4, [R1+0x140] ;  /* 0x0001400001047983 */ /* 0x001ea80000300a00 */
[----:B------:R-:W2:Y:S04]  /*ce60*/  LDL.LU.64 R6, [R1+0x148] ;  /* 0x0001480001067983 */ /* 0x000ea80000300a00 */
[----:B------:R-:W2:Y:S08]  /*ce70*/  LDL.LU R11, [R1+0x2a4] ;  /* 0x0002a400010b7983 */ /* 0x000eb00000300800 */
[----:B------:R0:W-:Y:S04]  /*ce80*/  STL.64 [R1+0x70], R16 ;  /* 0x0000701001007387 */ /* 0x0001e80000100a00 */
[----:B------:R1:W-:Y:S01]  /*ce90*/  STL.64 [R1+0x78], R18 ;  /* 0x0000781201007387 */ /* 0x0003e20000100a00 */
[----:B---3--:R-:W-:-:S02]  /*cea0*/  IMAD R13, R27, 0x100, R26 ;  /* 0x000001001b0d7824 */ /* 0x008fc400078e021a */
[----:B----4-:R-:W-:Y:S02]  /*ceb0*/  IMAD R12, R25, 0x100, R24 ;  /* 0x00000100190c7824 */ /* 0x010fe400078e0218 */
[----:B------:R-:W3:Y:S04]  /*cec0*/  LDL.LU.64 R24, [R1+0x130] ;  /* 0x0001300001187983 */ /* 0x000ee80000300a00 */
[----:B------:R-:W3:Y:S04]  /*ced0*/  LDL.LU.64 R26, [R1+0x138] ;  /* 0x00013800011a7983 */ /* 0x000ee80000300a00 */
[----:B0-----:R-:W4:Y:S04]  /*cee0*/  LDL.LU.64 R16, [R1+0x120] ;  /* 0x0001200001107983 */ /* 0x001f280000300a00 */
[----:B-1----:R-:W4:Y:S04]  /*cef0*/  LDL.LU.64 R18, [R1+0x128] ;  /* 0x0001280001127983 */ /* 0x002f280000300a00 */
[----:B------:R-:W3:Y:S04]  /*cf00*/  LDL.LU R22, [R1+0x2b8] ;  /* 0x0002b80001167983 */ /* 0x000ee80000300800 */
[----:B------:R-:W3:Y:S01]  /*cf10*/  LDL.LU R10, [R1+0x2b4] ;  /* 0x0002b400010a7983 */ /* 0x000ee20000300800 */
[----:B------:R-:W-:-:S02]  /*cf20*/  IMAD R14, R21, 0x100, R20 ;  /* 0x00000100150e7824 */ /* 0x000fc400078e0214 */
[----:B------:R-:W-:Y:S01]  /*cf30*/  IMAD R15, R29, 0x100, R23 ;  /* 0x000001001d0f7824 */ /* 0x000fe200078e0217 */
[----:B------:R-:W-:Y:S02]  /*cf40*/  F2FP.F16.E4M3.UNPACK_B R12, R12 ;  /* 0x0000000cff0c723e */ /* 0x000fe400020006ff */
[----:B------:R-:W-:Y:S02]  /*cf50*/  F2FP.F16.E4M3.UNPACK_B R13, R13 ;  /* 0x0000000dff0d723e */ /* 0x000fe400020006ff */
[----:B------:R-:W-:Y:S02]  /*cf60*/  F2FP.F16.E4M3.UNPACK_B R14, R14 ;  /* 0x0000000eff0e723e */ /* 0x000fe400020006ff */
[----:B------:R-:W-:-:S07]  /*cf70*/  F2FP.F16.E4M3.UNPACK_B R15, R15 ;  /* 0x0000000fff0f723e */ /* 0x000fce00020006ff */
[----:B--2---:R-:W-:-:S15]  /*cf80*/  HMMA.16816.F32 R4, R12, R8, R4 ;  /* 0x000000080c04723c */ /* 0x004fde0000001804 */
[----:B------:R-:W-:-:S04]  /*cf90*/  NOP ;  /* 0x0000000000007918 */ /* 0x000fc80000000000 */
[----:B------:R-:W-:Y:S04]  /*cfa0*/  STL.64 [R1+0x140], R4 ;  /* 0x0001400401007387 */ /* 0x000fe80000100a00 */
[----:B------:R0:W-:Y:S04]  /*cfb0*/  STL.64 [R1+0x148], R6 ;  /* 0x0001480601007387 */ /* 0x0001e80000100a00 */
[----:B0-----:R-:W2:Y:S04]  /*cfc0*/  LDL.LU.64 R6, [R1+0xa80] ;  /* 0x000a800001067983 */ /* 0x001ea80000300a00 */
[----:B------:R-:W4:Y:S04]  /*cfd0*/  LDL.LU.64 R4, [R1+0xa78] ;  /* 0x000a780001047983 */ /* 0x000f280000300a00 */
[----:B---3--:R-:W-:Y:S04]  /*cfe0*/  STL.64 [R1+0xa70], R10 ;  /* 0x000a700a01007387 */ /* 0x008fe80000100a00 */
[----:B------:R0:W-:Y:S04]  /*cff0*/  STL.64 [R1+0xa68], R8 ;  /* 0x000a680801007387 */ /* 0x0001e80000100a00 */
[----:B0-----:R-:W3:Y:S04]  /*d000*/  LDL.LU.64 R8, [R1+0x60] ;  /* 0x0000600001087983 */ /* 0x001ee80000300a00 */
[----:B------:R-:W3:Y:S04]  /*d010*/  LDL.LU.64 R10, [R1+0x68] ;  /* 0x00006800010a7983 */ /* 0x000ee80000300a00 */
[----:B------:R-:W3:Y:S01]  /*d020*/  LDL.LU R23, [R1+0x2c0] ;  /* 0x0002c00001177983 */ /* 0x000ee20000300800 */
[C---:B--2---:R-:W-:Y:S08]  /*d030*/  HMMA.16816.F32 R24, R12.reuse, R6, R24 ;  /* 0x000000060c18723c */ /* 0x044ff00000001818 */
[C---:B----4-:R-:W-:Y:S08]  /*d040*/  HMMA.16816.F32 R16, R12.reuse, R4, R16 ;  /* 0x000000040c10723c */ /* 0x050ff00000001810 */
[----:B---3--:R-:W-:Y:S01]  /*d050*/  HMMA.16816.F32 R12, R12, R2, R8 ;  /* 0x000000020c0c723c */ /* 0x008fe20000001808 */
[----:B------:R0:W-:Y:S04]  /*d060*/  STL.64 [R1+0xa60], R22 ;  /* 0x000a601601007387 */ /* 0x0001e80000100a00 */
[----:B------:R-:W2:Y:S04]  /*d070*/  LDL.LU R29, [R1+0x2bc] ;  /* 0x0002bc00011d7983 */ /* 0x000ea80000300800 */
[----:B------:R-:W3:Y:S04]  /*d080*/  LDL.LU.64 R20, [R1+0x110] ;  /* 0x0001100001147983 */ /* 0x000ee80000300a00 */
[----:B------:R1:W-:Y:S04]  /*d090*/  STL.64 [R1+0x130], R24 ;  /* 0x0001301801007387 */ /* 0x0003e80000100a00 */
[----:B------:R4:W-:Y:S04]  /*d0a0*/  STL.64 [R1+0x138], R26 ;  /* 0x0001381a01007387 */ /* 0x0009e80000100a00 */
[----:B0-----:R-:W3:Y:S04]  /*d0b0*/  LDL.LU.64 R22, [R1+0x118] ;  /* 0x0001180001167983 */ /* 0x001ee80000300a00 */
[----:B------:R0:W-:Y:S04]  /*d0c0*/  STL.64 [R1+0x120], R16 ;  /* 0x0001201001007387 */ /* 0x0001e80000100a00 */
[----:B------:R0:W-:Y:S04]  /*d0d0*/  STL.64 [R1+0x128], R18 ;  /* 0x0001281201007387 */ /* 0x0001e80000100a00 */
[----:B-1----:R-:W2:Y:S04]  /*d0e0*/  LDL.LU.64 R24, [R1+0x100] ;  /* 0x0001000001187983 */ /* 0x002ea80000300a00 */
[----:B----4-:R-:W2:Y:S04]  /*d0f0*/  LDL.LU.64 R26, [R1+0x108] ;  /* 0x00010800011a7983 */ /* 0x010ea80000300a00 */
[----:B0-----:R-:W4:Y:S04]  /*d100*/  LDL.LU.64 R16, [R1+0xf0] ;  /* 0x0000f00001107983 */ /* 0x001f280000300a00 */
[----:B------:R-:W4:Y:S04]  /*d110*/  LDL.LU.64 R18, [R1+0xf8] ;  /* 0x0000f80001127983 */ /* 0x000f280000300a00 */
[----:B------:R-:W2:Y:S04]  /*d120*/  LDL.LU.64 R10, [R1+0xa70] ;  /* 0x000a7000010a7983 */ /* 0x000ea80000300a00 */
[----:B------:R-:W3:Y:S04]  /*d130*/  LDL.LU.64 R8, [R1+0xa68] ;  /* 0x000a680001087983 */ /* 0x000ee80000300a00 */
[----:B------:R0:W-:Y:S04]  /*d140*/  STL.64 [R1+0x60], R12 ;  /* 0x0000600c01007387 */ /* 0x0001e80000100a00 */
[----:B------:R1:W-:Y:S04]  /*d150*/  STL.64 [R1+0x68], R14 ;  /* 0x0000680e01007387 */ /* 0x0003e80000100a00 */
[----:B0-----:R-:W2:Y:S04]  /*d160*/  LDL.LU R12, [R1+0x298] ;  /* 0x00029800010c7983 */ /* 0x001ea80000300800 */
[----:B------:R-:W2:Y:S04]  /*d170*/  LDL.LU R13, [R1+0x294] ;  /* 0x00029400010d7983 */ /* 0x000ea80000300800 */
[----:B-1----:R-:W3:Y:S04]  /*d180*/  LDL.LU R14, [R1+0x2a8] ;  /* 0x0002a800010e7983 */ /* 0x002ee80000300800 */
[----:B------:R-:W3:Y:S01]  /*d190*/  LDL.LU R15, [R1+0x2b0] ;  /* 0x0002b000010f7983 */ /* 0x000ee20000300800 */
[----:B--2---:R-:W-:-:S02]  /*d1a0*/  IMAD R12, R13, 0x100, R12 ;  /* 0x000001000d0c7824 */ /* 0x004fc400078e020c */
[----:B------:R-:W-:Y:S02]  /*d1b0*/  IMAD R13, R28, 0x100, R0 ;  /* 0x000001001c0d7824 */ /* 0x000fe400078e0200 */
[----:B------:R-:W2:Y:S04]  /*d1c0*/  LDL.LU R0, [R1+0x2e0] ;  /* 0x0002e00001007983 */ /* 0x000ea80000300800 */
[----:B--2---:R0:W-:Y:S04]  /*d1d0*/  STL [R1+0xa20], R0 ;  /* 0x000a200001007387 */ /* 0x0041e80000100800 */
[----:B0-----:R-:W2:Y:S04]  /*d1e0*/  LDL.LU R0, [R1+0x2d8] ;  /* 0x0002d80001007983 */ /* 0x001ea80000300800 */
[----:B--2---:R0:W-:Y:S04]  /*d1f0*/  STL [R1+0xa38], R0 ;  /* 0x000a380001007387 */ /* 0x0041e80000100800 */
[----:B0-----:R-:W2:Y:S01]  /*d200*/  LDL.LU R0, [R1+0x2ac] ;  /* 0x0002ac0001007983 */ /* 0x001ea20000300800 */
[----:B---3--:R-:W-:Y:S01]  /*d210*/  IMAD R15, R11, 0x100, R15 ;  /* 0x000001000b0f7824 */ /* 0x008fe200078e020f */
[----:B------:R-:W-:-:S02]  /*d220*/  F2FP.F16.E4M3.UNPACK_B R12, R12 ;  /* 0x0000000cff0c723e */ /* 0x000fc400020006ff */
[----:B------:R-:W-:Y:S01]  /*d230*/  F2FP.F16.E4M3.UNPACK_B R13, R13 ;  /* 0x0000000dff0d723e */ /* 0x000fe200020006ff */
[----:B------:R-:W3:Y:S01]  /*d240*/  LDL.LU R28, [R1+0x2ec] ;  /* 0x0002ec00011c7983 */ /* 0x000ee20000300800 */
[----:B------:R-:W-:Y:S01]  /*d250*/  F2FP.F16.E4M3.UNPACK_B R15, R15 ;  /* 0x0000000fff0f723e */ /* 0x000fe200020006ff */
[----:B--2---:R-:W-:-:S05]  /*d260*/  IMAD R14, R14, 0x100, R0 ;  /* 0x000001000e0e7824 */ /* 0x004fca00078e0200 */
[----:B------:R-:W-:-:S07]  /*d270*/  F2FP.F16.E4M3.UNPACK_B R14, R14 ;  /* 0x0000000eff0e723e */ /* 0x000fce00020006ff */
[C---:B------:R-:W-:Y:S08]  /*d280*/  HMMA.16816.F32 R20, R12.reuse, R8, R20 ;  /* 0x000000080c14723c */ /* 0x040ff00000001814 */
[C---:B------:R-:W-:Y:S08]  /*d290*/  HMMA.16816.F32 R24, R12.reuse, R6, R24 ;  /* 0x000000060c18723c */ /* 0x040ff00000001818 */
[----:B----4-:R-:W-:Y:S03]  /*d2a0*/  HMMA.16816.F32 R16, R12, R4, R16 ;  /* 0x000000040c10723c */ /* 0x010fe60000001810 */
[----:B------:R-:W-:Y:S04]  /*d2b0*/  STL.64 [R1+0x110], R20 ;  /* 0x0001101401007387 */ /* 0x000fe80000100a00 */
[----:B------:R0:W-:Y:S04]  /*d2c0*/  STL.64 [R1+0x118], R22 ;  /* 0x0001181601007387 */ /* 0x0001e80000100a00 */
[----:B0-----:R-:W2:Y:S04]  /*d2d0*/  LDL.LU.64 R22, [R1+0xa60] ;  /* 0x000a600001167983 */ /* 0x001ea80000300a00 */
[----:B------:R-:W-:Y:S04]  /*d2e0*/  STL.64 [R1+0x100], R24 ;  /* 0x0001001801007387 */ /* 0x000fe80000100a00 */
[----:B------:R0:W-:Y:S04]  /*d2f0*/  STL.64 [R1+0x108], R26 ;  /* 0x0001081a01007387 */ /* 0x0001e80000100a00 */
[----:B0-----:R-:W4:Y:S04]  /*d300*/  LDL.LU.64 R26, [R1+0xa58] ;  /* 0x000a5800011a7983 */ /* 0x001f280000300a00 */
[----:B------:R-:W2:Y:S04]  /*d310*/  LDL.LU.64 R24, [R1+0xa50] ;  /* 0x000a500001187983 */ /* 0x000ea80000300a00 */
[----:B------:R-:W-:Y:S04]  /*d320*/  STL.64 [R1+0xa30], R6 ;  /* 0x000a300601007387 */ /* 0x000fe80000100a00 */
[----:B------:R0:W-:Y:S04]  /*d330*/  STL.64 [R1+0xa28], R4 ;  /* 0x000a280401007387 */ /* 0x0001e80000100a00 */
[----:B------:R-:W-:Y:S04]  /*d340*/  STL.64 [R1+0xf0], R16 ;  /* 0x0000f01001007387 */ /* 0x000fe80000100a00 */
[----:B------:R-:W-:Y:S04]  /*d350*/  STL.64 [R1+0xf8], R18 ;  /* 0x0000f81201007387 */ /* 0x000fe80000100a00 */
[----:B0-----:R-:W2:Y:S04]  /*d360*/  LDL.LU.64 R4, [R1+0xe0] ;  /* 0x0000e00001047983 */ /* 0x001ea80000300a00 */
[----:B------:R-:W2:Y:S04]  /*d370*/  LDL.LU.64 R6, [R1+0xe8] ;  /* 0x0000e80001067983 */ /* 0x000ea80000300a00 */
[----:B--2---:R-:W-:Y:S04]  /*d380*/  STL.64 [R1+0xa48], R6 ;  /* 0x000a480601007387 */ /* 0x004fe80000100a00 */
[----:B------:R0:W-:Y:S04]  /*d390*/  STL.64 [R1+0xa40], R4 ;  /* 0x000a400401007387 */ /* 0x0001e80000100a00 */
[----:B0-----:R-:W2:Y:S04]  /*d3a0*/  LDL.LU.64 R4, [R1+0x50] ;  /* 0x0000500001047983 */ /* 0x001ea80000300a00 */
[----:B------:R-:W2:Y:S01]  /*d3b0*/  LDL.LU.64 R6, [R1+0x58] ;  /* 0x0000580001067983 */ /* 0x000ea20000300a00 */
[----:B------:R-:W-:-:S03]  /*d3c0*/  IMAD R10, R10, 0x100, R22 ;  /* 0x000001000a0a7824 */ /* 0x000fc600078e0216 */
[----:B------:R-:W3:Y:S01]  /*d3d0*/  LDL.LU.64 R16, [R1+0xd0] ;  /* 0x0000d00001107983 */ /* 0x000ee20000300a00 */
[----:B------:R-:W-:-:S03]  /*d3e0*/  IMAD R11, R29, 0x100, R23 ;  /* 0x000001001d0b7824 */ /* 0x000fc600078e0217 */
[----:B------:R-:W3:Y:S01]  /*d3f0*/  LDL.LU.64 R18, [R1+0xd8] ;  /* 0x0000d80001127983 */ /* 0x000ee20000300a00 */
[----:B------:R-:W-:-:S03]  /*d400*/  IMAD R0, R24, 0x100, R25 ;  /* 0x0000010018007824 */ /* 0x000fc600078e0219 */
[----:B------:R-:W3:Y:S01]  /*d410*/  LDL.LU.64 R20, [R1+0xc0] ;  /* 0x0000c00001147983 */ /* 0x000ee20000300a00 */
[----:B----4-:R-:W-:-:S03]  /*d420*/  IMAD R29, R26, 0x100, R27 ;  /* 0x000001001a1d7824 */ /* 0x010fc600078e021b */
[----:B------:R-:W4:Y:S04]  /*d430*/  LDL.LU.64 R22, [R1+0xc8] ;  /* 0x0000c80001167983 */ /* 0x000f280000300a00 */
[----:B------:R-:W3:Y:S04]  /*d440*/  LDL.LU.64 R24, [R1+0x40] ;  /* 0x0000400001187983 */ /* 0x000ee80000300a00 */
[----:B------:R-:W3:Y:S01]  /*d450*/  LDL.LU.64 R26, [R1+0x48] ;  /* 0x00004800011a7983 */ /* 0x000ee20000300a00 */
[----:B--2---:R-:W-:Y:S03]  /*d460*/  HMMA.16816.F32 R12, R12, R2, R4 ;  /* 0x000000020c0c723c */ /* 0x004fe60000001804 */
[----:B------:R-:W2:Y:S04]  /*d470*/  LDL.LU.64 R6, [R1+0xa48] ;  /* 0x000a480001067983 */ /* 0x000ea80000300a00 */
[----:B------:R-:W2:-:S12]  /*d480*/  LDL.LU.64 R4, [R1+0xa40] ;  /* 0x000a400001047983 */ /* 0x000e980000300a00 */
[----:B------:R0:W-:Y:S04]  /*d490*/  STL.64 [R1+0x50], R12 ;  /* 0x0000500c01007387 */ /* 0x0001e80000100a00 */
[----:B------:R1:W-:Y:S01]  /*d4a0*/  STL.64 [R1+0x58], R14 ;  /* 0x0000580e01007387 */ /* 0x0003e20000100a00 */
[----:B0-----:R-:W-:Y:S02]  /*d4b0*/  F2FP.F16.E4M3.UNPACK_B R12, R10 ;  /* 0x0000000aff0c723e */ /* 0x001fe400020006ff */
[----:B------:R-:W-:Y:S01]  /*d4c0*/  F2FP.F16.E4M3.UNPACK_B R13, R11 ;  /* 0x0000000bff0d723e */ /* 0x000fe200020006ff */
[----:B------:R-:W3:Y:S01]  /*d4d0*/  LDL.LU R10, [R1+0x2d4] ;  /* 0x0002d400010a7983 */ /* 0x000ee20000300800 */
[----:B-1----:R-:W-:Y:S02]  /*d4e0*/  F2FP.F16.E4M3.UNPACK_B R14, R29 ;  /* 0x0000001dff0e723e */ /* 0x002fe400020006ff */
[----:B------:R-:W-:Y:S01]  /*d4f0*/  F2FP.F16.E4M3.UNPACK_B R15, R0 ;  /* 0x00000000ff0f723e */ /* 0x000fe200020006ff */
[----:B------:R-:W3:Y:S04]  /*d500*/  LDL.LU R11, [R1+0x2dc] ;  /* 0x0002dc00010b7983 */ /* 0x000ee80000300800 */
[----:B------:R-:W3:Y:S04]  /*d510*/  LDL.LU R29, [R1+0x2e8] ;  /* 0x0002e800011d7983 */ /* 0x000ee80000300800 */
[----:B------:R-:W3:Y:S01]  /*d520*/  LDL.LU R0, [R1+0xa38] ;  /* 0x000a380001007983 */ /* 0x000ee20000300800 */
[----:B--2---:R-:W-:-:S15]  /*d530*/  HMMA.16816.F32 R4, R12, R8, R4 ;  /* 0x000000080c04723c */ /* 0x004fde0000001804 */
[----:B------:R-:W-:-:S04]  /*d540*/  NOP ;  /* 0x0000000000007918 */ /* 0x000fc80000000000 */
[----:B------:R-:W-:Y:S04]  /*d550*/  STL.64 [R1+0xe0], R4 ;  /* 0x0000e00401007387 */ /* 0x000fe80000100a00 */
[----:B------:R0:W-:Y:S04]  /*d560*/  STL.64 [R1+0xe8], R6 ;  /* 0x0000e80601007387 */ /* 0x0001e80000100a00 */
[----:B0-----:R-:W2:Y:S04]  /*d570*/  LDL.LU.64 R6, [R1+0xa30] ;  /* 0x000a300001067983 */ /* 0x001ea80000300a00 */
[----:B------:R-:W4:Y:S01]  /*d580*/  LDL.LU.64 R4, [R1+0xa28] ;  /* 0x000a280001047983 */ /* 0x000f220000300a00 */
[----:B---3--:R-:W-:Y:S01]  /*d590*/  IMAD R10, R10, 0x100, R0 ;  /* 0x000001000a0a7824 */ /* 0x008fe200078e0200 */
[C---:B--2---:R-:W-:Y:S08]  /*d5a0*/  HMMA.16816.F32 R16, R12.reuse, R6, R16 ;  /* 0x000000060c10723c */ /* 0x044ff00000001810 */
[C---:B----4-:R-:W-:Y:S11]  /*d5b0*/  HMMA.16816.F32 R20, R12.reuse, R4, R20 ;  /* 0x000000040c14723c */ /* 0x050ff60000001814 */
[----:B------:R0:W-:Y:S04]  /*d5c0*/  STL.64 [R1+0xd0], R16 ;  /* 0x0000d01001007387 */ /* 0x0001e80000100a00 */
[----:B------:R1:W-:Y:S04]  /*d5d0*/  STL.64 [R1+0xd8], R18 ;  /* 0x0000d81201007387 */ /* 0x0003e80000100a00 */
[----:B0-----:R-:W2:Y:S04]  /*d5e0*/  LDL.LU.64 R16, [R1+0x30] ;  /* 0x0000300001107983 */ /* 0x001ea80000300a00 */
[----:B-1----:R-:W2:Y:S04]  /*d5f0*/  LDL.LU.64 R18, [R1+0x38] ;  /* 0x0000380001127983 */ /* 0x002ea80000300a00 */
[----:B------:R0:W-:Y:S04]  /*d600*/  STL.64 [R1+0xc0], R20 ;  /* 0x0000c01401007387 */ /* 0x0001e80000100a00 */
[----:B------:R1:W-:Y:S04]  /*d610*/  STL.64 [R1+0xc8], R22 ;  /* 0x0000c81601007387 */ /* 0x0003e80000100a00 */
[----:B0-----:R-:W3:Y:S04]  /*d620*/  LDL.LU.64 R20, [R1+0x10] ;  /* 0x0000100001147983 */ /* 0x001ee80000300a00 */
[----:B-1----:R-:W3:Y:S04]  /*d630*/  LDL.LU.64 R22, [R1+0x18] ;  /* 0x0000180001167983 */ /* 0x002ee80000300a00 */
[----:B------:R-:W4:Y:S01]  /*d640*/  LDL.LU R0, [R1+0xa20] ;  /* 0x000a200001007983 */ /* 0x000f220000300800 */
[----:B------:R-:W-:Y:S01]  /*d650*/  IMAD R29, R29, 0x100, R28 ;  /* 0x000001001d1d7824 */ /* 0x000fe200078e021c */
[----:B------:R-:W-:Y:S01]  /*d660*/  HMMA.16816.F32 R12, R12, R2, R24 ;  /* 0x000000020c0c723c */ /* 0x000fe20000001818 */
[----:B----4-:R-:W-:-:S02]  /*d670*/  IMAD R11, R11, 0x100, R0 ;  /* 0x000001000b0b7824 */ /* 0x010fc400078e0200 */
[----:B------:R-:W4:Y:S04]  /*d680*/  LDL.LU R0, [R1+0xa1c] ;  /* 0x000a1c0001007983 */ /* 0x000f280000300800 */
[----:B------:R-:W4:Y:S04]  /*d690*/  LDL.LU R28, [R1+0xa18] ;  /* 0x000a1800011c7983 */ /* 0x000f280000300800 */
[----:B------:R-:W2:Y:S04]  /*d6a0*/  LDL.LU.64 R24, [R1] ;  /* 0x0000000001187983 */ /* 0x000ea80000300a00 */
[----:B------:R-:W2:Y:S04]  /*d6b0*/  LDL.LU.64 R26, [R1+0x8] ;  /* 0x00000800011a7983 */ /* 0x000ea80000300a00 */
[----:B------:R0:W-:Y:S04]  /*d6c0*/  STL.64 [R1+0x40], R12 ;  /* 0x0000400c01007387 */ /* 0x0001e80000100a00 */
[----:B------:R1:W-:Y:S01]  /*d6d0*/  STL.64 [R1+0x48], R14 ;  /* 0x0000480e01007387 */ /* 0x0003e20000100a00 */
[----:B0-----:R-:W-:-:S02]  /*d6e0*/  F2FP.F16.E4M3.UNPACK_B R12, R10 ;  /* 0x0000000aff0c723e */ /* 0x001fc400020006ff */
[----:B------:R-:W-:Y:S01]  /*d6f0*/  F2FP.F16.E4M3.UNPACK_B R13, R11 ;  /* 0x0000000bff0d723e */ /* 0x000fe200020006ff */
[----:B------:R-:W3:Y:S01]  /*d700*/  LDL.LU R10, [R1+0x304] ;  /* 0x00030400010a7983 */ /* 0x000ee20000300800 */
[----:B-1----:R-:W-:-:S03]  /*d710*/  F2FP.F16.E4M3.UNPACK_B R14, R29 ;  /* 0x0000001dff0e723e */ /* 0x002fc600020006ff */
[----:B------:R-:W3:Y:S01]  /*d720*/  LDL.LU R11, [R1+0x30c] ;  /* 0x00030c00010b7983 */ /* 0x000ee20000300800 */
[----:B----4-:R-:W-:-:S05]  /*d730*/  IMAD R0, R0, 0x100, R28 ;  /* 0x0000010000007824 */ /* 0x010fca00078e021c */
[----:B------:R-:W-:-:S07]  /*d740*/  F2FP.F16.E4M3.UNPACK_B R15, R0 ;  /* 0x00000000ff0f723e */ /* 0x000fce00020006ff */
[C---:B--2---:R-:W-:Y:S08]  /*d750*/  HMMA.16816.F32 R16, R12.reuse, R8, R16 ;  /* 0x000000080c10723c */ /* 0x044ff00000001810 */
[C---:B---3--:R-:W-:Y:S08]  /*d760*/  HMMA.16816.F32 R20, R12.reuse, R6, R20 ;  /* 0x000000060c14723c */ /* 0x048ff00000001814 */
[----:B------:R-:W-:Y:S03]  /*d770*/  HMMA.16816.F32 R24, R12, R4, R24 ;  /* 0x000000040c18723c */ /* 0x000fe60000001818 */
[----:B------:R-:W-:Y:S04]  /*d780*/  STL.64 [R1+0x30], R16 ;  /* 0x0000301001007387 */ /* 0x000fe80000100a00 */
[----:B------:R0:W-:Y:S04]  /*d790*/  STL.64 [R1+0x38], R18 ;  /* 0x0000381201007387 */ /* 0x0001e80000100a00 */
[----:B------:R-:W-:-:S02]  /*d7a0*/  IMAD.MOV.U32 R0, RZ, RZ, R22 ;  /* 0x000000ffff007224 */ /* 0x000fc400078e0016 */
[----:B------:R-:W-:Y:S01]  /*d7b0*/  IMAD.MOV.U32 R29, RZ, RZ, R23 ;  /* 0x000000ffff1d7224 */ /* 0x000fe200078e0017 */
[----:B0-----:R-:W2:Y:S04]  /*d7c0*/  LDL.LU.64 R18, [R1+0xa10] ;  /* 0x000a100001127983 */ /* 0x001ea80000300a00 */
[----:B------:R-:W3:Y:S01]  /*d7d0*/  LDL.LU.64 R16, [R1+0xa08] ;  /* 0x000a080001107983 */ /* 0x000ee20000300a00 */
[----:B------:R-:W-:-:S03]  /*d7e0*/  IMAD.MOV.U32 R28, RZ, RZ, R21 ;  /* 0x000000ffff1c7224 */ /* 0x000fc600078e0015 */
[----:B------:R-:W4:Y:S04]  /*d7f0*/  LDL.LU R8, [R1+0x2f4] ;  /* 0x0002f40001087983 */ /* 0x000f280000300800 */
[----:B------:R-:W2:Y:S04]  /*d800*/  LDL.LU R9, [R1+0x2fc] ;  /* 0x0002fc0001097983 */ /* 0x000ea80000300800 */
[----:B------:R0:W-:Y:S04]  /*d810*/  STL [R1+0x10], R20 ;  /* 0x0000101401007387 */ /* 0x0001e80000100800 */
[----:B------:R-:W2:Y:S04]  /*d820*/  LDL.LU.64 R22, [R1+0xa00] ;  /* 0x000a000001167983 */ /* 0x000ea80000300a00 */
[----:B0-----:R-:W2:Y:S04]  /*d830*/  LDL.LU.64 R20, [R1+0x9f8] ;  /* 0x0009f80001147983 */ /* 0x001ea80000300a00 */
[----:B------:R-:W2:Y:S04]  /*d840*/  LDL.LU R6, [R1+0x308] ;  /* 0x0003080001067983 */ /* 0x000ea80000300800 */
[----:B------:R-:W2:Y:S04]  /*d850*/  LDL.LU R7, [R1+0x310] ;  /* 0x0003100001077983 */ /* 0x000ea80000300800 */
[----:B------:R0:W-:Y:S04]  /*d860*/  STL [R1+0x874], R29 ;  /* 0x0008741d01007387 */ /* 0x0001e80000100800 */
[----:B0-----:R-:W2:Y:S04]  /*d870*/  LDL.LU R29, [R1+0x300] ;  /* 0x00030000011d7983 */ /* 0x001ea80000300800 */
[----:B------:R0:W-:Y:S04]  /*d880*/  STL [R1+0x870], R0 ;  /* 0x0008700001007387 */ /* 0x0001e80000100800 */
[----:B0-----:R-:W4:Y:S04]  /*d890*/  LDL.LU R0, [R1+0x2f8] ;  /* 0x0002f80001007983 */ /* 0x001f280000300800 */
[----:B------:R-:W-:Y:S04]  /*d8a0*/  STL [R1+0x838], R28 ;  /* 0x0008381c01007387 */ /* 0x000fe80000100800 */
[----:B------:R-:W-:Y:S04]  /*d8b0*/  STL.64 [R1], R24 ;  /* 0x0000001801007387 */ /* 0x000fe80000100a00 */
[----:B------:R0:W-:Y:S04]  /*d8c0*/  STL.64 [R1+0x8], R26 ;  /* 0x0000081a01007387 */ /* 0x0001e80000100a00 */
[----:B0-----:R-:W2:Y:S04]  /*d8d0*/  LDL.LU.64 R26, [R1+0x9f0] ;  /* 0x0009f000011a7983 */ /* 0x001ea80000300a00 */
[----:B------:R-:W2:Y:S02]  /*d8e0*/  LDL.LU.64 R24, [R1+0x9e8] ;  /* 0x0009e80001187983 */ /* 0x000ea40000300a00 */
[----:B--2---:R-:W-:Y:S02]  /*d8f0*/  HMMA.16816.F32 R24, R12, R2, R24 ;  /* 0x000000020c18723c */ /* 0x004fe40000001818 */
[----:B------:R-:W2:Y:S01]  /*d900*/  LDL.LU R12, [R1+0xb0] ;  /* 0x0000b000010c7983 */ /* 0x000ea20000300800 */
[----:B------:R-:W-:-:S02]  /*d910*/  IMAD.MOV.U32 R14, RZ, RZ, R21 ;  /* 0x000000ffff0e7224 */ /* 0x000fc400078e0015 */
[----:B------:R-:W-:Y:S01]  /*d920*/  IMAD.MOV.U32 R15, RZ, RZ, R20 ;  /* 0x000000ffff0f7224 */ /* 0x000fe200078e0014 */
[----:B------:R-:W2:Y:S04]  /*d930*/  LDL.LU R13, [R1+0xb4] ;  /* 0x0000b400010d7983 */ /* 0x000ea80000300800 */
[----:B------:R-:W2:Y:S04]  /*d940*/  LDL.LU R21, [R1+0x9e4] ;  /* 0x0009e40001157983 */ /* 0x000ea80000300800 */
[----:B------:R-:W3:Y:S05]  /*d950*/  LDL.LU R20, [R1+0x9e0] ;  /* 0x0009e00001147983 */ /* 0x000eea0000300800 */
[----:B------:R-:W-:Y:S04]  /*d960*/  STL.64 [R1+0x818], R26 ;  /* 0x0008181a01007387 */ /* 0x000fe80000100a00 */
[----:B------:R0:W-:Y:S04]  /*d970*/  STL.64 [R1+0x810], R24 ;  /* 0x0008101801007387 */ /* 0x0001e80000100a00 */
[----:B0-----:R-:W3:Y:S04]  /*d980*/  LDL.LU R24, [R1+0x20] ;  /* 0x0000200001187983 */ /* 0x001ee80000300800 */
[----:B------:R-:W3:Y:S04]  /*d990*/  LDL.LU R25, [R1+0x24] ;  /* 0x0000240001197983 */ /* 0x000ee80000300800 */
[----:B------:R-:W3:Y:S04]  /*d9a0*/  LDL.LU R26, [R1+0x28] ;  /* 0x00002800011a7983 */ /* 0x000ee80000300800 */
[----:B------:R-:W3:Y:S01]  /*d9b0*/  LDL.LU R27, [R1+0x2c] ;  /* 0x00002c00011b7983 */ /* 0x000ee20000300800 */
[----:B----4-:R-:W-:-:S02]  /*d9c0*/  IMAD R8, R8, 0x100, R0 ;  /* 0x0000010008087824 */ /* 0x010fc400078e0200 */
[----:B------:R-:W-:Y:S02]  /*d9d0*/  IMAD R9, R9, 0x100, R29 ;  /* 0x0000010009097824 */ /* 0x000fe400078e021d */
[----:B------:R-:W-:Y:S02]  /*d9e0*/  IMAD R10, R10, 0x100, R6 ;  /* 0x000001000a0a7824 */ /* 0x000fe400078e0206 */
[----:B------:R-:W-:Y:S01]  /*d9f0*/  IMAD R11, R11, 0x100, R7 ;  /* 0x000001000b0b7824 */ /* 0x000fe200078e0207 */
[----:B------:R-:W-:Y:S02]  /*da00*/  F2FP.F16.E4M3.UNPACK_B R8, R8 ;  /* 0x00000008ff08723e */ /* 0x000fe400020006ff */
[----:B------:R-:W-:Y:S02]  /*da10*/  F2FP.F16.E4M3.UNPACK_B R9, R9 ;  /* 0x00000009ff09723e */ /* 0x000fe400020006ff */
[----:B------:R-:W-:Y:S02]  /*da20*/  F2FP.F16.E4M3.UNPACK_B R10, R10 ;  /* 0x0000000aff0a723e */ /* 0x000fe400020006ff */
[----:B------:R-:W-:-:S02]  /*da30*/  F2FP.F16.E4M3.UNPACK_B R11, R11 ;  /* 0x0000000bff0b723e */ /* 0x000fc400020006ff */
[----:B------:R-:W-:Y:S02]  /*da40*/  F2FP.F16.E4M3.UNPACK_B R4, R22.H1 ;  /* 0x00000016ff04723e */ /* 0x000fe400030006ff */
[----:B------:R-:W-:Y:S02]  /*da50*/  F2FP.F16.E4M3.UNPACK_B R5, R23.H1 ;  /* 0x00000017ff05723e */ /* 0x000fe400030006ff */
[----:B--2---:R-:W-:Y:S02]  /*da60*/  F2FP.F16.E4M3.UNPACK_B R3, R21.H1 ;  /* 0x00000015ff03723e */ /* 0x004fe400030006ff */
[----:B---3--:R-:W-:-:S03]  /*da70*/  F2FP.F16.E4M3.UNPACK_B R2, R20.H1 ;  /* 0x00000014ff02723e */ /* 0x008fc600030006ff */
[C---:B------:R-:W-:Y:S02]  /*da80*/  HMMA.16816.F32 R12, R8.reuse, R4, R12 ;  /* 0x00000004080c723c */ /* 0x040fe4000000180c */
[----:B------:R-:W-:Y:S04]  /*da90*/  STL [R1+0x9a4], R2 ;  /* 0x0009a40201007387 */ /* 0x000fe80000100800 */
[----:B------:R-:W-:Y:S02]  /*daa0*/  STL [R1+0x9a0], R3 ;  /* 0x0009a00301007387 */ /* 0x000fe40000100800 */
[----:B------:R-:W-:-:S15]  /*dab0*/  HMMA.16816.F32 R24, R8, R2, R24 ;  /* 0x000000020818723c */ /* 0x000fde0000001818 */
[----:B------:R-:W-:-:S04]  /*dac0*/  NOP ;  /* 0x0000000000007918 */ /* 0x000fc80000000000 */
[----:B------:R0:W-:Y:S04]  /*dad0*/  STL.64 [R1+0x20], R24 ;  /* 0x0000201801007387 */ /* 0x0001e80000100a00 */
[----:B------:R1:W-:Y:S04]  /*dae0*/  STL.64 [R1+0x28], R26 ;  /* 0x0000281a01007387 */ /* 0x0003e80000100a00 */
[----:B------:R-:W-:Y:S04]  /*daf0*/  STL [R1+0x9ac], R4 ;  /* 0x0009ac0401007387 */ /* 0x000fe80000100800 */
[----:B------:R-:W-:Y:S04]  /*db00*/  STL [R1+0x9a8], R5 ;  /* 0x0009a80501007387 */ /* 0x000fe80000100800 */
[----:B------:R-:W-:Y:S04]  /*db10*/  STL.64 [R1+0xb0], R12 ;  /* 0x0000b00c01007387 */ /* 0x000fe80000100a00 */
[----:B------:R-:W-:Y:S04]  /*db20*/  STL.64 [R1+0xb8], R14 ;  /* 0x0000b80e01007387 */ /* 0x000fe80000100a00 */
[----:B------:R-:W2:Y:S04]  /*db30*/  LDL.LU R28, [R1+0x344] ;  /* 0x00034400011c7983 */ /* 0x000ea80000300800 */
[----:B------:R-:W3:Y:S04]  /*db40*/  LDL.LU R0, [R1+0x350] ;  /* 0x0003500001007983 */ /* 0x000ee80000300800 */
[----:B------:R-:W3:Y:S04]  /*db50*/  LDL.LU R29, [R1+0x34c] ;  /* 0x00034c00011d7983 */ /* 0x000ee80000300800 */
[----:B0-----:R-:W4:Y:S04]  /*db60*/  LDL.LU R24, [R1+0x180] ;  /* 0x0001800001187983 */ /* 0x001f280000300800 */
[----:B------:R-:W4:Y:S01]  /*db70*/  LDL.LU R25, [R1+0x184] ;  /* 0x0001840001197983 */ /* 0x000f220000300800 */
[----:B-1----:R-:W-:-:S02]  /*db80*/  IMAD.MOV.U32 R26, RZ, RZ, R17 ;  /* 0x000000ffff1a7224 */ /* 0x002fc400078e0011 */
[----:B------:R-:W-:Y:S01]  /*db90*/  IMAD.MOV.U32 R27, RZ, RZ, R18 ;  /* 0x000000ffff1b7224 */ /* 0x000fe200078e0012 */
[----:B------:R-:W2:Y:S04]  /*dba0*/  LDL.LU R17, [R1+0x9dc] ;  /* 0x0009dc0001117983 */ /* 0x000ea80000300800 */
[----:B------:R-:W2:Y:S04]  /*dbb0*/  LDL.LU R18, [R1+0x9d8] ;  /* 0x0009d80001127983 */ /* 0x000ea80000300800 */
[----:B------:R-:W-:Y:S04]  /*dbc0*/  STL.64 [R1+0x958], R26 ;  /* 0x0009581a01007387 */ /* 0x000fe80000100a00 */
[----:B----4-:R0:W-:Y:S04]  /*dbd0*/  STL.64 [R1+0x950], R24 ;  /* 0x0009501801007387 */ /* 0x0101e80000100a00 */
[----:B0-----:R-:W4:Y:S04]  /*dbe0*/  LDL.LU R24, [R1+0x90] ;  /* 0x0000900001187983 */ /* 0x001f280000300800 */
[----:B------:R-:W4:Y:S04]  /*dbf0*/  LDL.LU R25, [R1+0x94] ;  /* 0x0000940001197983 */ /* 0x000f280000300800 */
[----:B------:R-:W3:Y:S01]  /*dc00*/  LDL.LU R26, [R1+0x98] ;  /* 0x00009800011a7983 */ /* 0x000ee20000300800 */
[----:B--2---:R-:W-:-:S03]  /*dc10*/  IMAD.MOV.U32 R27, RZ, RZ, R17 ;  /* 0x000000ffff1b7224 */ /* 0x004fc600078e0011 */
[----:B------:R-:W2:Y:S04]  /*dc20*/  LDL.LU R17, [R1+0x9d4] ;  /* 0x0009d40001117983 */ /* 0x000ea80000300800 */
[----:B---3--:R-:W-:Y:S04]  /*dc30*/  STL.64 [R1+0x968], R26 ;  /* 0x0009681a01007387 */ /* 0x008fe80000100a00 */
[----:B----4-:R0:W-:Y:S04]  /*dc40*/  STL.64 [R1+0x960], R24 ;  /* 0x0009601801007387 */ /* 0x0101e80000100a00 */
[----:B0-----:R-:W3:Y:S04]  /*dc50*/  LDL.LU R24, [R1+0x1b0] ;  /* 0x0001b00001187983 */ /* 0x001ee80000300800 */
[----:B------:R-:W3:Y:S04]  /*dc60*/  LDL.LU R25, [R1+0x1b4] ;  /* 0x0001b40001197983 */ /* 0x000ee80000300800 */
[----:B------:R-:W4:Y:S01]  /*dc70*/  LDL.LU R26, [R1+0x1b8] ;  /* 0x0001b800011a7983 */ /* 0x000f220000300800 */
[----:B------:R-:W-:-:S03]  /*dc80*/  IMAD.MOV.U32 R27, RZ, RZ, R18 ;  /* 0x000000ffff1b7224 */ /* 0x000fc600078e0012 */
[----:B------:R-:W2:Y:S04]  /*dc90*/  LDL.LU R18, [R1+0x9d0] ;  /* 0x0009d00001127983 */ /* 0x000ea80000300800 */
[----:B------:R-:W2:Y:S01]  /*dca0*/  LDL.LU R4, [R1+0x318] ;  /* 0x0003180001047983 */ /* 0x000ea20000300800 */
[----:B------:R-:W-:-:S03]  /*dcb0*/  F2FP.F16.E4M3.UNPACK_B R6, R16.H1 ;  /* 0x00000010ff06723e */ /* 0x000fc600030006ff */
[----:B------:R-:W2:Y:S04]  /*dcc0*/  LDL.LU R14, [R1+0x314] ;  /* 0x00031400010e7983 */ /* 0x000ea80000300800 */
[----:B------:R-:W2:Y:S04]  /*dcd0*/  LDL.LU R5, [R1+0x320] ;  /* 0x0003200001057983 */ /* 0x000ea80000300800 */
[----:B------:R-:W2:Y:S04]  /*dce0*/  LDL.LU R15, [R1+0x31c] ;  /* 0x00031c00010f7983 */ /* 0x000ea80000300800 */
[----:B------:R-:W2:Y:S04]  /*dcf0*/  LDL.LU R2, [R1+0x328] ;  /* 0x0003280001027983 */ /* 0x000ea80000300800 */
[----:B------:R-:W2:Y:S04]  /*dd00*/  LDL.LU R16, [R1+0x324] ;  /* 0x0003240001107983 */ /* 0x000ea80000300800 */
[----:B------:R-:W2:Y:S04]  /*dd10*/  LDL.LU R3, [R1+0x330] ;  /* 0x0003300001037983 */ /* 0x000ea80000300800 */
[----:B----4-:R-:W-:Y:S04]  /*dd20*/  STL.64 [R1+0x978], R26 ;  /* 0x0009781a01007387 */ /* 0x010fe80000100a00 */
[----:B---3--:R0:W-:Y:S04]  /*dd30*/  STL.64 [R1+0x970], R24 ;  /* 0x0009701801007387 */ /* 0x0081e80000100a00 */
[----:B0-----:R-:W3:Y:S04]  /*dd40*/  LDL.LU R24, [R1+0x1c0] ;  /* 0x0001c00001187983 */ /* 0x001ee80000300800 */
[----:B------:R-:W3:Y:S04]  /*dd50*/  LDL.LU R25, [R1+0x1c4] ;  /* 0x0001c40001197983 */ /* 0x000ee80000300800 */
[----:B------:R-:W4:Y:S01]  /*dd60*/  LDL.LU R26, [R1+0x1c8] ;  /* 0x0001c800011a7983 */ /* 0x000f220000300800 */
[----:B--2---:R-:W-:-:S03]  /*dd70*/  IMAD.MOV.U32 R27, RZ, RZ, R17 ;  /* 0x000000ffff1b7224 */ /* 0x004fc600078e0011 */
[----:B------:R-:W2:Y:S04]  /*dd80*/  LDL.LU R17, [R1+0x9cc] ;  /* 0x0009cc0001117983 */ /* 0x000ea80000300800 */
[----:B----4-:R-:W-:Y:S04]  /*dd90*/  STL.64 [R1+0x988], R26 ;  /* 0x0009881a01007387 */ /* 0x010fe80000100a00 */
[----:B---3--:R0:W-:Y:S04]  /*dda0*/  STL.64 [R1+0x980], R24 ;  /* 0x0009801801007387 */ /* 0x0081e80000100a00 */
[----:B0-----:R-:W3:Y:S04]  /*ddb0*/  LDL.LU R24, [R1+0x1d0] ;  /* 0x0001d00001187983 */ /* 0x001ee80000300800 */
[----:B------:R-:W3:Y:S04]  /*ddc0*/  LDL.LU R25, [R1+0x1d4] ;  /* 0x0001d40001197983 */ /* 0x000ee80000300800 */
[----:B------:R-:W4:Y:S01]  /*ddd0*/  LDL.LU R26, [R1+0x1d8] ;  /* 0x0001d800011a7983 */ /* 0x000f220000300800 */
[----:B------:R-:W-:-:S03]  /*dde0*/  IMAD.MOV.U32 R27, RZ, RZ, R18 ;  /* 0x000000ffff1b7224 */ /* 0x000fc600078e0012 */
        /* <DEDUP_REMOVED lines=12> */
[----:B------:R-:W3:Y:S04]  /*deb0*/  LDL.LU R26, [R1+0x1e8] ;  /* 0x0001e800011a7983 */ /* 0x000ee80000300800 */
[----:B------:R-:W3:Y:S01]  /*dec0*/  LDL.LU R27, [R1+0x1ec] ;  /* 0x0001ec00011b7983 */ /* 0x000ee20000300800 */
[----:B--2---:R-:W-:Y:S01]  /*ded0*/  F2FP.F16.E4M3.UNPACK_B R7, R17.H1 ;  /* 0x00000011ff07723e */ /* 0x004fe200030006ff */
[----:B------:R-:W-:-:S02]  /*dee0*/  IMAD.MOV.U32 R22, RZ, RZ, R19 ;  /* 0x000000ffff167224 */ /* 0x000fc400078e0013 */
[----:B------:R-:W2:Y:S01]  /*def0*/  LDL.LU R20, [R1+0x190] ;  /* 0x0001900001147983 */ /* 0x000ea20000300800 */
[----:B------:R-:W-:-:S03]  /*df00*/  F2FP.F16.E4M3.UNPACK_B R12, R18.H1 ;  /* 0x00000012ff0c723e */ /* 0x000fc600030006ff */
[----:B------:R-:W2:Y:S04]  /*df10*/  LDL.LU R21, [R1+0x194] ;  /* 0x0001940001157983 */ /* 0x000ea80000300800 */
[----:B------:R-:W4:Y:S04]  /*df20*/  LDL.LU R19, [R1+0x9c0] ;  /* 0x0009c00001137983 */ /* 0x000f280000300800 */
[----:B------:R-:W2:Y:S04]  /*df30*/  LDL.LU R23, [R1+0x19c] ;  /* 0x00019c0001177983 */ /* 0x000ea80000300800 */
[----:B------:R-:W2:Y:S04]  /*df40*/  LDL.LU R17, [R1+0x32c] ;  /* 0x00032c0001117983 */ /* 0x000ea80000300800 */
[----:B------:R-:W2:Y:S01]  /*df50*/  LDL.LU R18, [R1+0x348] ;  /* 0x0003480001127983 */ /* 0x000ea20000300800 */
[----:B---3--:R-:W-:-:S15]  /*df60*/  HMMA.16816.F32 R24, R8, R6, R24 ;  /* 0x000000060818723c */ /* 0x008fde0000001818 */
[----:B------:R-:W-:-:S04]  /*df70*/  NOP ;  /* 0x0000000000007918 */ /* 0x000fc80000000000 */
[----:B------:R-:W-:Y:S04]  /*df80*/  STL.64 [R1+0x1e0], R24 ;  /* 0x0001e01801007387 */ /* 0x000fe80000100a00 */
[----:B------:R0:W-:Y:S04]  /*df90*/  STL.64 [R1+0x1e8], R26 ;  /* 0x0001e81a01007387 */ /* 0x0001e80000100a00 */
[----:B0-----:R-:W3:Y:S04]  /*dfa0*/  LDL.LU.64 R26, [R1+0x9b8] ;  /* 0x0009b800011a7983 */ /* 0x001ee80000300a00 */
[----:B------:R-:W3:Y:S01]  /*dfb0*/  LDL.LU.64 R24, [R1+0x9b0] ;  /* 0x0009b00001187983 */ /* 0x000ee20000300a00 */
[----:B----4-:R-:W-:Y:S01]  /*dfc0*/  F2FP.F16.E4M3.UNPACK_B R13, R19.H1 ;  /* 0x00000013ff0d723e */ /* 0x010fe200030006ff */
[----:B------:R-:W-:-:S02]  /*dfd0*/  IMAD R14, R14, 0x100, R4 ;  /* 0x000001000e0e7824 */ /* 0x000fc400078e0204 */
[----:B------:R-:W4:Y:S01]  /*dfe0*/  LDL.LU R19, [R1+0x33c] ;  /* 0x00033c0001137983 */ /* 0x000f220000300800 */
[----:B------:R-:W-:Y:S02]  /*dff0*/  IMAD R15, R15, 0x100, R5 ;  /* 0x000001000f0f7824 */ /* 0x000fe400078e0205 */
[----:B------:R-:W-:Y:S01]  /*e000*/  IMAD R16, R16, 0x100, R2 ;  /* 0x0000010010107824 */ /* 0x000fe200078e0202 */
[----:B------:R-:W4:Y:S01]  /*e010*/  LDL.LU R4, [R1+0x9ac] ;  /* 0x0009ac0001047983 */ /* 0x000f220000300800 */
[----:B--2---:R-:W-:-:S03]  /*e020*/  IMAD R17, R17, 0x100, R3 ;  /* 0x0000010011117824 */ /* 0x004fc600078e0203 */
[----:B------:R-:W4:Y:S04]  /*e030*/  LDL.LU R5, [R1+0x9a8] ;  /* 0x0009a80001057983 */ /* 0x000f280000300800 */
[----:B------:R-:W2:Y:S04]  /*e040*/  LDL.LU R2, [R1+0x9a4] ;  /* 0x0009a40001027983 */ /* 0x000ea80000300800 */
[----:B------:R-:W2:Y:S01]  /*e050*/  LDL.LU R3, [R1+0x9a0] ;  /* 0x0009a00001037983 */ /* 0x000ea20000300800 */
[----:B---3--:R-:W-:Y:S03]  /*e060*/  HMMA.16816.F32 R8, R8, R12, R24 ;  /* 0x0000000c0808723c */ /* 0x008fe60000001818 */
        /* <DEDUP_REMOVED lines=10> */
[----:B------:R-:W3:Y:S02]  /*e110*/  LDL.LU R16, [R1+0x338] ;  /* 0x0003380001107983 */ /* 0x000ee40000300800 */
[----:B--2---:R-:W-:-:S15]  /*e120*/  HMMA.16816.F32 R24, R8, R2, R24 ;  /* 0x000000020818723c */ /* 0x004fde0000001818 */
        /* <DEDUP_REMOVED lines=9> */
[----:B0-----:R-:W2:Y:S04]  /*e1c0*/  LDL.LU.64 R26, [R1+0x978] ;  /* 0x00097800011a7983 */ /* 0x001ea80000300a00 */
[----:B------:R-:W2:Y:S02]  /*e1d0*/  LDL.LU.64 R24, [R1+0x970] ;  /* 0x0009700001187983 */ /* 0x000ea40000300a00 */
[----:B--2---:R-:W-:-:S15]  /*e1e0*/  HMMA.16816.F32 R24, R8, R6, R24 ;  /* 0x000000060818723c */ /* 0x004fde0000001818 */
[----:B------:R-:W-:-:S04]  /*e1f0*/  NOP ;  /* 0x0000000000007918 */ /* 0x000fc80000000000 */
[----:B------:R-:W-:Y:S04]  /*e200*/  STL.64 [R1+0x1b0], R24 ;  /* 0x0001b01801007387 */ /* 0x000fe80000100a00 */
[----:B------:R0:W-:Y:S04]  /*e210*/  STL.64 [R1+0x1b8], R26 ;  /* 0x0001b81a01007387 */ /* 0x0001e80000100a00 */
[----:B0-----:R-:W2:Y:S04]  /*e220*/  LDL.LU.64 R26, [R1+0x968] ;  /* 0x00096800011a7983 */ /* 0x001ea80000300a00 */
[----:B------:R-:W2:Y:S01]  /*e230*/  LDL.LU.64 R24, [R1+0x960] ;  /* 0x0009600001187983 */ /* 0x000ea20000300a00 */
[----:B---3--:R-:W-:-:S02]  /*e240*/  IMAD R14, R14, 0x100, R16 ;  /* 0x000001000e0e7824 */ /* 0x008fc400078e0210 */
[----:B------:R-:W-:Y:S01]  /*e250*/  IMAD R15, R19, 0x100, R15 ;  /* 0x00000100130f7824 */ /* 0x000fe200078e020f */
[----:B--2---:R-:W-:Y:S01]  /*e260*/  HMMA.16816.F32 R8, R8, R12, R24 ;  /* 0x0000000c0808723c */ /* 0x004fe20000001818 */
[----:B------:R-:W2:Y:S04]  /*e270*/  LDL.LU.64 R26, [R1+0x958] ;  /* 0x00095800011a7983 */ /* 0x000ea80000300a00 */
[----:B------:R-:W2:Y:S04]  /*e280*/  LDL.LU.64 R24, [R1+0x950] ;  /* 0x0009500001187983 */ /* 0x000ea80000300a00 */
[----:B------:R0:W-:Y:S04]  /*e290*/  STL [R1+0x944], R12 ;  /* 0x0009440c01007387 */ /* 0x0001e80000100800 */
[----:B------:R-:W-:Y:S06]  /*e2a0*/  STL [R1+0x940], R13 ;  /* 0x0009400d01007387 */ /* 0x000fec0000100800 */
[----:B------:R1:W-:Y:S04]  /*e2b0*/  STL.64 [R1+0x90], R8 ;  /* 0x0000900801007387 */ /* 0x0003e80000100a00 */
[----:B------:R3:W-:Y:S04]  /*e2c0*/  STL.64 [R1+0x98], R10 ;  /* 0x0000980a01007387 */ /* 0x0007e80000100a00 */
[----:B0-----:R-:W4:Y:S01]  /*e2d0*/  LDL.LU R12, [R1+0x1a0] ;  /* 0x0001a000010c7983 */ /* 0x001f220000300800 */
[----:B-1----:R-:W-:-:S03]  /*e2e0*/  F2FP.F16.E4M3.UNPACK_B R8, R14 ;  /* 0x0000000eff08723e */ /* 0x002fc600020006ff */
[----:B------:R-:W4:Y:S01]  /*e2f0*/  LDL.LU R13, [R1+0x1a4] ;  /* 0x0001a400010d7983 */ /* 0x000f220000300800 */
[----:B------:R-:W-:-:S03]  /*e300*/  F2FP.F16.E4M3.UNPACK_B R9, R15 ;  /* 0x0000000fff09723e */ /* 0x000fc600020006ff */
[----:B------:R-:W4:Y:S04]  /*e310*/  LDL.LU R14, [R1+0x1a8] ;  /* 0x0001a800010e7983 */ /* 0x000f280000300800 */
[----:B------:R-:W4:Y:S01]  /*e320*/  LDL.LU R15, [R1+0x1ac] ;  /* 0x0001ac00010f7983 */ /* 0x000f220000300800 */
[----:B------:R-:W-:Y:S02]  /*e330*/  IMAD R16, R28, 0x100, R18 ;  /* 0x000001001c107824 */ /* 0x000fe400078e0212 */
[----:B------:R-:W-:-:S03]  /*e340*/  IMAD R17, R29, 0x100, R0 ;  /* 0x000001001d117824 */ /* 0x000fc600078e0200 */
[----:B---3--:R-:W-:Y:S02]  /*e350*/  F2FP.F16.E4M3.UNPACK_B R10, R16 ;  /* 0x00000010ff0a723e */ /* 0x008fe400020006ff */
[----:B------:R-:W-:Y:S01]  /*e360*/  F2FP.F16.E4M3.UNPACK_B R11, R17 ;  /* 0x00000011ff0b723e */ /* 0x000fe200020006ff */
[----:B------:R-:W-:Y:S04]  /*e370*/  STL [R1+0x94c], R2 ;  /* 0x00094c0201007387 */ /* 0x000fe80000100800 */
[----:B------:R-:W-:Y:S02]  /*e380*/  STL [R1+0x948], R3 ;  /* 0x0009480301007387 */ /* 0x000fe40000100800 */
[C---:B------:R-:W-:Y:S08]  /*e390*/  HMMA.16816.F32 R16, R8.reuse, R4, R20 ;  /* 0x000000040810723c */ /* 0x040ff00000001814 */
[----:B----4-:R-:W-:-:S15]  /*e3a0*/  HMMA.16816.F32 R12, R8, R2, R12 ;  /* 0x00000002080c723c */ /* 0x010fde000000180c */
[----:B------:R-:W-:-:S04]  /*e3b0*/  NOP ;  /* 0x0000000000007918 */ /* 0x000fc80000000000 */
[----:B------:R-:W-:Y:S04]  /*e3c0*/  STL.64 [R1+0x1a0], R12 ;  /* 0x0001a00c01007387 */ /* 0x000fe80000100a00 */
[----:B------:R2:W-:Y:S02]  /*e3d0*/  STL.64 [R1+0x1a8], R14 ;  /* 0x0001a80e01007387 */ /* 0x0005e40000100a00 */
[----:B--2---:R-:W-:Y:S02]  /*e3e0*/  HMMA.16816.F32 R12, R8, R6, R24 ;  /* 0x00000006080c723c */ /* 0x004fe40000001818 */
[----:B------:R-:W-:Y:S04]  /*e3f0*/  STL.64 [R1+0x928], R6 ;  /* 0x0009280601007387 */ /* 0x000fe80000100a00 */
[----:B------:R-:W-:Y:S04]  /*e400*/  STL.64 [R1+0x190], R16 ;  /* 0x0001901001007387 */ /* 0x000fe80000100a00 */
[----:B------:R0:W-:Y:S04]  /*e410*/  STL.64 [R1+0x198], R18 ;  /* 0x0001981201007387 */ /* 0x0001e80000100a00 */
[----:B------:R-:W-:Y:S05]  /*e420*/  STL.64 [R1+0x920], R4 ;  /* 0x0009200401007387 */ /* 0x000fea0000100a00 */
[----:B------:R-:W-:Y:S04]  /*e430*/  STL.64 [R1+0x180], R12 ;  /* 0x0001800c01007387 */ /* 0x000fe80000100a00 */
[----:B------:R-:W-:Y:S04]  /*e440*/  STL.64 [R1+0x188], R14 ;  /* 0x0001880e01007387 */ /* 0x000fe80000100a00 */
[----:B0-----:R-:W2:Y:S04]  /*e450*/  LDL.LU R18, [R1+0x398] ;  /* 0x0003980001127983 */ /* 0x001ea80000300800 */
[----:B--2---:R-:W-:Y:S04]  /*e460*/  STL [R1+0x8f0], R18 ;  /* 0x0008f01201007387 */ /* 0x004fe80000100800 */
[----:B------:R-:W2:Y:S04]  /*e470*/  LDL.LU R23, [R1+0x394] ;  /* 0x0003940001177983 */ /* 0x000ea80000300800 */
[----:B------:R-:W2:Y:S04]  /*e480*/  LDL.LU R22, [R1+0x3b4] ;  /* 0x0003b40001167983 */ /* 0x000ea80000300800 */
[----:B------:R-:W3:Y:S04]  /*e490*/  LDL.LU R21, [R1+0x3b0] ;  /* 0x0003b00001157983 */ /* 0x000ee80000300800 */
[----:B------:R-:W3:Y:S04]  /*e4a0*/  LDL.LU R20, [R1+0x3c0] ;  /* 0x0003c00001147983 */ /* 0x000ee80000300800 */
[----:B--2---:R-:W-:Y:S04]  /*e4b0*/  STL.64 [R1+0x8b8], R22 ;  /* 0x0008b81601007387 */ /* 0x004fe80000100a00 */
[----:B---3--:R0:W-:Y:S04]  /*e4c0*/  STL.64 [R1+0x8b0], R20 ;  /* 0x0008b01401007387 */ /* 0x0081e80000100a00 */
[----:B0-----:R-:W2:Y:S04]  /*e4d0*/  LDL.LU R20, [R1+0x120] ;  /* 0x0001200001147983 */ /* 0x001ea80000300800 */
[----:B------:R-:W2:Y:S04]  /*e4e0*/  LDL.LU R21, [R1+0x124] ;  /* 0x0001240001157983 */ /* 0x000ea80000300800 */
[----:B------:R-:W3:Y:S04]  /*e4f0*/  LDL.LU R22, [R1+0x128] ;  /* 0x0001280001167983 */ /* 0x000ee80000300800 */
[----:B------:R-:W3:Y:S04]  /*e500*/  LDL.LU R23, [R1+0x12c] ;  /* 0x00012c0001177983 */ /* 0x000ee80000300800 */
[----:B---3--:R-:W-:Y:S04]  /*e510*/  STL.64 [R1+0x8c8], R22 ;  /* 0x0008c81601007387 */ /* 0x008fe80000100a00 */
[----:B--2---:R0:W-:Y:S04]  /*e520*/  STL.64 [R1+0x8c0], R20 ;  /* 0x0008c01401007387 */ /* 0x0041e80000100a00 */
[----:B0-----:R-:W2:Y:S04]  /*e530*/  LDL.LU R20, [R1+0x130] ;  /* 0x0001300001147983 */ /* 0x001ea80000300800 */
[----:B------:R-:W2:Y:S04]  /*e540*/  LDL.LU R21, [R1+0x134] ;  /* 0x0001340001157983 */ /* 0x000ea80000300800 */
[----:B------:R-:W3:Y:S04]  /*e550*/  LDL.LU R22, [R1+0x138] ;  /* 0x0001380001167983 */ /* 0x000ee80000300800 */
[----:B------:R-:W3:Y:S04]  /*e560*/  LDL.LU R23, [R1+0x13c] ;  /* 0x00013c0001177983 */ /* 0x000ee80000300800 */
[----:B------:R-:W4:Y:S04]  /*e570*/  LDL.LU R18, [R1+0x38c] ;  /* 0x00038c0001127983 */ /* 0x000f280000300800 */
[----:B----4-:R0:W-:Y:S04]  /*e580*/  STL [R1+0x8f4], R18 ;  /* 0x0008f41201007387 */ /* 0x0101e80000100800 */
[----:B0-----:R-:W4:Y:S04]  /*e590*/  LDL.LU R18, [R1+0x380] ;  /* 0x0003800001127983 */ /* 0x001f280000300800 */
[----:B----4-:R0:W-:Y:S04]  /*e5a0*/  STL [R1+0x8f8], R18 ;  /* 0x0008f81201007387 */ /* 0x0101e80000100800 */
[----:B0-----:R-:W4:Y:S04]  /*e5b0*/  LDL.LU R18, [R1+0x378] ;  /* 0x0003780001127983 */ /* 0x001f280000300800 */
[----:B------:R-:W4:Y:S04]  /*e5c0*/  LDL.LU R19, [R1+0x384] ;  /* 0x0003840001137983 */ /* 0x000f280000300800 */
[----:B---3--:R-:W-:Y:S04]  /*e5d0*/  STL.64 [R1+0x8d8], R22 ;  /* 0x0008d81601007387 */ /* 0x008fe80000100a00 */
[----:B--2---:R0:W-:Y:S04]  /*e5e0*/  STL.64 [R1+0x8d0], R20 ;  /* 0x0008d01401007387 */ /* 0x0041e80000100a00 */
        /* <DEDUP_REMOVED lines=10> */
[----:B------:R-:W2:Y:S04]  /*e690*/  LDL.LU R2, [R1+0x358] ;  /* 0x0003580001027983 */ /* 0x000ea80000300800 */
        /* <DEDUP_REMOVED lines=11> */
[----:B--2---:R-:W-:Y:S04]  /*e750*/  STL.64 [R1+0x938], R6 ;  /* 0x0009380601007387 */ /* 0x004fe80000100a00 */
[----:B------:R0:W-:Y:S04]  /*e760*/  STL.64 [R1+0x930], R4 ;  /* 0x0009300401007387 */ /* 0x0001e80000100a00 */
[----:B0-----:R-:W2:Y:S04]  /*e770*/  LDL.LU R4, [R1+0x80] ;  /* 0x0000800001047983 */ /* 0x001ea80000300800 */
[----:B------:R-:W2:Y:S04]  /*e780*/  LDL.LU R5, [R1+0x84] ;  /* 0x0000840001057983 */ /* 0x000ea80000300800 */
[----:B------:R-:W2:Y:S04]  /*e790*/  LDL.LU R6, [R1+0x88] ;  /* 0x0000880001067983 */ /* 0x000ea80000300800 */
[----:B------:R-:W2:Y:S04]  /*e7a0*/  LDL.LU R7, [R1+0x8c] ;  /* 0x00008c0001077983 */ /* 0x000ea80000300800 */
[----:B---3--:R-:W-:Y:S04]  /*e7b0*/  STL.64 [R1+0x908], R22 ;  /* 0x0009081601007387 */ /* 0x008fe80000100a00 */
[----:B------:R0:W-:Y:S04]  /*e7c0*/  STL.64 [R1+0x900], R20 ;  /* 0x0009001401007387 */ /* 0x0001e80000100a00 */
[----:B0-----:R-:W3:Y:S04]  /*e7d0*/  LDL.LU R20, [R1+0x150] ;  /* 0x0001500001147983 */ /* 0x001ee80000300800 */
[----:B------:R-:W3:Y:S04]  /*e7e0*/  LDL.LU R21, [R1+0x154] ;  /* 0x0001540001157983 */ /* 0x000ee80000300800 */
[----:B------:R-:W2:Y:S04]  /*e7f0*/  LDL.LU R22, [R1+0x158] ;  /* 0x0001580001167983 */ /* 0x000ea80000300800 */
[----:B------:R-:W2:Y:S01]  /*e800*/  LDL.LU R23, [R1+0x15c] ;  /* 0x00015c0001177983 */ /* 0x000ea20000300800 */
[----:B------:R-:W-:-:S02]  /*e810*/  IMAD R14, R14, 0x100, R2 ;  /* 0x000001000e0e7824 */ /* 0x000fc400078e0202 */
[----:B------:R-:W-:Y:S02]  /*e820*/  IMAD R15, R15, 0x100, R3 ;  /* 0x000001000f0f7824 */ /* 0x000fe400078e0203 */
[----:B------:R-:W-:Y:S02]  /*e830*/  IMAD R16, R16, 0x100, R12 ;  /* 0x0000010010107824 */ /* 0x000fe400078e020c */
[----:B------:R-:W-:Y:S01]  /*e840*/  IMAD R17, R17, 0x100, R13 ;  /* 0x0000010011117824 */ /* 0x000fe200078e020d */
[----:B--2---:R-:W-:Y:S04]  /*e850*/  STL.64 [R1+0x918], R22 ;  /* 0x0009181601007387 */ /* 0x004fe80000100a00 */
[----:B---3--:R0:W-:Y:S04]  /*e860*/  STL.64 [R1+0x910], R20 ;  /* 0x0009101401007387 */ /* 0x0081e80000100a00 */
[----:B0-----:R-:W2:Y:S04]  /*e870*/  LDL.LU R20, [R1+0x160] ;  /* 0x0001600001147983 */ /* 0x001ea80000300800 */
[----:B------:R-:W2:Y:S04]  /*e880*/  LDL.LU R21, [R1+0x164] ;  /* 0x0001640001157983 */ /* 0x000ea80000300800 */
[----:B------:R-:W2:Y:S04]  /*e890*/  LDL.LU R22, [R1+0x168] ;  /* 0x0001680001167983 */ /* 0x000ea80000300800 */
[----:B------:R-:W2:Y:S04]  /*e8a0*/  LDL.LU R23, [R1+0x16c] ;  /* 0x00016c0001177983 */ /* 0x000ea80000300800 */
        /* <DEDUP_REMOVED lines=10> */
[----:B------:R-:W2:Y:S02]  /*e950*/  LDL.LU R13, [R1+0x940] ;  /* 0x00094000010d7983 */ /* 0x000ea40000300800 */
[----:B--2---:R-:W-:Y:S02]  /*e960*/  HMMA.16816.F32 R8, R8, R12, R4 ;  /* 0x0000000c0808723c */ /* 0x004fe40000001804 */
[----:B------:R-:W2:Y:S04]  /*e970*/  LDL.LU.64 R6, [R1+0x938] ;  /* 0x0009380001067983 */ /* 0x000ea80000300a00 */
[----:B------:R-:W2:-:S13]  /*e980*/  LDL.LU.64 R4, [R1+0x930] ;  /* 0x0009300001047983 */ /* 0x000e9a0000300a00 */
[----:B------:R0:W-:Y:S04]  /*e990*/  STL.64 [R1+0x80], R8 ;  /* 0x0000800801007387 */ /* 0x0001e80000100a00 */
[----:B------:R1:W-:Y:S01]  /*e9a0*/  STL.64 [R1+0x88], R10 ;  /* 0x0000880a01007387 */ /* 0x0003e20000100a00 */
[----:B0-----:R-:W-:Y:S02]  /*e9b0*/  F2FP.F16.E4M3.UNPACK_B R8, R14 ;  /* 0x0000000eff08723e */ /* 0x001fe400020006ff */
[----:B------:R-:W-:Y:S01]  /*e9c0*/  F2FP.F16.E4M3.UNPACK_B R9, R15 ;  /* 0x0000000fff09723e */ /* 0x000fe200020006ff */
[----:B------:R-:W4:Y:S01]  /*e9d0*/  LDL.LU R14, [R1+0x374] ;  /* 0x00037400010e7983 */ /* 0x000f220000300800 */
        /* <DEDUP_REMOVED lines=17> */
[----:B----4-:R-:W-:Y:S01]  /*eaf0*/  IMAD R14, R14, 0x100, R18 ;  /* 0x000001000e0e7824 */ /* 0x010fe200078e0212 */
[----:B--2---:R-:W-:-:S15]  /*eb00*/  HMMA.16816.F32 R20, R8, R6, R20 ;  /* 0x000000060814723c */ /* 0x004fde0000001814 */
[----:B------:R-:W-:-:S04]  /*eb10*/  NOP ;  /* 0x0000000000007918 */ /* 0x000fc80000000000 */
[----:B------:R-:W-:Y:S04]  /*eb20*/  STL.64 [R1+0x150], R20 ;  /* 0x0001501401007387 */ /* 0x000fe80000100a00 */
[----:B------:R0:W-:Y:S04]  /*eb30*/  STL.64 [R1+0x158], R22 ;  /* 0x0001581601007387 */ /* 0x0001e80000100a00 */
[----:B0-----:R-:W2:Y:S04]  /*eb40*/  LDL.LU.64 R22, [R1+0x908] ;  /* 0x0009080001167983 */ /* 0x001ea80000300a00 */
[----:B------:R-:W2:Y:S04]  /*eb50*/  LDL.LU.64 R20, [R1+0x900] ;  /* 0x0009000001147983 */ /* 0x000ea80000300a00 */
[----:B------:R-:W3:Y:S02]  /*eb60*/  LDL.LU R18, [R1+0x8f8] ;  /* 0x0008f80001127983 */ /* 0x000ee40000300800 */
[----:B---3--:R-:W-:-:S02]  /*eb70*/  IMAD R15, R15, 0x100, R18 ;  /* 0x000001000f0f7824 */ /* 0x008fc400078e0212 */
[----:B------:R-:W3:Y:S01]  /*eb80*/  LDL.LU R18, [R1+0x8f4] ;  /* 0x0008f40001127983 */ /* 0x000ee20000300800 */
[----:B--2---:R-:W-:Y:S01]  /*eb90*/  HMMA.16816.F32 R8, R8, R12, R20 ;  /* 0x0000000c0808723c */ /* 0x004fe20000001814 */
[----:B------:R-:W-:Y:S02]  /*eba0*/  IMAD R17, R19, 0x100, R17 ;  /* 0x0000010013117824 */ /* 0x000fe400078e0211 */
[----:B---3--:R-:W-:Y:S02]  /*ebb0*/  IMAD R16, R16, 0x100, R18 ;  /* 0x0000010010107824 */ /* 0x008fe400078e0212 */
[----:B------:R-:W2:Y:S04]  /*ebc0*/  LDL.LU R18, [R1+0x8f0] ;  /* 0x0008f00001127983 */ /* 0x000ea80000300800 */
[----:B------:R-:W3:Y:S04]  /*ebd0*/  LDL.LU.64 R22, [R1+0x8e8] ;  /* 0x0008e80001167983 */ /* 0x000ee80000300a00 */
[----:B------:R-:W3:Y:S06]  /*ebe0*/  LDL.LU.64 R20, [R1+0x8e0] ;  /* 0x0008e00001147983 */ /* 0x000eec0000300a00 */
[----:B------:R0:W-:Y:S04]  /*ebf0*/  STL.64 [R1+0x70], R8 ;  /* 0x0000700801007387 */ /* 0x0001e80000100a00 */
[----:B------:R1:W-:Y:S01]  /*ec00*/  STL.64 [R1+0x78], R10 ;  /* 0x0000780a01007387 */ /* 0x0003e20000100a00 */
[----:B0-----:R-:W-:-:S02]  /*ec10*/  F2FP.F16.E4M3.UNPACK_B R8, R14 ;  /* 0x0000000eff08723e */ /* 0x001fc400020006ff */
[----:B------:R-:W-:Y:S02]  /*ec20*/  F2FP.F16.E4M3.UNPACK_B R9, R15 ;  /* 0x0000000fff09723e */ /* 0x000fe400020006ff */
[----:B-1----:R-:W-:Y:S02]  /*ec30*/  F2FP.F16.E4M3.UNPACK_B R10, R16 ;  /* 0x00000010ff0a723e */ /* 0x002fe400020006ff */
[----:B------:R-:W-:-:S07]  /*ec40*/  F2FP.F16.E4M3.UNPACK_B R11, R17 ;  /* 0x00000011ff0b723e */ /* 0x000fce00020006ff */
[----:B---3--:R-:W-:-:S15]  /*ec50*/  HMMA.16816.F32 R20, R8, R2, R20 ;  /* 0x000000020814723c */ /* 0x008fde0000001814 */
[----:B------:R-:W-:-:S04]  /*ec60*/  NOP ;  /* 0x0000000000007918 */ /* 0x000fc80000000000 */
[----:B------:R-:W-:Y:S04]  /*ec70*/  STL.64 [R1+0x140], R20 ;  /* 0x0001401401007387 */ /* 0x000fe80000100a00 */
[----:B------:R0:W-:Y:S04]  /*ec80*/  STL.64 [R1+0x148], R22 ;  /* 0x0001481601007387 */ /* 0x0001e80000100a00 */
[----:B0-----:R-:W3:Y:S04]  /*ec90*/  LDL.LU.64 R22, [R1+0x8d8] ;  /* 0x0008d80001167983 */ /* 0x001ee80000300a00 */
[----:B------:R-:W3:Y:S02]  /*eca0*/  LDL.LU.64 R20, [R1+0x8d0] ;  /* 0x0008d00001147983 */ /* 0x000ee40000300a00 */
        /* <DEDUP_REMOVED lines=10> */
[----:B0-----:R-:W2:Y:S04]  /*ed50*/  LDL.LU.64 R22, [R1+0x8b8] ;  /* 0x0008b80001167983 */ /* 0x001ea80000300a00 */
[----:B------:R-:W3:Y:S04]  /*ed60*/  LDL.LU.64 R20, [R1+0x8b0] ;  /* 0x0008b00001147983 */ /* 0x000ee80000300a00 */
[----:B------:R-:W-:Y:S04]  /*ed70*/  STL.64 [R1+0x8a8], R6 ;  /* 0x0008a80601007387 */ /* 0x000fe80000100a00 */
[----:B------:R0:W-:Y:S02]  /*ed80*/  STL.64 [R1+0x8a0], R4 ;  /* 0x0008a00401007387 */ /* 0x0001e40000100a00 */
[----:B0-----:R-:W-:Y:S02]  /*ed90*/  HMMA.16816.F32 R4, R8, R12, R24 ;  /* 0x0000000c0804723c */ /* 0x001fe40000001818 */
[----:B------:R0:W-:Y:S04]  /*eda0*/  STL [R1+0x87c], R12 ;  /* 0x00087c0c01007387 */ /* 0x0001e80000100800 */
[----:B------:R1:W-:-:S13]  /*edb0*/  STL [R1+0x878], R13 ;  /* 0x0008780d01007387 */ /* 0x0003da0000100800 */
[----:B------:R-:W-:Y:S04]  /*edc0*/  STL.64 [R1+0x60], R4 ;  /* 0x0000600401007387 */ /* 0x000fe80000100a00 */
[----:B------:R-:W-:Y:S01]  /*edd0*/  STL.64 [R1+0x68], R6 ;  /* 0x0000680601007387 */ /* 0x000fe20000100a00 */
[----:B--2---:R-:W-:Y:S02]  /*ede0*/  IMAD R14, R23, 0x100, R18 ;  /* 0x00000100170e7824 */ /* 0x004fe400078e0212 */
[----:B---3--:R-:W-:Y:S02]  /*edf0*/  IMAD R16, R28, 0x100, R20 ;  /* 0x000001001c107824 */ /* 0x008fe400078e0214 */
[----:B------:R-:W2:Y:S04]  /*ee00*/  LDL.LU R28, [R1+0x3ec] ;  /* 0x0003ec00011c7983 */ /* 0x000ea80000300800 */
[----:B------:R-:W3:Y:S04]  /*ee10*/  LDL.LU R18, [R1+0x3f8] ;  /* 0x0003f80001127983 */ /* 0x000ee80000300800 */
[----:B------:R-:W4:Y:S01]  /*ee20*/  LDL.LU R24, [R1+0x40] ;  /* 0x0000400001187983 */ /* 0x000f220000300800 */
[----:B------:R-:W-:-:S03]  /*ee30*/  IMAD R15, R21, 0x100, R22 ;  /* 0x00000100150f7824 */ /* 0x000fc600078e0216 */
[----:B------:R-:W4:Y:S04]  /*ee40*/  LDL.LU R25, [R1+0x44] ;  /* 0x0000440001197983 */ /* 0x000f280000300800 */
[----:B------:R-:W2:Y:S04]  /*ee50*/  LDL.LU R26, [R1+0x48] ;  /* 0x00004800011a7983 */ /* 0x000ea80000300800 */
[----:B------:R-:W2:Y:S04]  /*ee60*/  LDL.LU R27, [R1+0x4c] ;  /* 0x00004c00011b7983 */ /* 0x000ea80000300800 */
[----:B------:R-:W2:Y:S04]  /*ee70*/  LDL.LU R20, [R1+0xe0] ;  /* 0x0000e00001147983 */ /* 0x000ea80000300800 */
[----:B------:R-:W2:Y:S04]  /*ee80*/  LDL.LU R21, [R1+0xe4] ;  /* 0x0000e40001157983 */ /* 0x000ea80000300800 */
[----:B------:R-:W2:Y:S04]  /*ee90*/  LDL.LU R22, [R1+0xe8] ;  /* 0x0000e80001167983 */ /* 0x000ea80000300800 */
[----:B------:R-:W2:Y:S01]  /*eea0*/  LDL.LU R23, [R1+0xec] ;  /* 0x0000ec0001177983 */ /* 0x000ea20000300800 */
[----:B------:R-:W-:-:S03]  /*eeb0*/  IMAD R17, R29, 0x100, R0 ;  /* 0x000001001d117824 */ /* 0x000fc600078e0200 */
[----:B0-----:R-:W3:Y:S04]  /*eec0*/  LDL.LU R12, [R1+0x3cc] ;  /* 0x0003cc00010c7983 */ /* 0x001ee80000300800 */
[----:B-1----:R-:W3:Y:S04]  /*eed0*/  LDL.LU R13, [R1+0x3d4] ;  /* 0x0003d400010d7983 */ /* 0x002ee80000300800 */
[----:B------:R-:W3:Y:S04]  /*eee0*/  LDL.LU R29, [R1+0x3e0] ;  /* 0x0003e000011d7983 */ /* 0x000ee80000300800 */
[----:B------:R-:W3:Y:S04]  /*eef0*/  LDL.LU R0, [R1+0x3e4] ;  /* 0x0003e40001007983 */ /* 0x000ee80000300800 */
[----:B--2---:R-:W-:Y:S04]  /*ef00*/  STL.64 [R1+0x868], R22 ;  /* 0x0008681601007387 */ /* 0x004fe80000100a00 */
[----:B------:R0:W-:Y:S04]  /*ef10*/  STL.64 [R1+0x860], R20 ;  /* 0x0008601401007387 */ /* 0x0001e80000100a00 */
[----:B0-----:R-:W2:Y:S04]  /*ef20*/  LDL.LU R20, [R1+0x50] ;  /* 0x0000500001147983 */ /* 0x001ea80000300800 */
[----:B------:R-:W2:Y:S04]  /*ef30*/  LDL.LU R21, [R1+0x54] ;  /* 0x0000540001157983 */ /* 0x000ea80000300800 */
[----:B------:R-:W2:Y:S04]  /*ef40*/  LDL.LU R22, [R1+0x58] ;  /* 0x0000580001167983 */ /* 0x000ea80000300800 */
[----:B------:R-:W2:Y:S04]  /*ef50*/  LDL.LU R23, [R1+0x5c] ;  /* 0x00005c0001177983 */ /* 0x000ea80000300800 */
[----:B------:R-:W3:Y:S04]  /*ef60*/  LDL.LU R4, [R1+0x110] ;  /* 0x0001100001047983 */ /* 0x000ee80000300800 */
[----:B------:R-:W3:Y:S04]  /*ef70*/  LDL.LU R5, [R1+0x114] ;  /* 0x0001140001057983 */ /* 0x000ee80000300800 */
[----:B------:R-:W3:Y:S04]  /*ef80*/  LDL.LU R6, [R1+0x118] ;  /* 0x0001180001067983 */ /* 0x000ee80000300800 */
[----:B------:R-:W3:Y:S04]  /*ef90*/  LDL.LU R7, [R1+0x11c] ;  /* 0x00011c0001077983 */ /* 0x000ee80000300800 */
[----:B--2---:R-:W-:Y:S04]  /*efa0*/  STL.64 [R1+0x888], R22 ;  /* 0x0008881601007387 */ /* 0x004fe80000100a00 */
[----:B------:R0:W-:Y:S04]  /*efb0*/  STL.64 [R1+0x880], R20 ;  /* 0x0008801401007387 */ /* 0x0001e80000100a00 */
[----:B0-----:R-:W2:Y:S04]  /*efc0*/  LDL.LU R20, [R1+0xf0] ;  /* 0x0000f00001147983 */ /* 0x001ea80000300800 */
[----:B------:R-:W2:Y:S04]  /*efd0*/  LDL.LU R21, [R1+0xf4] ;  /* 0x0000f40001157983 */ /* 0x000ea80000300800 */
[----:B------:R-:W2:Y:S04]  /*efe0*/  LDL.LU R22, [R1+0xf8] ;  /* 0x0000f80001167983 */ /* 0x000ea80000300800 */
[----:B------:R-:W2:Y:S01]  /*eff0*/  LDL.LU R23, [R1+0xfc] ;  /* 0x0000fc0001177983 */ /* 0x000ea20000300800 */
[----:B------:R-:W-:-:S02]  /*f000*/  F2FP.F16.E4M3.UNPACK_B R8, R14 ;  /* 0x0000000eff08723e */ /* 0x000fc400020006ff */
[----:B------:R-:W-:Y:S02]  /*f010*/  F2FP.F16.E4M3.UNPACK_B R9, R15 ;  /* 0x0000000fff09723e */ /* 0x000fe400020006ff */
[----:B------:R-:W-:Y:S01]  /*f020*/  F2FP.F16.E4M3.UNPACK_B R10, R16 ;  /* 0x00000010ff0a723e */ /* 0x000fe200020006ff */
[----:B--2---:R-:W-:Y:S04]  /*f030*/  STL.64 [R1+0x898], R22 ;  /* 0x0008981601007387 */ /* 0x004fe80000100a00 */
[----:B------:R0:W-:Y:S04]  /*f040*/  STL.64 [R1+0x890], R20 ;  /* 0x0008901401007387 */ /* 0x0001e80000100a00 */
[----:B0-----:R-:W2:Y:S04]  /*f050*/  LDL.LU R20, [R1+0x100] ;  /* 0x0001000001147983 */ /* 0x001ea80000300800 */
[----:B------:R-:W2:Y:S04]  /*f060*/  LDL.LU R21, [R1+0x104] ;  /* 0x0001040001157983 */ /* 0x000ea80000300800 */
[----:B------:R-:W2:Y:S04]  /*f070*/  LDL.LU R22, [R1+0x108] ;  /* 0x0001080001167983 */ /* 0x000ea80000300800 */
[----:B------:R-:W2:Y:S04]  /*f080*/  LDL.LU R23, [R1+0x10c] ;  /* 0x00010c0001177983 */ /* 0x000ea80000300800 */
[----:B------:R-:W-:Y:S04]  /*f090*/  STL.64 [R1+0x848], R26 ;  /* 0x0008481a01007387 */ /* 0x000fe80000100a00 */
[----:B----4-:R0:W-:Y:S04]  /*f0a0*/  STL.64 [R1+0x840], R24 ;  /* 0x0008401801007387 */ /* 0x0101e80000100a00 */
[----:B0-----:R-:W4:Y:S04]  /*f0b0*/  LDL.LU R24, [R1+0xc0] ;  /* 0x0000c00001187983 */ /* 0x001f280000300800 */
[----:B------:R-:W4:Y:S04]  /*f0c0*/  LDL.LU R25, [R1+0xc4] ;  /* 0x0000c40001197983 */ /* 0x000f280000300800 */
[----:B------:R-:W2:Y:S04]  /*f0d0*/  LDL.LU R26, [R1+0xc8] ;  /* 0x0000c800011a7983 */ /* 0x000ea80000300800 */
[----:B------:R-:W2:Y:S01]  /*f0e0*/  LDL.LU R27, [R1+0xcc] ;  /* 0x0000cc00011b7983 */ /* 0x000ea20000300800 */
[----:B------:R-:W-:-:S07]  /*f0f0*/  F2FP.F16.E4M3.UNPACK_B R11, R17 ;  /* 0x00000011ff0b723e */ /* 0x000fce00020006ff */
[C---:B---3--:R-:W-:Y:S01]  /*f100*/  HMMA.16816.F32 R4, R8.reuse, R2, R4 ;  /* 0x000000020804723c */ /* 0x048fe20000001804 */
[----:B--2---:R-:W-:Y:S04]  /*f110*/  STL.64 [R1+0x858], R26 ;  /* 0x0008581a01007387 */ /* 0x004fe80000100a00 */
[----:B----4-:R0:W-:Y:S04]  /*f120*/  STL.64 [R1+0x850], R24 ;  /* 0x0008501801007387 */ /* 0x0101e80000100a00 */
[----:B0-----:R-:W2:Y:S04]  /*f130*/  LDL.LU R24, [R1+0xd0] ;  /* 0x0000d00001187983 */ /* 0x001ea80000300800 */
[----:B------:R-:W2:Y:S04]  /*f140*/  LDL.LU R25, [R1+0xd4] ;  /* 0x0000d40001197983 */ /* 0x000ea80000300800 */
[----:B------:R-:W2:Y:S04]  /*f150*/  LDL.LU R26, [R1+0xd8] ;  /* 0x0000d800011a7983 */ /* 0x000ea80000300800 */
[----:B------:R-:W2:Y:S04]  /*f160*/  LDL.LU R27, [R1+0xdc] ;  /* 0x0000dc00011b7983 */ /* 0x000ea80000300800 */
[----:B------:R-:W3:Y:S04]  /*f170*/  LDL.LU R14, [R1+0x3c8] ;  /* 0x0003c800010e7983 */ /* 0x000ee80000300800 */
[----:B------:R-:W4:Y:S04]  /*f180*/  LDL.LU R15, [R1+0x3d0] ;  /* 0x0003d000010f7983 */ /* 0x000f280000300800 */
[----:B------:R-:W2:Y:S04]  /*f190*/  LDL.LU R16, [R1+0x3dc] ;  /* 0x0003dc0001107983 */ /* 0x000ea80000300800 */
[----:B------:R-:W2:Y:S04]  /*f1a0*/  LDL.LU R17, [R1+0x3d8] ;  /* 0x0003d80001117983 */ /* 0x000ea80000300800 */
        /* <DEDUP_REMOVED lines=9> */
[----:B------:R-:W2:Y:S04]  /*f240*/  LDL.LU.64 R20, [R1+0x890] ;  /* 0x0008900001147983 */ /* 0x000ea80000300a00 */
[----:B------:R-:W2:Y:S01]  /*f250*/  LDL.LU R19, [R1+0x3f4] ;  /* 0x0003f40001137983 */ /* 0x000ea20000300800 */
[----:B---3--:R-:W-:-:S02]  /*f260*/  IMAD R14, R14, 0x100, R12 ;  /* 0x000001000e0e7824 */ /* 0x008fc400078e020c */
[----:B----4-:R-:W-:Y:S01]  /*f270*/  IMAD R15, R15, 0x100, R13 ;  /* 0x000001000f0f7824 */ /* 0x010fe200078e020d */
[----:B--2---:R-:W-:-:S15]  /*f280*/  HMMA.16816.F32 R20, R8, R6, R20 ;  /* 0x000000060814723c */ /* 0x004fde0000001814 */
[----:B------:R-:W-:-:S04]  /*f290*/  NOP ;  /* 0x0000000000007918 */ /* 0x000fc80000000000 */
[----:B------:R-:W-:Y:S04]  /*f2a0*/  STL.64 [R1+0xf0], R20 ;  /* 0x0000f01401007387 */ /* 0x000fe80000100a00 */
[----:B------:R0:W-:Y:S04]  /*f2b0*/  STL.64 [R1+0xf8], R22 ;  /* 0x0000f81601007387 */ /* 0x0001e80000100a00 */
[----:B0-----:R-:W2:Y:S04]  /*f2c0*/  LDL.LU.64 R22, [R1+0x888] ;  /* 0x0008880001167983 */ /* 0x001ea80000300a00 */
[----:B------:R-:W2:Y:S04]  /*f2d0*/  LDL.LU.64 R20, [R1+0x880] ;  /* 0x0008800001147983 */ /* 0x000ea80000300a00 */
[----:B------:R-:W2:Y:S04]  /*f2e0*/  LDL.LU R12, [R1+0x87c] ;  /* 0x00087c00010c7983 */ /* 0x000ea80000300800 */
[----:B------:R-:W2:Y:S01]  /*f2f0*/  LDL.LU R13, [R1+0x878] ;  /* 0x00087800010d7983 */ /* 0x000ea20000300800 */
[----:B------:R-:W-:-:S02]  /*f300*/  IMAD R16, R16, 0x100, R29 ;  /* 0x0000010010107824 */ /* 0x000fc400078e021d */
[----:B------:R-:W-:Y:S01]  /*f310*/  IMAD R17, R17, 0x100, R0 ;  /* 0x0000010011117824 */ /* 0x000fe200078e0200 */
[----:B------:R-:W3:Y:S04]  /*f320*/  LDL.LU R29, [R1+0x874] ;  /* 0x00087400011d7983 */ /* 0x000ee80000300800 */
[----:B------:R-:W4:Y:S01]  /*f330*/  LDL.LU R0, [R1+0x870] ;  /* 0x0008700001007983 */ /* 0x000f220000300800 */
        /* <DEDUP_REMOVED lines=12> */
[C---:B------:R-:W-:Y:S02]  /*f400*/  HMMA.16816.F32 R24, R8.reuse, R4, R24 ;  /* 0x000000040818723c */ /* 0x040fe40000001818 */
[----:B------:R-:W3:Y:S06]  /*f410*/  LDL.LU R17, [R1+0x400] ;  /* 0x0004000001117983 */ /* 0x000eec0000300800 */
[----:B--2---:R-:W-:-:S15]  /*f420*/  HMMA.16816.F32 R20, R8, R2, R20 ;  /* 0x000000020814723c */ /* 0x004fde0000001814 */
[----:B------:R-:W-:-:S04]  /*f430*/  NOP ;  /* 0x0000000000007918 */ /* 0x000fc80000000000 */
[----:B------:R0:W-:Y:S04]  /*f440*/  STL.64 [R1+0xe0], R20 ;  /* 0x0000e01401007387 */ /* 0x0001e80000100a00 */
[----:B------:R1:W-:Y:S04]  /*f450*/  STL.64 [R1+0xe8], R22 ;  /* 0x0000e81601007387 */ /* 0x0003e80000100a00 */
[----:B0-----:R-:W2:Y:S04]  /*f460*/  LDL.LU R20, [R1+0x30] ;  /* 0x0000300001147983 */ /* 0x001ea80000300800 */
[----:B------:R-:W2:Y:S04]  /*f470*/  LDL.LU R21, [R1+0x34] ;  /* 0x0000340001157983 */ /* 0x000ea80000300800 */
[----:B-1----:R-:W2:Y:S04]  /*f480*/  LDL.LU R22, [R1+0x38] ;  /* 0x0000380001167983 */ /* 0x002ea80000300800 */
        /* <DEDUP_REMOVED lines=12> */
[----:B------:R-:W0:Y:S01]  /*f550*/  LDC R19, c[0x0][0x3ac] ;  /* 0x0000eb00ff137b82 */ /* 0x000e220000000800 */
[----:B------:R-:W-:Y:S02]  /*f560*/  IMAD R14, R14, 0x100, R28 ;  /* 0x000001000e0e7824 */ /* 0x000fe400078e021c */
[----:B------:R-:W-:Y:S01]  /*f570*/  IMAD R16, R18, 0x100, R16 ;  /* 0x0000010012107824 */ /* 0x000fe200078e0210 */
[----:B------:R-:W3:Y:S01]  /*f580*/  LDL.LU R28, [R1+0x838] ;  /* 0x00083800011c7983 */ /* 0x000ee20000300800 */
[----:B0-----:R-:W-:-:S05]  /*f590*/  IMAD.SHL.U32 R19, R19, 0x20, RZ ;  /* 0x0000002013137824 */ /* 0x001fca00078e00ff */
[----:B------:R-:W-:Y:S02]  /*f5a0*/  R2UR UR8, R19 ;  /* 0x00000000130872ca */ /* 0x000fe400000e0000 */
[----:B------:R-:W-:Y:S02]  /*f5b0*/  SHF.R.S32.HI R18, RZ, 0x1f, R19 ;  /* 0x0000001fff127819 */ /* 0x000fe40000011413 */
[----:B------:R-:W3:Y:S01]  /*f5c0*/  LDL.LU R19, [R1+0x404] ;  /* 0x0004040001137983 */ /* 0x000ee20000300800 */
[----:B--2---:R-:W-:Y:S03]  /*f5d0*/  HMMA.16816.F32 R8, R8, R12, R24 ;  /* 0x0000000c0808723c */ /* 0x004fe60000001818 */
[----:B------:R-:W2:-:S15]  /*f5e0*/  LDL.LU R24, [R1] ;  /* 0x0000000001187983 */ /* 0x000e9e0000300800 */
[----:B------:R-:W-:Y:S01]  /*f5f0*/  NOP ;  /* 0x0000000000007918 */ /* 0x000fe20000000000 */
[----:B------:R0:W-:Y:S04]  /*f600*/  STL.64 [R1+0x40], R8 ;  /* 0x0000400801007387 */ /* 0x0001e80000100a00 */
[----:B------:R1:W-:Y:S04]  /*f610*/  STL.64 [R1+0x48], R10 ;  /* 0x0000480a01007387 */ /* 0x0003e80000100a00 */
[----:B------:R-:W2:Y:S04]  /*f620*/  LDL.LU R25, [R1+0x4] ;  /* 0x0000040001197983 */ /* 0x000ea80000300800 */
[----:B------:R-:W2:Y:S04]  /*f630*/  LDL.LU R26, [R1+0x8] ;  /* 0x00000800011a7983 */ /* 0x000ea80000300800 */
[----:B------:R-:W2:Y:S01]  /*f640*/  LDL.LU R27, [R1+0xc] ;  /* 0x00000c00011b7983 */ /* 0x000ea20000300800 */
[----:B---3--:R-:W-:Y:S01]  /*f650*/  IMAD R17, R17, 0x100, R19 ;  /* 0x0000010011117824 */ /* 0x008fe200078e0213 */
[----:B0-----:R-:W-:Y:S01]  /*f660*/  F2FP.F16.E4M3.UNPACK_B R8, R14 ;  /* 0x0000000eff08723e */ /* 0x001fe200020006ff */
[----:B------:R-:W0:Y:S01]  /*f670*/  LDC R19, c[0x0][0x3ac] ;  /* 0x0000eb00ff137b82 */ /* 0x000e220000000800 */
[----:B------:R-:W-:-:S02]  /*f680*/  F2FP.F16.E4M3.UNPACK_B R9, R15 ;  /* 0x0000000fff09723e */ /* 0x000fc400020006ff */
[----:B-1----:R-:W-:Y:S02]  /*f690*/  F2FP.F16.E4M3.UNPACK_B R10, R16 ;  /* 0x00000010ff0a723e */ /* 0x002fe400020006ff */
[----:B------:R-:W-:Y:S01]  /*f6a0*/  F2FP.F16.E4M3.UNPACK_B R11, R17 ;  /* 0x00000011ff0b723e */ /* 0x000fe200020006ff */
[----:B--2---:R-:W-:Y:S04]  /*f6b0*/  STL.64 [R1+0x828], R26 ;  /* 0x0008281a01007387 */ /* 0x004fe80000100a00 */
[----:B------:R1:W-:Y:S04]  /*f6c0*/  STL.64 [R1+0x820], R24 ;  /* 0x0008201801007387 */ /* 0x0003e80000100a00 */
[----:B-1----:R-:W2:Y:S01]  /*f6d0*/  LDL.LU R24, [R1+0x10] ;  /* 0x0000100001187983 */ /* 0x002ea20000300800 */
[----:B------:R-:W-:Y:S01]  /*f6e0*/  IMAD.MOV.U32 R25, RZ, RZ, R28 ;  /* 0x000000ffff197224 */ /* 0x000fe200078e001c */
[----:B------:R-:W-:Y:S01]  /*f6f0*/  HMMA.16816.F32 R20, R8, R2, R20 ;  /* 0x000000020814723c */ /* 0x000fe20000001814 */
[----:B----4-:R-:W-:Y:S01]  /*f700*/  IMAD.MOV.U32 R26, RZ, RZ, R0 ;  /* 0x000000ffff1a7224 */ /* 0x010fe200078e0000 */
[----:B------:R1:W5:Y:S01]  /*f710*/  LDL.LU R28, [R1+0x834] ;  /* 0x00083400011c7983 */ /* 0x0003620000300800 */
[----:B------:R-:W-:-:S03]  /*f720*/  IMAD.MOV.U32 R27, RZ, RZ, R29 ;  /* 0x000000ffff1b7224 */ /* 0x000fc600078e001d */
[----:B------:R-:W3:-:S13]  /*f730*/  LDL.LU R0, [R1+0x830] ;  /* 0x0008300001007983 */ /* 0x000eda0000300800 */
[----:B------:R-:W-:Y:S04]  /*f740*/  STL.64 [R1+0x30], R20 ;  /* 0x0000301401007387 */ /* 0x000fe80000100a00 */
[----:B------:R4:W-:Y:S04]  /*f750*/  STL.64 [R1+0x38], R22 ;  /* 0x0000381601007387 */ /* 0x0009e80000100a00 */
[----:B----4-:R-:W4:Y:S04]  /*f760*/  LDL.LU R22, [R1+0x40c] ;  /* 0x00040c0001167983 */ /* 0x010f280000300800 */
[----:B------:R-:W3:Y:S04]  /*f770*/  LDL.LU R21, [R1+0x414] ;  /* 0x0004140001157983 */ /* 0x000ee80000300800 */
[----:B------:R-:W3:Y:S04]  /*f780*/  LDL.LU R20, [R1+0x408] ;  /* 0x0004080001147983 */ /* 0x000ee80000300800 */
[----:B------:R-:W4:Y:S01]  /*f790*/  LDL.LU R29, [R1+0x410] ;  /* 0x00041000011d7983 */ /* 0x000f220000300800 */
[----:B--2---:R-:W-:-:S15]  /*f7a0*/  HMMA.16816.F32 R24, R8, R4, R24 ;  /* 0x000000040818723c */ /* 0x004fde0000001818 */
[----:B------:R-:W-:-:S04]  /*f7b0*/  NOP ;  /* 0x0000000000007918 */ /* 0x000fc80000000000 */
[----:B------:R-:W-:Y:S04]  /*f7c0*/  STL.64 [R1+0x10], R24 ;  /* 0x0000101801007387 */ /* 0x000fe80000100a00 */
[----:B------:R2:W-:Y:S04]  /*f7d0*/  STL.64 [R1+0x18], R26 ;  /* 0x0000181a01007387 */ /* 0x0005e80000100a00 */
[----:B--2---:R-:W2:Y:S04]  /*f7e0*/  LDL.LU.64 R26, [R1+0x828] ;  /* 0x00082800011a7983 */ /* 0x004ea80000300a00 */
[----:B------:R-:W2:Y:S01]  /*f7f0*/  LDL.LU.64 R24, [R1+0x820] ;  /* 0x0008200001187983 */ /* 0x000ea20000300a00 */
[----:B0-----:R-:W-:-:S05]  /*f800*/  IMAD.SHL.U32 R19, R19, 0x20, RZ ;  /* 0x0000002013137824 */ /* 0x001fca00078e00ff */
[C---:B---3--:R-:W-:Y:S02]  /*f810*/  IADD3 R21, P1, PT, R19.reuse, R21, RZ ;  /* 0x0000001513157210 */ /* 0x048fe40007f3e0ff */
[----:B----4-:R-:W-:Y:S01]  /*f820*/  IADD3 R22, P0, PT, R19, R22, RZ ;  /* 0x0000001613167210 */ /* 0x010fe20007f1e0ff */
[----:B--2---:R-:W-:Y:S01]  /*f830*/  HMMA.16816.F32 R4, R8, R6, R24 ;  /* 0x000000060804723c */ /* 0x004fe20000001818 */
[----:B------:R-:W2:Y:S04]  /*f840*/  LDL.LU.64 R26, [R1+0x818] ;  /* 0x00081800011a7983 */ /* 0x000ea80000300a00 */
[----:B------:R-:W2:Y:S01]  /*f850*/  LDL.LU.64 R24, [R1+0x810] ;  /* 0x0008100001187983 */ /* 0x000ea20000300a00 */
[C---:B------:R-:W-:Y:S02]  /*f860*/  IMAD.X R29, R18.reuse, 0x1, R29, P1 ;  /* 0x00000001121d7824 */ /* 0x040fe400008e061d */
[C---:B------:R-:W-:Y:S01]  /*f870*/  IMAD.X R20, R18.reuse, 0x1, R20, P0 ;  /* 0x0000000112147824 */ /* 0x040fe200000e0614 */
[----:B------:R-:W-:Y:S01]  /*f880*/  USHF.L.U32 UR7, UR14, 0x5, URZ ;  /* 0x000000050e077899 */ /* 0x000fe200080006ff */
[----:B------:R-:W-:-:S09]  /*f890*/  R2UR UR9, R18 ;  /* 0x00000000120972ca */ /* 0x000fd200000e0000 */
[----:B------:R1:W-:Y:S04]  /*f8a0*/  STL.64 [R1], R4 ;  /* 0x0000000401007387 */ /* 0x0003e80000100a00 */
[----:B------:R1:W-:Y:S04]  /*f8b0*/  STL.64 [R1+0x8], R6 ;  /* 0x0000080601007387 */ /* 0x0003e80000100a00 */
[----:B------:R1:W-:Y:S04]  /*f8c0*/  STL [R1+0x40c], R22 ;  /* 0x00040c1601007387 */ /* 0x0003e80000100800 */
[----:B------:R1:W-:Y:S04]  /*f8d0*/  STL [R1+0x414], R21 ;  /* 0x0004141501007387 */ /* 0x0003e80000100800 */
[----:B------:R1:W-:Y:S04]  /*f8e0*/  STL [R1+0x410], R29 ;  /* 0x0004101d01007387 */ /* 0x0003e80000100800 */
[----:B------:R1:W-:Y:S01]  /*f8f0*/  STL [R1+0x408], R20 ;  /* 0x0004081401007387 */ /* 0x0003e20000100800 */
[----:B------:R-:W-:-:S02]  /*f900*/  UIADD3 UR12, UP0, UPT, UR7, UR12, URZ ;  /* 0x0000000c070c7290 */ /* 0x000fc4000ff1e0ff */
[----:B------:R-:W-:Y:S02]  /*f910*/  UIADD3 UR6, UPT, UPT, UR6, -0x1, URZ ;  /* 0xffffffff06067890 */ /* 0x000fe4000fffe0ff */
[----:B------:R-:W-:Y:S02]  /*f920*/  ULEA.HI.X.SX32 UR13, UR7, UR13, 0x1, UP0 ;  /* 0x0000000d070d7291 */ /* 0x000fe400080f0eff */
[----:B------:R-:W-:Y:S02]  /*f930*/  UIADD3 UR15, UP3, UPT, UR8, UR15, URZ ;  /* 0x0000000f080f7290 */ /* 0x000fe4000ff7e0ff */
[----:B------:R-:W-:Y:S02]  /*f940*/  UIADD3 UR16, UP4, UPT, UR8, UR16, URZ ;  /* 0x0000001008107290 */ /* 0x000fe4000ff9e0ff */
[----:B------:R-:W-:Y:S02]  /*f950*/  UISETP.NE.U32.AND UP0, UPT, UR6, URZ, UPT ;  /* 0x000000ff0600728c */ /* 0x000fe4000bf05070 */
[----:B------:R-:W-:-:S02]  /*f960*/  UIADD3.X UR28, UPT, UPT, UR9, UR28, URZ, UP3, !UPT ;  /* 0x0000001c091c7290 */ /* 0x000fc40009ffe4ff */
[----:B------:R-:W-:Y:S02]  /*f970*/  UIADD3.X UR29, UPT, UPT, UR9, UR29, URZ, UP4, !UPT ;  /* 0x0000001d091d7290 */ /* 0x000fe4000a7fe4ff */
[----:B------:R-:W-:Y:S02]  /*f980*/  UIADD3 UR17, UP5, UPT, UR8, UR17, URZ ;  /* 0x0000001108117290 */ /* 0x000fe4000ffbe0ff */
[----:B------:R-:W-:Y:S02]  /*f990*/  UIADD3 UR18, UP6, UPT, UR8, UR18, URZ ;  /* 0x0000001208127290 */ /* 0x000fe4000ffde0ff */
[----:B------:R-:W-:Y:S02]  /*f9a0*/  UIADD3 UR19, UP1, UPT, UR8, UR19, URZ ;  /* 0x0000001308137290 */ /* 0x000fe4000ff3e0ff */
[----:B------:R-:W-:Y:S02]  /*f9b0*/  UIADD3 UR20, UP2, UPT, UR8, UR20, URZ ;  /* 0x0000001408147290 */ /* 0x000fe4000ff5e0ff */
[----:B------:R-:W-:-:S02]  /*f9c0*/  UIADD3 UR21, UP3, UPT, UR8, UR21, URZ ;  /* 0x0000001508157290 */ /* 0x000fc4000ff7e0ff */
[----:B------:R-:W-:Y:S02]  /*f9d0*/  UIADD3 UR22, UP4, UPT, UR8, UR22, URZ ;  /* 0x0000001608167290 */ /* 0x000fe4000ff9e0ff */
[----:B------:R-:W-:Y:S02]  /*f9e0*/  UIADD3.X UR30, UPT, UPT, UR9, UR30, URZ, UP5, !UPT ;  /* 0x0000001e091e7290 */ /* 0x000fe4000affe4ff */
[----:B------:R-:W-:Y:S02]  /*f9f0*/  UIADD3.X UR31, UPT, UPT, UR9, UR31, URZ, UP6, !UPT ;  /* 0x0000001f091f7290 */ /* 0x000fe4000b7fe4ff */
[----:B------:R-:W-:Y:S02]  /*fa00*/  UIADD3.X UR32, UPT, UPT, UR9, UR32, URZ, UP1, !UPT ;  /* 0x0000002009207290 */ /* 0x000fe40008ffe4ff */
[----:B------:R-:W-:Y:S02]  /*fa10*/  UIADD3.X UR33, UPT, UPT, UR9, UR33, URZ, UP2, !UPT ;  /* 0x0000002109217290 */ /* 0x000fe400097fe4ff */
[----:B------:R-:W-:-:S02]  /*fa20*/  UIADD3.X UR34, UPT, UPT, UR9, UR34, URZ, UP3, !UPT ;  /* 0x0000002209227290 */ /* 0x000fc40009ffe4ff */
[----:B------:R-:W-:Y:S01]  /*fa30*/  UIADD3.X UR35, UPT, UPT, UR9, UR35, URZ, UP4, !UPT ;  /* 0x0000002309237290 */ /* 0x000fe2000a7fe4ff */
[----:B------:R-:W-:Y:S01]  /*fa40*/  VIADD R0, R0, 0xffffffe0 ;  /* 0xffffffe000007836 */ /* 0x000fe20000000000 */
        /* <DEDUP_REMOVED lines=12> */
[----:B--2---:R-:W-:Y:S01]  /*fb10*/  HMMA.16816.F32 R24, R8, R12, R24 ;  /* 0x0000000c0818723c */ /* 0x004fe20000001818 */
[----:B------:R-:W-:-:S04]  /*fb20*/  NOP ;  /* 0x0000000000007918 */ /* 0x000fc80000000000 */
[----:B-1----:R-:W-:-:S15]  /*fb30*/  BRA.U UP0, `(.L_x_2) ;  /* 0xffffff55008c7547 */ /* 0x002fde000b83ffff */
.L_x_1:
[----:B------:R-:W2:Y:S01]  /*fb40*/  LDL.LU R18, [R1+0x1d4] ;  /* 0x0001d40001127983 */ /* 0x000ea20000300800 */
[----:B------:R-:W3:Y:S01]  /*fb50*/  LDCU UR4, c[0x0][0x39c] ;  /* 0x00007380ff0477ac */ /* 0x000ee20008000800 */
[----:B------:R-:W4:Y:S01]  /*fb60*/  LDCU.64 UR28, c[0x0][0x398] ;  /* 0x00007300ff1c77ac */ /* 0x000f220008000a00 */
[----:B------:R-:W0:Y:S01]  /*fb70*/  S2UR UR5, SR_CgaCtaId ;  /* 0x00000000000579c3 */ /* 0x000e220000008800 */
[----:B------:R-:W1:Y:S01]  /*fb80*/  LDCU.128 UR16, c[0x0][0x390] ;  /* 0x00007200ff1077ac */ /* 0x000e620008000c00 */
[----:B------:R-:W0:Y:S01]  /*fb90*/  LDCU UR15, c[0x0][0x3b8] ;  /* 0x00007700ff0f77ac */ /* 0x000e220008000800 */
[----:B------:R-:W0:Y:S01]  /*fba0*/  LDCU.64 UR30, c[0x0][0x398] ;  /* 0x00007300ff1e77ac */ /* 0x000e220008000a00 */
[----:B------:R-:W0:Y:S01]  /*fbb0*/  LDCU.64 UR8, c[0x0][0x398] ;  /* 0x00007300ff0877ac */ /* 0x000e220008000a00 */
[----:B------:R-:W0:Y:S01]  /*fbc0*/  LDCU.64 UR6, c[0x0][0x398] ;  /* 0x00007300ff0677ac */ /* 0x000e220008000a00 */
[----:B------:R-:W0:Y:S01]  /*fbd0*/  LDCU.64 UR12, c[0x0][0x398] ;  /* 0x00007300ff0c77ac */ /* 0x000e220008000a00 */
[----:B------:R-:W0:Y:S01]  /*fbe0*/  LDCU.64 UR20, c[0x0][0x398] ;  /* 0x00007300ff1477ac */ /* 0x000e220008000a00 */
[----:B------:R-:W0:Y:S01]  /*fbf0*/  LDCU.64 UR22, c[0x0][0x398] ;  /* 0x00007300ff1677ac */ /* 0x000e220008000a00 */
[----:B------:R-:W0:Y:S01]  /*fc00*/  LDCU.64 UR26, c[0x0][0x398] ;  /* 0x00007300ff1a77ac */ /* 0x000e220008000a00 */
[----:B------:R-:W0:Y:S01]  /*fc10*/  LDCU.64 UR24, c[0x0][0x398] ;  /* 0x00007300ff1877ac */ /* 0x000e220008000a00 */
[----:B------:R-:W-:Y:S06]  /*fc20*/  BAR.SYNC.DEFER_BLOCKING 0x0 ;  /* 0x0000000000007b1d */ /* 0x000fec0000010000 */
[----:B--2---:R2:W-:Y:S04]  /*fc30*/  STL [R1+0x910], R18 ;  /* 0x0009101201007387 */ /* 0x0045e80000100800 */
[----:B--2---:R-:W2:Y:S04]  /*fc40*/  LDL.LU R18, [R1+0xa0] ;  /* 0x0000a00001127983 */ /* 0x004ea80000300800 */
        /* <DEDUP_REMOVED lines=12> */
[----:B-1----:R-:W2:Y:S04]  /*fd10*/  LDL.LU R0, [R1+0x1c0] ;  /* 0x0001c00001007983 */ /* 0x002ea80000300800 */
[----:B--2---:R1:W-:Y:S04]  /*fd20*/  STL [R1+0x918], R0 ;  /* 0x0009180001007387 */ /* 0x0043e80000100800 */
        /* <DEDUP_REMOVED lines=11> */
[----:B0----5:R-:W3:Y:S04]  /*fde0*/  LDL.LU R28, [R1+0x1c4] ;  /* 0x0001c400011c7983 */ /* 0x021ee80000300800 */
[----:B------:R-:W3:Y:S04]  /*fdf0*/  LDL.LU R29, [R1+0x1c8] ;  /* 0x0001c800011d7983 */ /* 0x000ee80000300800 */
        /* <DEDUP_REMOVED lines=19> */
[----:B------:R0:W-:Y:S04]  /*ff30*/  STL [R1+0x88c], R25 ;  /* 0x00088c1901007387 */ /* 0x0001e80000100800 */
[----:B0-----:R-:W3:Y:S04]  /*ff40*/  LDL.LU R25, [R1+0x1dc] ;  /* 0x0001dc0001197983 */ /* 0x001ee80000300800 */
        /* <DEDUP_REMOVED lines=9> */
[----:B0-----:R-:W3:Y:S01]  /*ffe0*/  LDL.LU R20, [R1+0xa4] ;  /* 0x0000a40001147983 */ /* 0x001ee20000300800 */
[----:B--2---:R-:W-:-:S03]  /*fff0*/  F2FP.SATFINITE.E4M3.F32.PACK_AB_MERGE_C R18, R18, R0, RZ ;  /* 0x000000001212723e */ /* 0x004fc600048070ff */
[----:B------:R-:W2:Y:S04]  /*10000*/  LDL.LU R0, [R1+0x940] ;  /* 0x0009400001007983 */ /* 0x000ea80000300800 */
[----:B------:R0:W-:Y:S04]  /*10010*/  STL [R1+0x1f4], R18 ;  /* 0x0001f41201007387 */ /* 0x0001e80000100800 */
[----:B0-----:R-:W2:Y:S02]  /*10020*/  LDL.LU R18, [R1+0x93c] ;  /* 0x00093c0001127983 */ /* 0x001ea40000300800 */
[----:B--2---:R-:W-:-:S02]  /*10030*/  F2FP.SATFINITE.E4M3.F32.PACK_AB_MERGE_C R18, R18, R0, RZ ;  /* 0x000000001212723e */ /* 0x004fc400048070ff */
        /* <DEDUP_REMOVED lines=18> */
[----:B0-----:R-:W3:Y:S02]  /*10160*/  LDL.LU R18, [R1+0x914] ;  /* 0x0009140001127983 */ /* 0x001ee40000300800 */
[----:B---3--:R-:W-:-:S02]  /*10170*/  F2FP.SATFINITE.E4M3.F32.PACK_AB_MERGE_C R20, R20, R18, RZ ;  /* 0x000000121414723e */ /* 0x008fc400048070ff */
[----:B------:R-:W3:Y:S01]  /*10180*/  LDL.LU R18, [R1+0x910] ;  /* 0x0009100001127983 */ /* 0x000ee20000300800 */
[----:B------:R-:W-:Y:S02]  /*10190*/  F2FP.SATFINITE.E4M3.F32.PACK_AB_MERGE_C R19, R26, R19, RZ ;  /* 0x000000131a13723e */ /* 0x000fe400048070ff */
[----:B------:R-:W-:Y:S01]  /*101a0*/  F2FP.SATFINITE.E4M3.F32.PACK_AB_MERGE_C R16, R16, R17, RZ ;  /* 0x000000111010723e */ /* 0x000fe200048070ff */
[----:B------:R0:W-:Y:S01]  /*101b0*/  STL [R1+0x1e8], R20 ;  /* 0x0001e81401007387 */ /* 0x0001e20000100800 */
[----:B------:R-:W-:Y:S02]  /*101c0*/  F2FP.SATFINITE.E4M3.F32.PACK_AB_MERGE_C R14, R14, R15, RZ ;  /* 0x0000000f0e0e723e */ /* 0x000fe400048070ff */
[----:B------:R-:W-:Y:S02]  /*101d0*/  F2FP.SATFINITE.E4M3.F32.PACK_AB_MERGE_C R15, R8, R9, RZ ;  /* 0x00000009080f723e */ /* 0x000fe400048070ff */
[----:B------:R-:W-:Y:S02]  /*101e0*/  F2FP.SATFINITE.E4M3.F32.PACK_AB_MERGE_C R6, R6, R7, RZ ;  /* 0x000000070606723e */ /* 0x000fe400048070ff */
[----:B------:R-:W-:-:S02]  /*101f0*/  F2FP.SATFINITE.E4M3.F32.PACK_AB_MERGE_C R4, R4, R5, RZ ;  /* 0x000000050404723e */ /* 0x000fc400048070ff */
[----:B0-----:R-:W-:Y:S02]  /*10200*/  F2FP.SATFINITE.E4M3.F32.PACK_AB_MERGE_C R20, R25, R24, RZ ;  /* 0x000000181914723e */ /* 0x001fe400048070ff */
[----:B---3--:R-:W-:-:S05]  /*10210*/  F2FP.SATFINITE.E4M3.F32.PACK_AB_MERGE_C R18, R18, R27, RZ ;  /* 0x0000001b1212723e */ /* 0x008fca00048070ff */
[----:B------:R0:W-:Y:S04]  /*10220*/  STL [R1+0x890], R18 ;  /* 0x0008901201007387 */ /* 0x0001e80000100800 */
[----:B------:R2:W-:Y:S04]  /*10230*/  STL [R1+0x1e4], R19 ;  /* 0x0001e41301007387 */ /* 0x0005e80000100800 */
[----:B------:R-:W-:Y:S01]  /*10240*/  STL [R1+0xa0], R20 ;  /* 0x0000a01401007387 */ /* 0x000fe20000100800 */
[----:B0-----:R-:W-:Y:S02]  /*10250*/  F2FP.SATFINITE.E4M3.F32.PACK_AB_MERGE_C R18, R23, R29, RZ ;  /* 0x0000001d1712723e */ /* 0x001fe400048070ff */
[----:B--2---:R-:W-:-:S02]  /*10260*/  F2FP.SATFINITE.E4M3.F32.PACK_AB_MERGE_C R19, R28, R0, RZ ;  /* 0x000000001c13723e */ /* 0x004fc400048070ff */
[----:B------:R-:W-:-:S03]  /*10270*/  F2FP.SATFINITE.E4M3.F32.PACK_AB_MERGE_C R0, R21, R22, RZ ;  /* 0x000000161500723e */ /* 0x000fc600048070ff */
[----:B------:R-:W-:Y:S04]  /*10280*/  STL [R1+0xa8], R19 ;  /* 0x0000a81301007387 */ /* 0x000fe80000100800 */
[----:B------:R-:W-:Y:S04]  /*10290*/  STL [R1+0xa4], R18 ;  /* 0x0000a41201007387 */ /* 0x000fe80000100800 */
[----:B------:R0:W-:Y:S04]  /*102a0*/  STL [R1+0xb8], R0 ;  /* 0x0000b80001007387 */ /* 0x0001e80000100800 */
[----:B------:R1:W-:Y:S04]  /*102b0*/  STL [R1+0xac], R16 ;  /* 0x0000ac1001007387 */ /* 0x0003e80000100800 */
[----:B------:R-:W-:Y:S01]  /*102c0*/  STL [R1+0x1b0], R14 ;  /* 0x0001b00e01007387 */ /* 0x000fe20000100800 */
[----:B0-----:R-:W-:-:S02]  /*102d0*/  F2FP.SATFINITE.E4M3.F32.PACK_AB_MERGE_C R0, R12, R13, RZ ;  /* 0x0000000d0c00723e */ /* 0x001fc400048070ff */
[----:B-1----:R-:W-:-:S05]  /*102e0*/  F2FP.SATFINITE.E4M3.F32.PACK_AB_MERGE_C R16, R10, R11, RZ ;  /* 0x0000000b0a10723e */ /* 0x002fca00048070ff */
[----:B------:R-:W-:Y:S04]  /*102f0*/  STL [R1+0x894], R16 ;  /* 0x0008941001007387 */ /* 0x000fe80000100800 */
[----:B------:R0:W-:Y:S04]  /*10300*/  STL [R1+0x9c], R0 ;  /* 0x00009c0001007387 */ /* 0x0001e80000100800 */
[----:B------:R-:W-:Y:S04]  /*10310*/  STL [R1+0x898], R15 ;  /* 0x0008980f01007387 */ /* 0x000fe80000100800 */
[----:B------:R-:W-:Y:S01]  /*10320*/  STL [R1+0x28], R6 ;  /* 0x0000280601007387 */ /* 0x000fe20000100800 */
[----:B0-----:R-:W-:-:S03]  /*10330*/  F2FP.SATFINITE.E4M3.F32.PACK_AB_MERGE_C R0, R2, R3, RZ ;  /* 0x000000030200723e */ /* 0x001fc600048070ff */
[----:B------:R-:W2:Y:S04]  /*10340*/  LDL.LU R19, [R1+0x18c] ;  /* 0x00018c0001137983 */ /* 0x000ea80000300800 */
[----:B------:R-:W-:Y:S04]  /*10350*/  STL [R1+0x24], R4 ;  /* 0x0000240401007387 */ /* 0x000fe80000100800 */
[----:B------:R-:W3:Y:S04]  /*10360*/  LDL.LU R14, [R1+0x174] ;  /* 0x00017400010e7983 */ /* 0x000ee80000300800 */
[----:B------:R-:W-:Y:S04]  /*10370*/  STL [R1+0x94], R0 ;  /* 0x0000940001007387 */ /* 0x000fe80000100800 */
[----:B---3--:R0:W-:Y:S04]  /*10380*/  STL [R1+0x8fc], R14 ;  /* 0x0008fc0e01007387 */ /* 0x0081e80000100800 */
[----:B0-----:R-:W3:Y:S04]  /*10390*/  LDL.LU R14, [R1+0x8c] ;  /* 0x00008c00010e7983 */ /* 0x001ee80000300800 */
[----:B---3--:R0:W-:Y:S04]  /*103a0*/  STL [R1+0x904], R14 ;  /* 0x0009040e01007387 */ /* 0x0081e80000100800 */
[----:B0-----:R-:W3:Y:S04]  /*103b0*/  LDL.LU R14, [R1+0x84] ;  /* 0x00008400010e7983 */ /* 0x001ee80000300800 */
[----:B---3--:R0:W-:Y:S04]  /*103c0*/  STL [R1+0x90c], R14 ;  /* 0x00090c0e01007387 */ /* 0x0081e80000100800 */
[----:B0-----:R-:W2:Y:S04]  /*103d0*/  LDL.LU R14, [R1+0x188] ;  /* 0x00018800010e7983 */ /* 0x001ea80000300800 */
[----:B------:R-:W3:Y:S04]  /*103e0*/  LDL.LU R17, [R1+0x17c] ;  /* 0x00017c0001117983 */ /* 0x000ee80000300800 */
[----:B---3--:R0:W-:Y:S04]  /*103f0*/  STL [R1+0x8f8], R17 ;  /* 0x0008f81101007387 */ /* 0x0081e80000100800 */
[----:B0-----:R-:W3:Y:S04]  /*10400*/  LDL.LU R17, [R1+0x170] ;  /* 0x0001700001117983 */ /* 0x001ee80000300800 */
[----:B---3--:R0:W-:Y:S04]  /*10410*/  STL [R1+0x900], R17 ;  /* 0x0009001101007387 */ /* 0x0081e80000100800 */
[----:B0-----:R-:W3:Y:S04]  /*10420*/  LDL.LU R17, [R1+0x88] ;  /* 0x0000880001117983 */ /* 0x001ee80000300800 */
[----:B---3--:R0:W-:Y:S04]  /*10430*/  STL [R1+0x908], R17 ;  /* 0x0009081101007387 */ /* 0x0081e80000100800 */
[----:B0-----:R-:W3:Y:S04]  /*10440*/  LDL.LU R17, [R1+0x80] ;  /* 0x0000800001117983 */ /* 0x001ee80000300800 */
[----:B------:R-:W3:Y:S01]  /*10450*/  LDL.LU R20, [R1+0x164] ;  /* 0x0001640001147983 */ /* 0x000ee20000300800 */
[----:B--2---:R-:W-:-:S03]  /*10460*/  F2FP.SATFINITE.E4M3.F32.PACK_AB_MERGE_C R19, R19, R14, RZ ;  /* 0x0000000e1313723e */ /* 0x004fc600048070ff */
[----:B---3--:R0:W-:Y:S04]  /*10470*/  STL [R1+0x8f4], R20 ;  /* 0x0008f41401007387 */ /* 0x0081e80000100800 */
[----:B0-----:R-:W2:Y:S04]  /*10480*/  LDL.LU R20, [R1+0x178] ;  /* 0x0001780001147983 */ /* 0x001ea80000300800 */
        /* <DEDUP_REMOVED lines=39> */
[----:B0-----:R-:W4:Y:S01]  /*10700*/  LDL.LU R14, [R1+0x160] ;  /* 0x00016000010e7983 */ /* 0x001f220000300800 */
[----:B--2---:R-:W-:-:S03]  /*10710*/  F2FP.SATFINITE.E4M3.F32.PACK_AB_MERGE_C R17, R17, R20, RZ ;  /* 0x000000141111723e */ /* 0x004fc600048070ff */
[----:B------:R-:W4:Y:S01]  /*10720*/  LDL.LU R20, [R1+0x8f4] ;  /* 0x0008f40001147983 */ /* 0x000f220000300800 */
[----:B---3--:R-:W-:Y:S02]  /*10730*/  F2FP.SATFINITE.E4M3.F32.PACK_AB_MERGE_C R23, R23, R19, RZ ;  /* 0x000000131717723e */ /* 0x008fe400048070ff */
[----:B------:R-:W-:Y:S01]  /*10740*/  F2FP.SATFINITE.E4M3.F32.PACK_AB_MERGE_C R16, R16, R15, RZ ;  /* 0x0000000f1010723e */ /* 0x000fe200048070ff */
[----:B------:R-:W-:Y:S01]  /*10750*/  STL [R1+0x8a0], R17 ;  /* 0x0008a01101007387 */ /* 0x000fe20000100800 */
[----:B------:R-:W-:Y:S02]  /*10760*/  F2FP.SATFINITE.E4M3.F32.PACK_AB_MERGE_C R15, R26, R18, RZ ;  /* 0x000000121a0f723e */ /* 0x000fe400048070ff */
[----:B------:R-:W-:Y:S02]  /*10770*/  F2FP.SATFINITE.E4M3.F32.PACK_AB_MERGE_C R12, R12, R28, RZ ;  /* 0x0000001c0c0c723e */ /* 0x000fe400048070ff */
[----:B------:R-:W-:Y:S02]  /*10780*/  F2FP.SATFINITE.E4M3.F32.PACK_AB_MERGE_C R0, R0, R25, RZ ;  /* 0x000000190000723e */ /* 0x000fe400048070ff */
[----:B------:R-:W-:-:S02]  /*10790*/  F2FP.SATFINITE.E4M3.F32.PACK_AB_MERGE_C R11, R11, R29, RZ ;  /* 0x0000001d0b0b723e */ /* 0x000fc400048070ff */
[----:B------:R-:W-:Y:S02]  /*107a0*/  F2FP.SATFINITE.E4M3.F32.PACK_AB_MERGE_C R10, R10, R22, RZ ;  /* 0x000000160a0a723e */ /* 0x000fe400048070ff */
[----:B------:R-:W-:Y:S02]  /*107b0*/  F2FP.SATFINITE.E4M3.F32.PACK_AB_MERGE_C R9, R9, R21, RZ ;  /* 0x000000150909723e */ /* 0x000fe400048070ff */
[----:B------:R-:W-:Y:S02]  /*107c0*/  F2FP.SATFINITE.E4M3.F32.PACK_AB_MERGE_C R22, R8, R13, RZ ;  /* 0x0000000d0816723e */ /* 0x000fe400048070ff */
[----:B------:R-:W-:Y:S02]  /*107d0*/  F2FP.SATFINITE.E4M3.F32.PACK_AB_MERGE_C R21, R6, R7, RZ ;  /* 0x000000070615723e */ /* 0x000fe400048070ff */
[----:B------:R-:W-:Y:S02]  /*107e0*/  F2FP.SATFINITE.E4M3.F32.PACK_AB_MERGE_C R29, R4, R5, RZ ;  /* 0x00000005041d723e */ /* 0x000fe400048070ff */
[----:B------:R-:W-:-:S02]  /*107f0*/  F2FP.SATFINITE.E4M3.F32.PACK_AB_MERGE_C R28, R2, R3, RZ ;  /* 0x00000003021c723e */ /* 0x000fc400048070ff */
[----:B----4-:R-:W-:Y:S02]  /*10800*/  F2FP.SATFINITE.E4M3.F32.PACK_AB_MERGE_C R20, R20, R14, RZ ;  /* 0x0000000e1414723e */ /* 0x010fe400048070ff */
[----:B------:R-:W-:-:S03]  /*10810*/  F2FP.SATFINITE.E4M3.F32.PACK_AB_MERGE_C R14, R24, R27, RZ ;  /* 0x0000001b180e723e */ /* 0x000fc600048070ff */
        /* <DEDUP_REMOVED lines=13> */
[----:B------:R-:W2:Y:S04]  /*108f0*/  LDL.LU R8, [R1+0x114] ;  /* 0x0001140001087983 */ /* 0x000ea80000300800 */
[----:B------:R-:W3:Y:S04]  /*10900*/  LDL.LU R7, [R1+0x11c] ;  /* 0x00011c0001077983 */ /* 0x000ee80000300800 */
[----:B---3--:R0:W-:Y:S04]  /*10910*/  STL [R1+0x8f0], R7 ;  /* 0x0008f00701007387 */ /* 0x0081e80000100800 */
[----:B0-----:R-:W2:Y:S04]  /*10920*/  LDL.LU R7, [R1+0x110] ;  /* 0x0001100001077983 */ /* 0x001ea80000300800 */
[----:B------:R-:W3:Y:S04]  /*10930*/  LDL.LU R29, [R1+0x100] ;  /* 0x00010000011d7983 */ /* 0x000ee80000300800 */
[----:B---3--:R0:W-:Y:S04]  /*10940*/  STL [R1+0x8ec], R29 ;  /* 0x0008ec1d01007387 */ /* 0x0081e80000100800 */
[----:B0-----:R-:W3:Y:S04]  /*10950*/  LDL.LU R29, [R1+0x118] ;  /* 0x00011800011d7983 */ /* 0x001ee80000300800 */
[----:B------:R-:W4:Y:S04]  /*10960*/  LDL.LU R6, [R1+0x104] ;  /* 0x0001040001067983 */ /* 0x000f280000300800 */
[----:B------:R-:W2:Y:S04]  /*10970*/  LDL.LU R19, [R1+0x108] ;  /* 0x0001080001137983 */ /* 0x000ea80000300800 */
[----:B------:R-:W2:Y:S04]  /*10980*/  LDL.LU R5, [R1+0x10c] ;  /* 0x00010c0001057983 */ /* 0x000ea80000300800 */
[----:B------:R-:W2:Y:S04]  /*10990*/  LDL.LU R4, [R1+0xf4] ;  /* 0x0000f40001047983 */ /* 0x000ea80000300800 */
[----:B------:R-:W2:Y:S04]  /*109a0*/  LDL.LU R3, [R1+0xfc] ;  /* 0x0000fc0001037983 */ /* 0x000ea80000300800 */
[----:B--2---:R0:W-:Y:S04]  /*109b0*/  STL [R1+0x8e8], R3 ;  /* 0x0008e80301007387 */ /* 0x0041e80000100800 */
[----:B0-----:R-:W2:Y:S04]  /*109c0*/  LDL.LU R3, [R1+0xf0] ;  /* 0x0000f00001037983 */ /* 0x001ea80000300800 */
        /* <DEDUP_REMOVED lines=9> */
[----:B--2---:R0:W-:Y:S04]  /*10a60*/  STL [R1+0x8d0], R21 ;  /* 0x0008d01501007387 */ /* 0x0041e80000100800 */
[----:B0-----:R-:W2:Y:S04]  /*10a70*/  LDL.LU R21, [R1+0xec] ;  /* 0x0000ec0001157983 */ /* 0x001ea80000300800 */
        /* <DEDUP_REMOVED lines=8> */
[----:B0-----:R-:W2:Y:S01]  /*10b00*/  LDL.LU R22, [R1+0xe8] ;  /* 0x0000e80001167983 */ /* 0x001ea20000300800 */
[----:B------:R-:W-:-:S03]  /*10b10*/  F2FP.SATFINITE.E4M3.F32.PACK_AB_MERGE_C R8, R8, R7, RZ ;  /* 0x000000070808723e */ /* 0x000fc600048070ff */
[----:B--2---:R0:W-:Y:S04]  /*10b20*/  STL [R1+0x8dc], R22 ;  /* 0x0008dc1601007387 */ /* 0x0041e80000100800 */
[----:B0-----:R-:W2:Y:S04]  /*10b30*/  LDL.LU R22, [R1+0xe0] ;  /* 0x0000e00001167983 */ /* 0x001ea80000300800 */
        /* <DEDUP_REMOVED lines=17> */
[----:B0-----:R-:W2:Y:S04]  /*10c50*/  LDL.LU R28, [R1+0xc] ;  /* 0x00000c00011c7983 */ /* 0x001ea80000300800 */
[----:B------:R-:W3:Y:S02]  /*10c60*/  LDL.LU R7, [R1+0x8f0] ;  /* 0x0008f00001077983 */ /* 0x000ee40000300800 */
[----:B---3--:R-:W-:-:S02]  /*10c70*/  F2FP.SATFINITE.E4M3.F32.PACK_AB_MERGE_C R7, R7, R29, RZ ;  /* 0x0000001d0707723e */ /* 0x008fc400048070ff */
[----:B------:R-:W4:Y:S01]  /*10c80*/  LDL.LU R29, [R1+0x8ec] ;  /* 0x0008ec00011d7983 */ /* 0x000f220000300800 */
[----:B------:R-:W-:Y:S02]  /*10c90*/  F2FP.SATFINITE.E4M3.F32.PACK_AB_MERGE_C R5, R5, R19, RZ ;  /* 0x000000130505723e */ /* 0x000fe400048070ff */
[----:B------:R-:W-:Y:S01]  /*10ca0*/  F2FP.SATFINITE.E4M3.F32.PACK_AB_MERGE_C R4, R4, R3, RZ ;  /* 0x000000030404723e */ /* 0x000fe200048070ff */
[----:B------:R-:W3:Y:S01]  /*10cb0*/  LDL.LU R19, [R1+0x1f4] ;  /* 0x0001f40001137983 */ /* 0x000ee20000300800 */
[----:B----4-:R-:W-:-:S03]  /*10cc0*/  F2FP.SATFINITE.E4M3.F32.PACK_AB_MERGE_C R6, R6, R29, RZ ;  /* 0x0000001d0606723e */ /* 0x010fc600048070ff */
[----:B------:R-:W4:Y:S04]  /*10cd0*/  LDL.LU R29, [R1+0x1f0] ;  /* 0x0001f000011d7983 */ /* 0x000f280000300800 */
[----:B------:R-:W2:Y:S04]  /*10ce0*/  LDL.LU R3, [R1+0x8e8] ;  /* 0x0008e80001037983 */ /* 0x000ea80000300800 */
[----:B------:R0:W-:Y:S04]  /*10cf0*/  STL [R1+0x870], R4 ;  /* 0x0008700401007387 */ /* 0x0001e80000100800 */
[----:B0-----:R-:W3:Y:S01]  /*10d00*/  LDL.LU R4, [R1+0x8] ;  /* 0x0000080001047983 */ /* 0x001ee20000300800 */
[----:B--2---:R-:W-:-:S03]  /*10d10*/  F2FP.SATFINITE.E4M3.F32.PACK_AB_MERGE_C R3, R3, R2, RZ ;  /* 0x000000020303723e */ /* 0x004fc600048070ff */
[----:B------:R-:W2:Y:S02]  /*10d20*/  LDL.LU R2, [R1+0x8e4] ;  /* 0x0008e40001027983 */ /* 0x000ea40000300800 */
[----:B--2---:R-:W-:Y:S02]  /*10d30*/  F2FP.SATFINITE.E4M3.F32.PACK_AB_MERGE_C R2, R2, R0, RZ ;  /* 0x000000000202723e */ /* 0x004fe400048070ff */
[----:B------:R-:W2:Y:S04]  /*10d40*/  LDL.LU R0, [R1+0x8e0] ;  /* 0x0008e00001007983 */ /* 0x000ea80000300800 */
[----:B------:R0:W-:Y:S04]  /*10d50*/  STL [R1+0x85c], R2 ;  /* 0x00085c0201007387 */ /* 0x0001e80000100800 */
[----:B0-----:R-:W2:Y:S01]  /*10d60*/  LDL.LU R2, [R1+0x58] ;  /* 0x0000580001027983 */ /* 0x001ea20000300800 */
[----:B------:R-:W-:-:S02]  /*10d70*/  F2FP.SATFINITE.E4M3.F32.PACK_AB_MERGE_C R21, R21, R22, RZ ;  /* 0x000000161515723e */ /* 0x000fc400048070ff */
[----:B--2---:R-:W-:Y:S02]  /*10d80*/  F2FP.SATFINITE.E4M3.F32.PACK_AB_MERGE_C R0, R0, R2, RZ ;  /* 0x000000020000723e */ /* 0x004fe400048070ff */
[----:B------:R-:W2:Y:S04]  /*10d90*/  LDL R2, [R1+0x48c] ;  /* 0x00048c0001027983 */ /* 0x000ea80000100800 */
[----:B------:R0:W-:Y:S04]  /*10da0*/  STL [R1+0x860], R0 ;  /* 0x0008600001007387 */ /* 0x0001e80000100800 */
[----:B0-----:R-:W2:Y:S04]  /*10db0*/  LDL.LU R0, [R1] ;  /* 0x0000000001007983 */ /* 0x001ea80000300800 */
        /* <DEDUP_REMOVED lines=12> */
[----:B------:R-:W2:Y:S01]  /*10e80*/  LDL.LU R22, [R1+0x8c4] ;  /* 0x0008c40001167983 */ /* 0x000ea20000300800 */
[----:B------:R-:W-:-:S03]  /*10e90*/  F2FP.SATFINITE.E4M3.F32.PACK_AB_MERGE_C R11, R11, R10, RZ ;  /* 0x0000000a0b0b723e */ /* 0x000fc600048070ff */
[----:B------:R0:W-:Y:S01]  /*10ea0*/  STL [R1+0xd8], R21 ;  /* 0x0000d81501007387 */ /* 0x0001e20000100800 */
[----:B------:R-:W-:Y:S02]  /*10eb0*/  F2FP.SATFINITE.E4M3.F32.PACK_AB_MERGE_C R23, R23, R12, RZ ;  /* 0x0000000c1717723e */ /* 0x000fe400048070ff */
[----:B------:R-:W-:Y:S01]  /*10ec0*/  F2FP.SATFINITE.E4M3.F32.PACK_AB_MERGE_C R17, R17, R20, RZ ;  /* 0x000000141111723e */ /* 0x000fe200048070ff */
[----:B0-----:R-:W3:Y:S01]  /*10ed0*/  LDL.LU R21, [R1+0x8c0] ;  /* 0x0008c00001157983 */ /* 0x001ee20000300800 */
[----:B------:R-:W-:Y:S02]  /*10ee0*/  F2FP.SATFINITE.E4M3.F32.PACK_AB_MERGE_C R15, R15, R14, RZ ;  /* 0x0000000e0f0f723e */ /* 0x000fe400048070ff */
[----:B------:R-:W-:Y:S02]  /*10ef0*/  F2FP.SATFINITE.E4M3.F32.PACK_AB_MERGE_C R18, R18, R16, RZ ;  /* 0x000000101212723e */ /* 0x000fe400048070ff */
[----:B------:R-:W-:Y:S02]  /*10f00*/  F2FP.SATFINITE.E4M3.F32.PACK_AB_MERGE_C R24, R24, R25, RZ ;  /* 0x000000191818723e */ /* 0x000fe400048070ff */
[----:B------:R-:W-:-:S02]  /*10f10*/  F2FP.SATFINITE.E4M3.F32.PACK_AB_MERGE_C R26, R26, R27, RZ ;  /* 0x0000001b1a1a723e */ /* 0x000fc400048070ff */
[----:B--2---:R-:W-:Y:S02]  /*10f20*/  F2FP.SATFINITE.E4M3.F32.PACK_AB_MERGE_C R9, R9, R22, RZ ;  /* 0x000000160909723e */ /* 0x004fe400048070ff */
[----:B------:R-:W2:Y:S04]  /*10f30*/  LDL.LU R22, [R1+0x8bc] ;  /* 0x0008bc0001167983 */ /* 0x000ea80000300800 */
[----:B------:R0:W-:Y:S04]  /*10f40*/  STL [R1+0xf8], R9 ;  /* 0x0000f80901007387 */ /* 0x0001e80000100800 */
[----:B0-----:R-:W2:Y:S04]  /*10f50*/  LDL.LU R9, [R1+0x8b8] ;  /* 0x0008b80001097983 */ /* 0x001ea80000300800 */
        /* <DEDUP_REMOVED lines=20> */
[----:B0-----:R-:W2:Y:S01]  /*110a0*/  LDL.LU R26, [R1+0x880] ;  /* 0x00088000011a7983 */ /* 0x001ea20000300800 */
[----:B------:R-:W-:Y:S01]  /*110b0*/  F2FP.SATFINITE.E4M3.F32.PACK_AB_MERGE_C R0, R13, R0, RZ ;  /* 0x000000000d00723e */ /* 0x000fe200048070ff */
[----:B------:R-:W-:Y:S01]  /*110c0*/  VIADD R13, R2, 0x2 ;  /* 0x00000002020d7836 */ /* 0x000fe20000000000 */
[----:B---3--:R-:W-:-:S03]  /*110d0*/  F2FP.SATFINITE.E4M3.F32.PACK_AB_MERGE_C R28, R28, R4, RZ ;  /* 0x000000041c1c723e */ /* 0x008fc600048070ff */
[----:B------:R-:W-:Y:S01]  /*110e0*/  STL [R1+0xe4], R0 ;  /* 0x0000e40001007387 */ /* 0x000fe20000100800 */
[----:B------:R-:W-:Y:S01]  /*110f0*/  ISETP.GE.AND P1, PT, R13, UR4, PT ;  /* 0x000000040d007c0c */ /* 0x000fe2000bf26270 */
[----:B------:R-:W-:Y:S02]  /*11100*/  VIADD R13, R2, 0x1d ;  /* 0x0000001d020d7836 */ /* 0x000fe40000000000 */
[----:B------:R0:W-:Y:S01]  /*11110*/  STL [R1+0xdc], R28 ;  /* 0x0000dc1c01007387 */ /* 0x0001e20000100800 */
[----:B----4-:R-:W-:Y:S02]  /*11120*/  LOP3.LUT R2, R29, 0xffff, RZ, 0xc0, !PT ;  /* 0x0000ffff1d027812 */ /* 0x010fe400078ec0ff */
[----:B0-----:R-:W-:Y:S02]  /*11130*/  LOP3.LUT R28, R19, 0xffff, RZ, 0xc0, !PT ;  /* 0x0000ffff131c7812 */ /* 0x001fe400078ec0ff */
[----:B------:R-:W-:Y:S02]  /*11140*/  ISETP.GE.AND P0, PT, R13, UR29, PT ;  /* 0x0000001d0d007c0c */ /* 0x000fe4000bf06270 */
[----:B--2---:R-:W-:-:S02]  /*11150*/  LOP3.LUT R16, R16, 0xffff, RZ, 0xc0, !PT ;  /* 0x0000ffff10107812 */ /* 0x004fc400078ec0ff */
[----:B------:R-:W-:-:S05]  /*11160*/  F2FP.SATFINITE.E4M3.F32.PACK_AB_MERGE_C R4, R25, R24, RZ ;  /* 0x000000181904723e */ /* 0x000fca00048070ff */
[----:B------:R0:W-:Y:S01]  /*11170*/  STL [R1+0xf0], R4 ;  /* 0x0000f00401007387 */ /* 0x0001e20000100800 */
[----:B------:R-:W-:Y:S02]  /*11180*/  LOP3.LUT R25, R14, 0xffff, RZ, 0xc0, !PT ;  /* 0x0000ffff0e197812 */ /* 0x000fe400078ec0ff */
[----:B------:R-:W-:Y:S02]  /*11190*/  F2FP.SATFINITE.E4M3.F32.PACK_AB_MERGE_C R0, R27, R26, RZ ;  /* 0x0000001a1b00723e */ /* 0x000fe400048070ff */
[----:B0-----:R-:W-:-:S03]  /*111a0*/  LOP3.LUT R4, R15, 0xffff, RZ, 0xc0, !PT ;  /* 0x0000ffff0f047812 */ /* 0x001fc600078ec0ff */
[----:B------:R0:W-:Y:S01]  /*111b0*/  STL [R1+0xe8], R0 ;  /* 0x0000e80001007387 */ /* 0x0001e20000100800 */
[----:B------:R-:W-:-:S03]  /*111c0*/  LOP3.LUT R27, R12, 0xffff, RZ, 0xc0, !PT ;  /* 0x0000ffff0c1b7812 */ /* 0x000fc600078ec0ff */
[----:B------:R-:W2:Y:S04]  /*111d0*/  LDL.LU R19, [R1+0xb4] ;  /* 0x0000b40001137983 */ /* 0x000ea80000300800 */
[----:B------:R-:W3:Y:S01]  /*111e0*/  LDL.LU R29, [R1+0x808] ;  /* 0x00080800011d7983 */ /* 0x000ee20000300800 */
[----:B0-----:R-:W-:-:S03]  /*111f0*/  LOP3.LUT R0, R18, 0xffff, RZ, 0xc0, !PT ;  /* 0x0000ffff12007812 */ /* 0x001fc600078ec0ff */
[----:B------:R-:W-:Y:S01]  /*11200*/  STL [R1+0x4], R28 ;  /* 0x0000041c01007387 */ /* 0x000fe20000100800 */
[----:B------:R-:W-:-:S03]  /*11210*/  LOP3.LUT R18, R8, 0xffff, RZ, 0xc0, !PT ;  /* 0x0000ffff08127812 */ /* 0x000fc600078ec0ff */
[----:B------:R-:W-:Y:S01]  /*11220*/  STL [R1+0x10], R2 ;  /* 0x0000100201007387 */ /* 0x000fe20000100800 */
[----:B------:R-:W-:-:S03]  /*11230*/  PRMT R14, R28, 0x3340, R16 ;  /* 0x000033401c0e7816 */ /* 0x000fc60000000010 */
[----:B------:R0:W-:Y:S01]  /*11240*/  STL [R1], R16 ;  /* 0x0000001001007387 */ /* 0x0001e20000100800 */
[----:B------:R-:W-:-:S03]  /*11250*/  PRMT R8, R27, 0x3340, R1 ;  /* 0x000033401b087816 */ /* 0x000fc60000000001 */
[----:B------:R1:W-:Y:S04]  /*11260*/  STL [R1+0x14], R0 ;  /* 0x0000140001007387 */ /* 0x0003e80000100800 */
[----:B------:R-:W-:Y:S01]  /*11270*/  STL [R1+0x8], R4 ;  /* 0x0000080401007387 */ /* 0x000fe20000100800 */
[----:B0-----:R-:W-:-:S03]  /*11280*/  PRMT R16, R0, 0x3340, R25 ;  /* 0x0000334000107816 */ /* 0x001fc60000000019 */
[----:B------:R0:W-:Y:S01]  /*11290*/  STL [R1+0x864], R27 ;  /* 0x0008641b01007387 */ /* 0x0001e20000100800 */
[----:B-1----:R-:W-:-:S03]  /*112a0*/  PRMT R0, R14, 0x5410, R8 ;  /* 0x000054100e007816 */ /* 0x002fc60000000008 */
[----:B------:R-:W-:Y:S04]  /*112b0*/  STL [R1+0x1c], R18 ;  /* 0x00001c1201007387 */ /* 0x000fe80000100800 */
[----:B0-----:R-:W4:Y:S04]  /*112c0*/  LDL.LU R27, [R1+0x24] ;  /* 0x00002400011b7983 */ /* 0x001f280000300800 */
[----:B------:R-:W4:Y:S04]  /*112d0*/  LDL.LU R13, [R1+0x28] ;  /* 0x00002800010d7983 */ /* 0x000f280000300800 */
[----:B------:R-:W4:Y:S04]  /*112e0*/  LDL.LU R14, [R1+0xb0] ;  /* 0x0000b000010e7983 */ /* 0x000f280000300800 */
[----:B------:R-:W4:Y:S01]  /*112f0*/  LDL.LU R8, [R1+0xa0] ;  /* 0x0000a00001087983 */ /* 0x000f220000300800 */
[----:B------:R-:W-:-:S02]  /*11300*/  LOP3.LUT R26, R11, 0xffff, RZ, 0xc0, !PT ;  /* 0x0000ffff0b1a7812 */ /* 0x000fc400078ec0ff */
[----:B------:R-:W-:Y:S02]  /*11310*/  PRMT R15, R2, 0x3340, R4 ;  /* 0x00003340020f7816 */ /* 0x000fe40000000004 */
[--C-:B------:R-:W-:Y:S02]  /*11320*/  PRMT R11, R26, 0x3340, R1.reuse ;  /* 0x000033401a0b7816 */ /* 0x100fe40000000001 */
[----:B------:R-:W-:Y:S01]  /*11330*/  PRMT R12, R18, 0x3340, R1 ;  /* 0x00003340120c7816 */ /* 0x000fe20000000001 */
[----:B------:R0:W-:Y:S01]  /*11340*/  STL [R1+0xd4], R0 ;  /* 0x0000d40001007387 */ /* 0x0001e20000100800 */
[----:B------:R-:W-:Y:S02]  /*11350*/  PRMT R4, R15, 0x5410, R11 ;  /* 0x000054100f047816 */ /* 0x000fe4000000000b */
[----:B------:R-:W-:Y:S01]  /*11360*/  PRMT R11, R16, 0x5410, R12 ;  /* 0x00005410100b7816 */ /* 0x000fe2000000000c */
[----:B------:R-:W4:Y:S04]  /*11370*/  LDL.LU R28, [R1+0x1e0] ;  /* 0x0001e000011c7983 */ /* 0x000f280000300800 */
[----:B0-----:R-:W4:Y:S04]  /*11380*/  LDL.LU R0, [R1+0xbc] ;  /* 0x0000bc0001007983 */ /* 0x001f280000300800 */
[----:B------:R-:W4:Y:S04]  /*11390*/  LDL.LU R2, [R1+0xa8] ;  /* 0x0000a80001027983 */ /* 0x000f280000300800 */
[----:B------:R0:W-:Y:S04]  /*113a0*/  STL [R1+0xcc], R4 ;  /* 0x0000cc0401007387 */ /* 0x0001e80000100800 */
[----:B0-----:R-:W4:Y:S04]  /*113b0*/  LDL.LU R4, [R1+0xa4] ;  /* 0x0000a40001047983 */ /* 0x001f280000300800 */
[----:B------:R0:W-:Y:S01]  /*113c0*/  STL [R1+0xc8], R11 ;  /* 0x0000c80b01007387 */ /* 0x0001e20000100800 */
[----:B--2---:R-:W-:-:S02]  /*113d0*/  LOP3.LUT R19, R19, 0xffff, RZ, 0xc0, !PT ;  /* 0x0000ffff13137812 */ /* 0x004fc400078ec0ff */
[----:B---3--:R-:W-:Y:S02]  /*113e0*/  LOP3.LUT R18, R29, 0xf0, RZ, 0xc0, !PT ;  /* 0x000000f01d127812 */ /* 0x008fe400078ec0ff */
[----:B------:R-:W2:Y:S04]  /*113f0*/  LDL.LU R29, [R1+0x94] ;  /* 0x00009400011d7983 */ /* 0x000ea80000300800 */
[----:B------:R1:W-:Y:S01]  /*11400*/  STL [R1+0xc], R19 ;  /* 0x00000c1301007387 */ /* 0x0003e20000100800 */
[----:B----4-:R-:W-:Y:S02]  /*11410*/  LOP3.LUT R27, R27, 0xffff, RZ, 0xc0, !PT ;  /* 0x0000ffff1b1b7812 */ /* 0x010fe400078ec0ff */
[----:B------:R-:W-:Y:S02]  /*11420*/  LOP3.LUT R13, R13, 0xffff, RZ, 0xc0, !PT ;  /* 0x0000ffff0d0d7812 */ /* 0x000fe400078ec0ff */
[----:B0-----:R-:W-:-:S02]  /*11430*/  LOP3.LUT R11, R14, 0xffff, RZ, 0xc0, !PT ;  /* 0x0000ffff0e0b7812 */ /* 0x001fc400078ec0ff */
[----:B------:R-:W-:Y:S02]  /*11440*/  LOP3.LUT R12, R8, 0xffff, RZ, 0xc0, !PT ;  /* 0x0000ffff080c7812 */ /* 0x000fe400078ec0ff */
[----:B------:R-:W-:Y:S01]  /*11450*/  LOP3.LUT R8, R9, 0xffff, RZ, 0xc0, !PT ;  /* 0x0000ffff09087812 */ /* 0x000fe200078ec0ff */
[----:B------:R-:W-:Y:S01]  /*11460*/  STL [R1+0x40], R11 ;  /* 0x0000400b01007387 */ /* 0x000fe20000100800 */
[----:B------:R-:W-:-:S03]  /*11470*/  PRMT R9, R19, 0x3340, R13 ;  /* 0x0000334013097816 */ /* 0x000fc6000000000d */
[----:B------:R-:W-:Y:S04]  /*11480*/  STL [R1+0x34], R27 ;  /* 0x0000341b01007387 */ /* 0x000fe80000100800 */
[----:B------:R0:W-:Y:S04]  /*11490*/  STL [R1+0x18], R8 ;  /* 0x0000180801007387 */ /* 0x0001e80000100800 */
[----:B-1----:R-:W3:Y:S01]  /*114a0*/  LDL.LU R19, [R1+0x87c] ;  /* 0x00087c0001137983 */ /* 0x002ee20000300800 */
[----:B------:R-:W1:Y:S01]  /*114b0*/  S2R R24, SR_TID.X ;  /* 0x0000000000187919 */ /* 0x000e620000002100 */
[----:B------:R-:W-:-:S02]  /*114c0*/  LOP3.LUT R14, R17, 0xffff, RZ, 0xc0, !PT ;  /* 0x0000ffff110e7812 */ /* 0x000fc400078ec0ff */
[----:B------:R-:W-:Y:S02]  /*114d0*/  LOP3.LUT R17, R7, 0xffff, RZ, 0xc0, !PT ;  /* 0x0000ffff07117812 */ /* 0x000fe400078ec0ff */
[----:B------:R-:W-:Y:S01]  /*114e0*/  LOP3.LUT R10, R10, 0xffff, RZ, 0xc0, !PT ;  /* 0x0000ffff0a0a7812 */ /* 0x000fe200078ec0ff */
[----:B------:R-:W-:Y:S01]  /*114f0*/  UMOV UR4, 0x400 ;  /* 0x0000040000047882 */ /* 0x000fe20000000000 */
[--C-:B------:R-:W-:Y:S02]  /*11500*/  PRMT R15, R17, 0x3340, R1.reuse ;  /* 0x00003340110f7816 */ /* 0x100fe40000000001 */
[----:B------:R-:W-:Y:S01]  /*11510*/  PRMT R16, R12, 0x3340, R14 ;  /* 0x000033400c107816 */ /* 0x000fe2000000000e */
[----:B------:R-:W-:Y:S01]  /*11520*/  ULEA UR4, UR5, UR4, 0x18 ;  /* 0x0000000405047291 */ /* 0x000fe2000f8ec0ff */
[--C-:B------:R-:W-:Y:S02]  /*11530*/  PRMT R7, R10, 0x3340, R1.reuse ;  /* 0x000033400a077816 */ /* 0x100fe40000000001 */
[----:B0-----:R-:W-:-:S02]  /*11540*/  PRMT R8, R8, 0x3340, R1 ;  /* 0x0000334008087816 */ /* 0x001fc40000000001 */
[----:B------:R-:W-:Y:S02]  /*11550*/  PRMT R11, R11, 0x3340, R27 ;  /* 0x000033400b0b7816 */ /* 0x000fe4000000001b */
[----:B------:R-:W-:Y:S02]  /*11560*/  PRMT R15, R16, 0x5410, R15 ;  /* 0x00005410100f7816 */ /* 0x000fe4000000000f */
[----:B------:R-:W-:Y:S02]  /*11570*/  PRMT R9, R9, 0x5410, R7 ;  /* 0x0000541009097816 */ /* 0x000fe40000000007 */
[----:B------:R-:W-:Y:S01]  /*11580*/  PRMT R7, R11, 0x5410, R8 ;  /* 0x000054100b077816 */ /* 0x000fe20000000008 */
[----:B------:R0:W-:Y:S01]  /*11590*/  STL [R1+0xa0], R15 ;  /* 0x0000a00f01007387 */ /* 0x0001e20000100800 */
[----:B------:R-:W-:Y:S01]  /*115a0*/  LOP3.LUT R28, R28, 0xffff, RZ, 0xc0, !PT ;  /* 0x0000ffff1c1c7812 */ /* 0x000fe200078ec0ff */
[----:B-1----:R-:W-:-:S05]  /*115b0*/  IMAD.SHL.U32 R24, R24, 0x20, RZ ;  /* 0x0000002018187824 */ /* 0x002fca00078e00ff */
[----:B------:R-:W-:Y:S01]  /*115c0*/  LOP3.LUT R24, R24, 0x200, RZ, 0xc0, !PT ;  /* 0x0000020018187812 */ /* 0x000fe200078ec0ff */
[----:B------:R-:W-:Y:S03]  /*115d0*/  STL [R1+0xfc], R9 ;  /* 0x0000fc0901007387 */ /* 0x000fe60000100800 */
[----:B------:R-:W-:Y:S02]  /*115e0*/  IADD3 R18, PT, PT, R24, UR4, R18 ;  /* 0x0000000418127c10 */ /* 0x000fe4000fffe012 */
[----:B------:R-:W-:Y:S01]  /*115f0*/  LOP3.LUT R24, R0, 0xffff, RZ, 0xc0, !PT ;  /* 0x0000ffff00187812 */ /* 0x000fe200078ec0ff */
[----:B------:R1:W-:Y:S01]  /*11600*/  STL [R1+0x100], R7 ;  /* 0x0001000701007387 */ /* 0x0003e20000100800 */
[----:B0-----:R-:W-:-:S03]  /*11610*/  LOP3.LUT R15, R2, 0xffff, RZ, 0xc0, !PT ;  /* 0x0000ffff020f7812 */ /* 0x001fc600078ec0ff */
[----:B------:R-:W4:Y:S04]  /*11620*/  LDL.LU R0, [R1+0x98] ;  /* 0x0000980001007983 */ /* 0x000f280000300800 */
[----:B------:R-:W-:Y:S01]  /*11630*/  STL [R1+0x48], R28 ;  /* 0x0000481c01007387 */ /* 0x000fe20000100800 */
[----:B-1----:R-:W-:-:S03]  /*11640*/  LOP3.LUT R7, R4, 0xffff, RZ, 0xc0, !PT ;  /* 0x0000ffff04077812 */ /* 0x002fc600078ec0ff */
[----:B------:R-:W-:Y:S01]  /*11650*/  STL [R1+0x88], R24 ;  /* 0x0000881801007387 */ /* 0x000fe20000100800 */
[----:B------:R-:W-:-:S03]  /*11660*/  LOP3.LUT R16, R20, 0xffff, RZ, 0xc0, !PT ;  /* 0x0000ffff14107812 */ /* 0x000fc600078ec0ff */
[----:B------:R-:W4:Y:S04]  /*11670*/  LDL.LU R2, [R1+0x84] ;  /* 0x0000840001027983 */ /* 0x000f280000300800 */
[----:B------:R-:W4:Y:S01]  /*11680*/  LDL.LU R27, [R1+0x2c] ;  /* 0x00002c00011b7983 */ /* 0x000f220000300800 */
[----:B--2---:R-:W-:Y:S02]  /*11690*/  LOP3.LUT R4, R29, 0xffff, RZ, 0xc0, !PT ;  /* 0x0000ffff1d047812 */ /* 0x004fe400078ec0ff */
[----:B---3--:R-:W-:Y:S02]  /*116a0*/  LOP3.LUT R29, R19, 0xffff, RZ, 0xc0, !PT ;  /* 0x0000ffff131d7812 */ /* 0x008fe400078ec0ff */
[----:B------:R-:W2:Y:S04]  /*116b0*/  LDL.LU R19, [R1+0x878] ;  /* 0x0008780001137983 */ /* 0x000ea80000300800 */
[----:B------:R-:W3:Y:S01]  /*116c0*/  LDL.LU R20, [R1+0x874] ;  /* 0x0008740001147983 */ /* 0x000ee20000300800 */
[----:B------:R-:W-:-:S02]  /*116d0*/  LOP3.LUT R22, R22, 0xffff, RZ, 0xc0, !PT ;  /* 0x0000ffff16167812 */ /* 0x000fc400078ec0ff */
[----:B------:R-:W-:Y:S01]  /*116e0*/  LOP3.LUT R21, R21, 0xffff, RZ, 0xc0, !PT ;  /* 0x0000ffff15157812 */ /* 0x000fe200078ec0ff */
[----:B------:R0:W-:Y:S01]  /*116f0*/  STL [R1+0x28], R4 ;  /* 0x0000280401007387 */ /* 0x0001e20000100800 */
[----:B------:R-:W-:-:S03]  /*11700*/  LOP3.LUT R9, R6, 0xffff, RZ, 0xc0, !PT ;  /* 0x0000ffff06097812 */ /* 0x000fc600078ec0ff */
[----:B------:R1:W-:Y:S01]  /*11710*/  STL [R1+0x60], R29 ;  /* 0x0000601d01007387 */ /* 0x0003e20000100800 */
[----:B------:R-:W-:Y:S02]  /*11720*/  LOP3.LUT R8, R23, 0xffff, RZ, 0xc0, !PT ;  /* 0x0000ffff17087812 */ /* 0x000fe400078ec0ff */
[----:B------:R-:W-:Y:S01]  /*11730*/  LOP3.LUT R11, R5, 0xffff, RZ, 0xc0, !PT ;  /* 0x0000ffff050b7812 */ /* 0x000fe200078ec0ff */
[----:B------:R-:W-:Y:S01]  /*11740*/  STL [R1+0x4c], R22 ;  /* 0x00004c1601007387 */ /* 0x000fe20000100800 */
[----:B------:R-:W-:-:S03]  /*11750*/  PRMT R5, R9, 0x3340, R1 ;  /* 0x0000334009057816 */ /* 0x000fc60000000001 */
[----:B------:R1:W-:Y:S01]  /*11760*/  STL [R1+0x54], R21 ;  /* 0x0000541501007387 */ /* 0x0003e20000100800 */
[----:B------:R-:W-:Y:S02]  /*11770*/  PRMT R6, R11, 0x3340, R1 ;  /* 0x000033400b067816 */ /* 0x000fe40000000001 */
[----:B------:R-:W-:Y:S02]  /*11780*/  PRMT R23, R28, 0x3340, R4 ;  /* 0x000033401c177816 */ /* 0x000fe40000000004 */
[----:B0-----:R-:W4:Y:S01]  /*11790*/  LDL.LU R4, [R1+0x870] ;  /* 0x0008700001047983 */ /* 0x001f220000300800 */
[----:B------:R-:W-:-:S03]  /*117a0*/  PRMT R24, R24, 0x3340, R29 ;  /* 0x0000334018187816 */ /* 0x000fc6000000001d */
[----:B------:R-:W4:Y:S04]  /*117b0*/  LDL.LU R28, [R1+0x86c] ;  /* 0x00086c00011c7983 */ /* 0x000f280000300800 */
[----:B-1----:R-:W4:Y:S01]  /*117c0*/  LDL.LU R29, [R1+0x868] ;  /* 0x00086800011d7983 */ /* 0x002f220000300800 */
[----:B--2---:R-:W-:Y:S02]  /*117d0*/  PRMT R19, R22, 0x3340, R19 ;  /* 0x0000334016137816 */ /* 0x004fe40000000013 */
[----:B---3--:R-:W-:Y:S02]  /*117e0*/  PRMT R20, R21, 0x3340, R20 ;  /* 0x0000334015147816 */ /* 0x008fe40000000014 */
[----:B------:R-:W-:Y:S02]  /*117f0*/  PRMT R21, R15, 0x3340, R16 ;  /* 0x000033400f157816 */ /* 0x000fe40000000010 */
[----:B------:R-:W-:-:S02]  /*11800*/  PRMT R22, R7, 0x3340, R8 ;  /* 0x0000334007167816 */ /* 0x000fc40000000008 */
[----:B------:R-:W-:Y:S02]  /*11810*/  PRMT R21, R21, 0x5410, R5 ;  /* 0x0000541015157816 */ /* 0x000fe40000000005 */
[----:B------:R-:W-:Y:S01]  /*11820*/  PRMT R6, R22, 0x5410, R6 ;  /* 0x0000541016067816 */ /* 0x000fe20000000006 */
[----:B------:R-:W2:Y:S04]  /*11830*/  LDL.LU R5, [R1+0xb8] ;  /* 0x0000b80001057983 */ /* 0x000ea80000300800 */
[----:B------:R0:W-:Y:S01]  /*11840*/  STL [R1+0xb4], R21 ;  /* 0x0000b41501007387 */ /* 0x0001e20000100800 */
[----:B------:R-:W-:-:S03]  /*11850*/  PRMT R23, R23, 0x5410, R19 ;  /* 0x0000541017177816 */ /* 0x000fc60000000013 */
[----:B0-----:R-:W3:Y:S04]  /*11860*/  LDL.LU R21, [R1+0x80] ;  /* 0x0000800001157983 */ /* 0x001ee80000300800 */
[----:B------:R-:W3:Y:S04]  /*11870*/  LDL.LU R22, [R1+0x1e4] ;  /* 0x0001e40001167983 */ /* 0x000ee80000300800 */
[----:B------:R0:W-:Y:S04]  /*11880*/  STL [R1+0xb0], R6 ;  /* 0x0000b00601007387 */ /* 0x0001e80000100800 */
[----:B0-----:R-:W3:Y:S04]  /*11890*/  LDL.LU R6, [R1+0xac] ;  /* 0x0000ac0001067983 */ /* 0x001ee80000300800 */
[----:B------:R-:W3:Y:S01]  /*118a0*/  LDL.LU R19, [R1+0x1e8] ;  /* 0x0001e80001137983 */ /* 0x000ee20000300800 */
[----:B------:R-:W-:-:S03]  /*118b0*/  PRMT R20, R24, 0x5410, R20 ;  /* 0x0000541018147816 */ /* 0x000fc60000000014 */
[----:B------:R-:W-:Y:S01]  /*118c0*/  STL [R1+0xec], R23 ;  /* 0x0000ec1701007387 */ /* 0x000fe20000100800 */
[----:B----4-:R-:W-:Y:S02]  /*118d0*/  LOP3.LUT R0, R0, 0xffff, RZ, 0xc0, !PT ;  /* 0x0000ffff00007812 */ /* 0x010fe400078ec0ff */
[----:B------:R-:W-:Y:S01]  /*118e0*/  LOP3.LUT R2, R2, 0xffff, RZ, 0xc0, !PT ;  /* 0x0000ffff02027812 */ /* 0x000fe200078ec0ff */
[----:B------:R0:W-:Y:S01]  /*118f0*/  STL [R1+0xbc], R20 ;  /* 0x0000bc1401007387 */ /* 0x0001e20000100800 */
[----:B------:R-:W-:Y:S02]  /*11900*/  LOP3.LUT R27, R27, 0xffff, RZ, 0xc0, !PT ;  /* 0x0000ffff1b1b7812 */ /* 0x000fe400078ec0ff */
[----:B------:R-:W-:Y:S02]  /*11910*/  LOP3.LUT R4, R4, 0xffff, RZ, 0xc0, !PT ;  /* 0x0000ffff04047812 */ /* 0x000fe400078ec0ff */
[----:B0-----:R-:W-:Y:S02]  /*11920*/  LOP3.LUT R20, R28, 0xffff, RZ, 0xc0, !PT ;  /* 0x0000ffff1c147812 */ /* 0x001fe400078ec0ff */
[----:B--2---:R-:W-:-:S02]  /*11930*/  LOP3.LUT R5, R5, 0xffff, RZ, 0xc0, !PT ;  /* 0x0000ffff05057812 */ /* 0x004fc400078ec0ff */
[----:B---3--:R-:W-:Y:S02]  /*11940*/  LOP3.LUT R24, R22, 0xffff, RZ, 0xc0, !PT ;  /* 0x0000ffff16187812 */ /* 0x008fe400078ec0ff */
[----:B------:R-:W-:Y:S02]  /*11950*/  LOP3.LUT R22, R6, 0xffff, RZ, 0xc0, !PT ;  /* 0x0000ffff06167812 */ /* 0x000fe400078ec0ff */
[----:B------:R-:W-:Y:S02]  /*11960*/  LOP3.LUT R23, R19, 0xffff, RZ, 0xc0, !PT ;  /* 0x0000ffff13177812 */ /* 0x000fe400078ec0ff */
[----:B------:R-:W-:-:S03]  /*11970*/  LOP3.LUT R6, R21, 0xffff, RZ, 0xc0, !PT ;  /* 0x0000ffff15067812 */ /* 0x000fc600078ec0ff */
[----:B------:R-:W-:Y:S01]  /*11980*/  STL [R1+0x5c], R23 ;  /* 0x00005c1701007387 */ /* 0x000fe20000100800 */
[----:B------:R-:W-:-:S03]  /*11990*/  LOP3.LUT R21, R3, 0xffff, RZ, 0xc0, !PT ;  /* 0x0000ffff03157812 */ /* 0x000fc600078ec0ff */
[----:B------:R-:W-:Y:S04]  /*119a0*/  STL [R1+0x90], R24 ;  /* 0x0000901801007387 */ /* 0x000fe80000100800 */
[----:B------:R-:W-:Y:S01]  /*119b0*/  STL [R1+0x50], R22 ;  /* 0x0000501601007387 */ /* 0x000fe20000100800 */
[----:B------:R-:W-:-:S03]  /*119c0*/  LOP3.LUT R19, R29, 0xffff, RZ, 0xc0, !PT ;  /* 0x0000ffff1d137812 */ /* 0x000fc600078ec0ff */
[----:B------:R-:W-:Y:S01]  /*119d0*/  STL [R1+0x58], R0 ;  /* 0x0000580001007387 */ /* 0x000fe20000100800 */
[----:B------:R-:W-:-:S03]  /*119e0*/  PRMT R3, R4, 0x3340, R1 ;  /* 0x0000334004037816 */ /* 0x000fc60000000001 */
[----:B------:R-:W-:Y:S04]  /*119f0*/  STL [R1+0x84], R2 ;  /* 0x0000840201007387 */ /* 0x000fe80000100800 */
[----:B------:R-:W-:Y:S04]  /*11a00*/  STL [R1+0x3c], R27 ;  /* 0x00003c1b01007387 */ /* 0x000fe80000100800 */
[----:B------:R0:W-:Y:S04]  /*11a10*/  STL [R1+0x20], R4 ;  /* 0x0000200401007387 */ /* 0x0001e80000100800 */
[----:B------:R-:W2:Y:S04]  /*11a20*/  LDL.LU R29, [R1+0x74] ;  /* 0x00007400011d7983 */ /* 0x000ea80000300800 */
[----:B------:R1:W-:Y:S01]  /*11a30*/  STL [R1+0x38], R21 ;  /* 0x0000381501007387 */ /* 0x0003e20000100800 */
[----:B0-----:R-:W-:-:S03]  /*11a40*/  PRMT R4, R21, 0x3340, R1 ;  /* 0x0000334015047816 */ /* 0x001fc60000000001 */
[----:B------:R-:W3:Y:S01]  /*11a50*/  LDL.LU R28, [R1+0x1b0] ;  /* 0x0001b000011c7983 */ /* 0x000ee20000300800 */
[----:B------:R-:W-:Y:S02]  /*11a60*/  PRMT R22, R22, 0x3340, R27 ;  /* 0x0000334016167816 */ /* 0x000fe4000000001b */
[----:B-1----:R-:W-:Y:S01]  /*11a70*/  PRMT R21, R5, 0x3340, R6 ;  /* 0x0000334005157816 */ /* 0x002fe20000000006 */
[----:B------:R-:W-:Y:S01]  /*11a80*/  STL [R1+0x64], R19 ;  /* 0x0000641301007387 */ /* 0x000fe20000100800 */
[----:B------:R-:W-:Y:S02]  /*11a90*/  PRMT R23, R23, 0x3340, R0 ;  /* 0x0000334017177816 */ /* 0x000fe40000000000 */
[----:B------:R-:W-:Y:S01]  /*11aa0*/  PRMT R3, R21, 0x5410, R3 ;  /* 0x0000541015037816 */ /* 0x000fe20000000003 */
[----:B------:R-:W-:Y:S01]  /*11ab0*/  STL [R1+0x78], R20 ;  /* 0x0000781401007387 */ /* 0x000fe20000100800 */
[----:B------:R-:W-:-:S03]  /*11ac0*/  PRMT R24, R24, 0x3340, R2 ;  /* 0x0000334018187816 */ /* 0x000fc60000000002 */
[----:B------:R-:W4:Y:S04]  /*11ad0*/  LDL.LU R27, [R1+0x864] ;  /* 0x00086400011b7983 */ /* 0x000f280000300800 */
[----:B------:R-:W2:Y:S04]  /*11ae0*/  LDL.LU R0, [R1+0x860] ;  /* 0x0008600001007983 */ /* 0x000ea80000300800 */
[----:B------:R-:W2:Y:S04]  /*11af0*/  LDL.LU R2, [R1+0x85c] ;  /* 0x00085c0001027983 */ /* 0x000ea80000300800 */
[----:B------:R-:W2:Y:S04]  /*11b00*/  LDL.LU R21, [R1+0x9c] ;  /* 0x00009c0001157983 */ /* 0x000ea80000300800 */
[----:B------:R0:W-:Y:S04]  /*11b10*/  STL [R1+0xa8], R3 ;  /* 0x0000a80301007387 */ /* 0x0001e80000100800 */
[----:B0-----:R-:W2:Y:S01]  /*11b20*/  LDL.LU R3, [R1+0x70] ;  /* 0x0000700001037983 */ /* 0x001ea20000300800 */
[----:B------:R-:W-:-:S02]  /*11b30*/  PRMT R19, R19, 0x3340, R1 ;  /* 0x0000334013137816 */ /* 0x000fc40000000001 */
[----:B------:R-:W-:Y:S02]  /*11b40*/  PRMT R4, R22, 0x5410, R4 ;  /* 0x0000541016047816 */ /* 0x000fe40000000004 */
[----:B------:R-:W-:Y:S01]  /*11b50*/  PRMT R20, R20, 0x3340, R1 ;  /* 0x0000334014147816 */ /* 0x000fe20000000001 */
[----:B------:R-:W4:Y:S01]  /*11b60*/  LDL.LU R22, [R1+0x14] ;  /* 0x0000140001167983 */ /* 0x000f220000300800 */
[----:B------:R-:W-:-:S03]  /*11b70*/  PRMT R19, R23, 0x5410, R19 ;  /* 0x0000541017137816 */ /* 0x000fc60000000013 */
[----:B------:R0:W-:Y:S04]  /*11b80*/  STL [R1+0xa4], R4 ;  /* 0x0000a40401007387 */ /* 0x0001e80000100800 */
[----:B------:R-:W4:Y:S01]  /*11b90*/  LDL.LU R23, [R1+0x8] ;  /* 0x0000080001177983 */ /* 0x000f220000300800 */
[----:B0-----:R-:W-:-:S03]  /*11ba0*/  PRMT R4, R24, 0x5410, R20 ;  /* 0x0000541018047816 */ /* 0x001fc60000000014 */
[----:B------:R0:W-:Y:S04]  /*11bb0*/  STL [R1+0xb8], R19 ;  /* 0x0000b81301007387 */ /* 0x0001e80000100800 */
[----:B------:R-:W4:Y:S04]  /*11bc0*/  LDL.LU R20, [R1] ;  /* 0x0000000001147983 */ /* 0x000f280000300800 */
[----:B------:R1:W-:Y:S01]  /*11bd0*/  STL [R1+0xac], R4 ;  /* 0x0000ac0401007387 */ /* 0x0003e20000100800 */
[----:B---3--:R-:W-:-:S05]  /*11be0*/  LOP3.LUT R28, R28, 0xffff, RZ, 0xc0, !PT ;  /* 0x0000ffff1c1c7812 */ /* 0x008fca00078ec0ff */
[----:B------:R-:W-:Y:S01]  /*11bf0*/  STL [R1+0x44], R28 ;  /* 0x0000441c01007387 */ /* 0x000fe20000100800 */
[----:B--2---:R-:W-:Y:S02]  /*11c00*/  LOP3.LUT R24, R3, 0xffff, RZ, 0xc0, !PT ;  /* 0x0000ffff03187812 */ /* 0x004fe400078ec0ff */
[----:B------:R-:W-:Y:S02]  /*11c10*/  LOP3.LUT R3, R2, 0xffff, RZ, 0xc0, !PT ;  /* 0x0000ffff02037812 */ /* 0x000fe400078ec0ff */
[----:B------:R-:W2:Y:S01]  /*11c20*/  LDL.LU R2, [R1+0x4] ;  /* 0x0000040001027983 */ /* 0x000ea20000300800 */
[----:B0-----:R-:W-:Y:S02]  /*11c30*/  LOP3.LUT R19, R21, 0xffff, RZ, 0xc0, !PT ;  /* 0x0000ffff15137812 */ /* 0x001fe400078ec0ff */
[----:B------:R-:W-:Y:S02]  /*11c40*/  LOP3.LUT R29, R29, 0xffff, RZ, 0xc0, !PT ;  /* 0x0000ffff1d1d7812 */ /* 0x000fe400078ec0ff */
[----:B-1----:R-:W-:Y:S01]  /*11c50*/  LOP3.LUT R4, R0, 0xffff, RZ, 0xc0, !PT ;  /* 0x0000ffff00047812 */ /* 0x002fe200078ec0ff */
[----:B------:R-:W-:Y:S04]  /*11c60*/  STL [R1+0x80], R19 ;  /* 0x0000801301007387 */ /* 0x000fe80000100800 */
[----:B------:R-:W-:Y:S04]  /*11c70*/  STL [R1+0x74], R24 ;  /* 0x0000741801007387 */ /* 0x000fe80000100800 */
[----:B------:R0:W-:Y:S04]  /*11c80*/  STL [R1+0x68], R3 ;  /* 0x0000680301007387 */ /* 0x0001e80000100800 */
[----:B------:R1:W-:Y:S01]  /*11c90*/  STL [R1+0x70], R4 ;  /* 0x0000700401007387 */ /* 0x0003e20000100800 */
[----:B0-----:R-:W-:Y:S01]  /*11ca0*/  PRMT R3, R3, 0x3340, R1 ;  /* 0x0000334003037816 */ /* 0x001fe20000000001 */
[----:B------:R-:W0:Y:S01]  /*11cb0*/  S2R R21, SR_TID.X ;  /* 0x0000000000157919 */ /* 0x000e220000002100 */
[----:B--2---:R-:W-:-:S02]  /*11cc0*/  SHF.R.U32.HI R0, RZ, 0x8, R2 ;  /* 0x00000008ff007819 */ /* 0x004fc40000011602 */
[----:B----4-:R-:W-:Y:S02]  /*11cd0*/  SHF.R.U32.HI R2, RZ, 0x8, R20 ;  /* 0x00000008ff027819 */ /* 0x010fe40000011614 */
[----:B------:R-:W-:Y:S02]  /*11ce0*/  PRMT R20, R28, 0x3340, R29 ;  /* 0x000033401c147816 */ /* 0x000fe4000000001d */
[----:B------:R-:W2:Y:S02]  /*11cf0*/  LDL.LU R28, [R1+0xc] ;  /* 0x00000c00011c7983 */ /* 0x000ea40000300800 */
[----:B------:R-:W-:Y:S02]  /*11d00*/  PRMT R3, R20, 0x5410, R3 ;  /* 0x0000541014037816 */ /* 0x000fe40000000003 */
[----:B------:R-:W3:Y:S01]  /*11d10*/  LDL.LU R20, [R1+0x10] ;  /* 0x0000100001147983 */ /* 0x000ee20000300800 */
[----:B------:R-:W-:Y:S02]  /*11d20*/  PRMT R19, R19, 0x3340, R24 ;  /* 0x0000334013137816 */ /* 0x000fe40000000018 */
[----:B-1----:R-:W-:Y:S01]  /*11d30*/  PRMT R4, R4, 0x3340, R1 ;  /* 0x0000334004047816 */ /* 0x002fe20000000001 */
[----:B------:R1:W-:Y:S01]  /*11d40*/  STL [R1+0x98], R3 ;  /* 0x0000980301007387 */ /* 0x0003e20000100800 */
[----:B0-----:R-:W-:-:S02]  /*11d50*/  LOP3.LUT R21, R21, 0x20, RZ, 0xc0, !PT ;  /* 0x0000002015157812 */ /* 0x001fc400078ec0ff */
[----:B------:R-:W-:Y:S02]  /*11d60*/  PRMT R4, R19, 0x5410, R4 ;  /* 0x0000541013047816 */ /* 0x000fe40000000004 */
[----:B------:R-:W4:Y:S01]  /*11d70*/  LDL.LU R19, [R1+0x1c] ;  /* 0x00001c0001137983 */ /* 0x000f220000300800 */
[----:B------:R-:W-:Y:S02]  /*11d80*/  LOP3.LUT R2, R2, 0xffff, RZ, 0xc0, !PT ;  /* 0x0000ffff02027812 */ /* 0x000fe400078ec0ff */
[----:B------:R-:W-:Y:S01]  /*11d90*/  LOP3.LUT R0, R0, 0xffff, RZ, 0xc0, !PT ;  /* 0x0000ffff00007812 */ /* 0x000fe200078ec0ff */
[----:B-1----:R-:W-:-:S03]  /*11da0*/  IMAD R3, R21, 0x8, R18 ;  /* 0x0000000815037824 */ /* 0x002fc600078e0212 */
[----:B------:R-:W-:Y:S01]  /*11db0*/  PRMT R2, R0, 0x3340, R2 ;  /* 0x0000334000027816 */ /* 0x000fe20000000002 */
[----:B------:R0:W-:Y:S01]  /*11dc0*/  STL [R1+0x94], R4 ;  /* 0x0000940401007387 */ /* 0x0001e20000100800 */
[----:B------:R-:W-:Y:S02]  /*11dd0*/  SHF.R.U32.HI R24, RZ, 0x8, R27 ;  /* 0x00000008ff187819 */ /* 0x000fe4000001161b */
[----:B------:R-:W-:Y:S01]  /*11de0*/  SHF.R.U32.HI R21, RZ, 0x8, R26 ;  /* 0x00000008ff157819 */ /* 0x000fe2000001161a */
[----:B------:R-:W-:Y:S01]  /*11df0*/  STL [R1+0x84c], R3 ;  /* 0x00084c0301007387 */ /* 0x000fe20000100800 */
[----:B------:R-:W-:-:S03]  /*11e00*/  SHF.R.U32.HI R25, RZ, 0x8, R25 ;  /* 0x00000008ff197819 */ /* 0x000fc60000011619 */
[----:B------:R1:W-:Y:S01]  /*11e10*/  STL [R1+0x30], R2 ;  /* 0x0000300201007387 */ /* 0x0003e20000100800 */
[----:B0-----:R-:W-:Y:S02]  /*11e20*/  SHF.R.U32.HI R4, RZ, 0x8, R23 ;  /* 0x00000008ff047819 */ /* 0x001fe40000011617 */
[----:B------:R-:W-:Y:S02]  /*11e30*/  LOP3.LUT R24, R24, 0xffff, RZ, 0xc0, !PT ;  /* 0x0000ffff18187812 */ /* 0x000fe400078ec0ff */
[----:B------:R-:W-:Y:S02]  /*11e40*/  LOP3.LUT R21, R21, 0xffff, RZ, 0xc0, !PT ;  /* 0x0000ffff15157812 */ /* 0x000fe400078ec0ff */
[----:B-1----:R-:W-:Y:S02]  /*11e50*/  SHF.R.U32.HI R2, RZ, 0x8, R22 ;  /* 0x00000008ff027819 */ /* 0x002fe40000011616 */
[----:B------:R-:W-:Y:S02]  /*11e60*/  LOP3.LUT R4, R4, 0xffff, RZ, 0xc0, !PT ;  /* 0x0000ffff04047812 */ /* 0x000fe400078ec0ff */
[----:B------:R-:W-:-:S02]  /*11e70*/  LOP3.LUT R2, R2, 0xffff, RZ, 0xc0, !PT ;  /* 0x0000ffff02027812 */ /* 0x000fc400078ec0ff */
[--C-:B------:R-:W-:Y:S02]  /*11e80*/  PRMT R24, R24, 0x3340, R1.reuse ;  /* 0x0000334018187816 */ /* 0x100fe40000000001 */
[----:B------:R-:W-:Y:S02]  /*11e90*/  PRMT R21, R21, 0x3340, R1 ;  /* 0x0000334015157816 */ /* 0x000fe40000000001 */
[----:B---3--:R-:W-:Y:S02]  /*11ea0*/  SHF.R.U32.HI R0, RZ, 0x8, R20 ;  /* 0x00000008ff007819 */ /* 0x008fe40000011614 */
[----:B------:R-:W3:Y:S02]  /*11eb0*/  LDL.LU R20, [R1+0x40] ;  /* 0x0000400001147983 */ /* 0x000ee40000300800 */
[----:B------:R-:W-:Y:S02]  /*11ec0*/  LOP3.LUT R18, R0, 0xffff, RZ, 0xc0, !PT ;  /* 0x0000ffff00127812 */ /* 0x000fe400078ec0ff */
[----:B------:R-:W3:Y:S01]  /*11ed0*/  LDL.LU R23, [R1+0x34] ;  /* 0x0000340001177983 */ /* 0x000ee20000300800 */
[----:B------:R-:W-:-:S03]  /*11ee0*/  LOP3.LUT R0, R25, 0xffff, RZ, 0xc0, !PT ;  /* 0x0000ffff19007812 */ /* 0x000fc600078ec0ff */
[----:B------:R-:W3:Y:S01]  /*11ef0*/  LDL.LU R22, [R1+0x18] ;  /* 0x0000180001167983 */ /* 0x000ee20000300800 */
[----:B------:R-:W-:Y:S02]  /*11f00*/  PRMT R3, R18, 0x3340, R4 ;  /* 0x0000334012037816 */ /* 0x000fe40000000004 */
[----:B------:R-:W-:Y:S01]  /*11f10*/  PRMT R2, R2, 0x3340, R0 ;  /* 0x0000334002027816 */ /* 0x000fe20000000000 */
[----:B------:R0:W-:Y:S04]  /*11f20*/  STL [R1+0x850], R24 ;  /* 0x0008501801007387 */ /* 0x0001e80000100800 */
[----:B------:R-:W-:Y:S04]  /*11f30*/  STL [R1+0x854], R21 ;  /* 0x0008541501007387 */ /* 0x000fe80000100800 */
[----:B------:R1:W-:Y:S04]  /*11f40*/  STL [R1+0x24], R3 ;  /* 0x0000240301007387 */ /* 0x0003e80000100800 */
[----:B------:R2:W-:Y:S04]  /*11f50*/  STL [R1+0x2c], R2 ;  /* 0x00002c0201007387 */ /* 0x0005e80000100800 */
[----:B0-----:R-:W3:Y:S04]  /*11f60*/  LDL.LU R24, [R1+0x48] ;  /* 0x0000480001187983 */ /* 0x001ee80000300800 */
[----:B-1----:R-:W3:Y:S01]  /*11f70*/  LDL.LU R3, [R1+0x28] ;  /* 0x0000280001037983 */ /* 0x002ee20000300800 */
[----:B----4-:R-:W-:-:S02]  /*11f80*/  SHF.R.U32.HI R0, RZ, 0x8, R19 ;  /* 0x00000008ff007819 */ /* 0x010fc40000011613 */
[----:B--2---:R-:W-:Y:S02]  /*11f90*/  SHF.R.U32.HI R2, RZ, 0x8, R28 ;  /* 0x00000008ff027819 */ /* 0x004fe4000001161c */
[----:B------:R-:W-:Y:S02]  /*11fa0*/  SHF.R.U32.HI R13, RZ, 0x8, R13 ;  /* 0x00000008ff0d7819 */ /* 0x000fe4000001160d */
[----:B------:R-:W-:Y:S02]  /*11fb0*/  LOP3.LUT R0, R0, 0xffff, RZ, 0xc0, !PT ;  /* 0x0000ffff00007812 */ /* 0x000fe400078ec0ff */
[----:B------:R-:W-:Y:S02]  /*11fc0*/  SHF.R.U32.HI R14, RZ, 0x8, R14 ;  /* 0x00000008ff0e7819 */ /* 0x000fe4000001160e */
[----:B------:R-:W-:Y:S02]  /*11fd0*/  LOP3.LUT R4, R13, 0xffff, RZ, 0xc0, !PT ;  /* 0x0000ffff0d047812 */ /* 0x000fe400078ec0ff */
[----:B------:R-:W-:-:S02]  /*11fe0*/  LOP3.LUT R2, R2, 0xffff, RZ, 0xc0, !PT ;  /* 0x0000ffff02027812 */ /* 0x000fc400078ec0ff */
[----:B------:R-:W-:Y:S02]  /*11ff0*/  SHF.R.U32.HI R12, RZ, 0x8, R12 ;  /* 0x00000008ff0c7819 */ /* 0x000fe4000001160c */
[----:B------:R-:W-:Y:S02]  /*12000*/  PRMT R18, R0, 0x3340, R1 ;  /* 0x0000334000127816 */ /* 0x000fe40000000001 */
[----:B------:R-:W-:Y:S02]  /*12010*/  SHF.R.U32.HI R17, RZ, 0x8, R17 ;  /* 0x00000008ff117819 */ /* 0x000fe40000011611 */
[----:B------:R-:W-:Y:S02]  /*12020*/  LOP3.LUT R14, R14, 0xffff, RZ, 0xc0, !PT ;  /* 0x0000ffff0e0e7812 */ /* 0x000fe400078ec0ff */
[----:B------:R-:W-:Y:S02]  /*12030*/  PRMT R0, R2, 0x3340, R4 ;  /* 0x0000334002007816 */ /* 0x000fe40000000004 */
[----:B------:R-:W-:Y:S01]  /*12040*/  LOP3.LUT R12, R12, 0xffff, RZ, 0xc0, !PT ;  /* 0x0000ffff0c0c7812 */ /* 0x000fe200078ec0ff */
[----:B------:R-:W-:Y:S01]  /*12050*/  STL [R1+0x858], R18 ;  /* 0x0008581201007387 */ /* 0x000fe20000100800 */
[----:B------:R-:W-:-:S02]  /*12060*/  LOP3.LUT R17, R17, 0xffff, RZ, 0xc0, !PT ;  /* 0x0000ffff11117812 */ /* 0x000fc400078ec0ff */
[----:B------:R-:W-:Y:S01]  /*12070*/  PRMT R13, R12, 0x3340, R14 ;  /* 0x000033400c0d7816 */ /* 0x000fe2000000000e */
[----:B------:R0:W-:Y:S01]  /*12080*/  STL [R1+0x1c], R0 ;  /* 0x00001c0001007387 */ /* 0x0001e20000100800 */
[----:B------:R-:W-:-:S03]  /*12090*/  SHF.R.U32.HI R27, RZ, 0x8, R10 ;  /* 0x00000008ff1b7819 */ /* 0x000fc6000001160a */
[----:B------:R-:W2:Y:S01]  /*120a0*/  LDL.LU R14, [R1+0x60] ;  /* 0x00006000010e7983 */ /* 0x000ea20000300800 */
[----:B------:R-:W-:-:S03]  /*120b0*/  PRMT R28, R17, 0x3340, R1 ;  /* 0x00003340111c7816 */ /* 0x000fc60000000001 */
[----:B------:R-:W4:Y:S01]  /*120c0*/  LDL.LU R10, [R1+0x54] ;  /* 0x00005400010a7983 */ /* 0x000f220000300800 */
[----:B0-----:R-:W-:-:S03]  /*120d0*/  SHF.R.U32.HI R0, RZ, 0x8, R15 ;  /* 0x00000008ff007819 */ /* 0x001fc6000001160f */
[----:B------:R-:W4:Y:S01]  /*120e0*/  LDL.LU R15, [R1+0x88] ;  /* 0x00008800010f7983 */ /* 0x000f220000300800 */
[----:B------:R-:W-:Y:S02]  /*120f0*/  LOP3.LUT R0, R0, 0xffff, RZ, 0xc0, !PT ;  /* 0x0000ffff00007812 */ /* 0x000fe400078ec0ff */
[----:B---3--:R-:W-:Y:S02]  /*12100*/  SHF.R.U32.HI R2, RZ, 0x8, R20 ;  /* 0x00000008ff027819 */ /* 0x008fe40000011614 */
[----:B------:R-:W-:Y:S02]  /*12110*/  SHF.R.U32.HI R25, RZ, 0x8, R23 ;  /* 0x00000008ff197819 */ /* 0x000fe40000011617 */
[----:B------:R-:W-:Y:S02]  /*12120*/  SHF.R.U32.HI R26, RZ, 0x8, R22 ;  /* 0x00000008ff1a7819 */ /* 0x000fe40000011616 */
[----:B------:R-:W-:Y:S02]  /*12130*/  SHF.R.U32.HI R22, RZ, 0x8, R16 ;  /* 0x00000008ff167819 */ /* 0x000fe40000011610 */
[----:B------:R-:W3:Y:S01]  /*12140*/  LDL.LU R16, [R1+0x4c] ;  /* 0x00004c0001107983 */ /* 0x000ee20000300800 */
[----:B------:R-:W-:-:S02]  /*12150*/  LOP3.LUT R25, R25, 0xffff, RZ, 0xc0, !PT ;  /* 0x0000ffff19197812 */ /* 0x000fc400078ec0ff */
[----:B------:R-:W-:Y:S01]  /*12160*/  LOP3.LUT R2, R2, 0xffff, RZ, 0xc0, !PT ;  /* 0x0000ffff02027812 */ /* 0x000fe200078ec0ff */
[----:B------:R-:W3:Y:S01]  /*12170*/  LDL.LU R17, [R1+0x20] ;  /* 0x0000200001117983 */ /* 0x000ee20000300800 */
[----:B------:R-:W-:-:S03]  /*12180*/  LOP3.LUT R22, R22, 0xffff, RZ, 0xc0, !PT ;  /* 0x0000ffff16167812 */ /* 0x000fc600078ec0ff */
[----:B------:R-:W3:Y:S01]  /*12190*/  LDL.LU R12, [R1+0x50] ;  /* 0x00005000010c7983 */ /* 0x000ee20000300800 */
[----:B------:R-:W-:-:S03]  /*121a0*/  PRMT R25, R2, 0x3340, R25 ;  /* 0x0000334002197816 */ /* 0x000fc60000000019 */
[----:B------:R-:W3:Y:S01]  /*121b0*/  LDL.LU R18, [R1+0x3c] ;  /* 0x00003c0001127983 */ /* 0x000ee20000300800 */
[----:B------:R-:W-:Y:S02]  /*121c0*/  PRMT R22, R0, 0x3340, R22 ;  /* 0x0000334000167816 */ /* 0x000fe40000000016 */
[----:B------:R-:W-:Y:S01]  /*121d0*/  SHF.R.U32.HI R2, RZ, 0x8, R24 ;  /* 0x00000008ff027819 */ /* 0x000fe20000011618 */
[----:B------:R-:W3:Y:S01]  /*121e0*/  LDL.LU R21, [R1+0x38] ;  /* 0x0000380001157983 */ /* 0x000ee20000300800 */
[----:B------:R-:W-:-:S03]  /*121f0*/  SHF.R.U32.HI R0, RZ, 0x8, R3 ;  /* 0x00000008ff007819 */ /* 0x000fc60000011603 */
[----:B------:R-:W3:Y:S04]  /*12200*/  LDL.LU R24, [R1+0x5c] ;  /* 0x00005c0001187983 */ /* 0x000ee80000300800 */
[----:B------:R-:W3:Y:S01]  /*12210*/  LDL.LU R3, [R1+0x58] ;  /* 0x0000580001037983 */ /* 0x000ee20000300800 */
[----:B------:R-:W-:Y:S02]  /*12220*/  SHF.R.U32.HI R4, RZ, 0x8, R7 ;  /* 0x00000008ff047819 */ /* 0x000fe40000011607 */
[----:B------:R-:W-:Y:S02]  /*12230*/  SHF.R.U32.HI R19, RZ, 0x8, R8 ;  /* 0x00000008ff137819 */ /* 0x000fe40000011608 */
[----:B------:R-:W-:Y:S02]  /*12240*/  LOP3.LUT R0, R0, 0xffff, RZ, 0xc0, !PT ;  /* 0x0000ffff00007812 */ /* 0x000fe400078ec0ff */
[----:B------:R-:W-:-:S02]  /*12250*/  LOP3.LUT R2, R2, 0xffff, RZ, 0xc0, !PT ;  /* 0x0000ffff02027812 */ /* 0x000fc400078ec0ff */
[----:B------:R-:W-:Y:S02]  /*12260*/  LOP3.LUT R19, R19, 0xffff, RZ, 0xc0, !PT ;  /* 0x0000ffff13137812 */ /* 0x000fe400078ec0ff */
[----:B------:R-:W-:Y:S02]  /*12270*/  LOP3.LUT R4, R4, 0xffff, RZ, 0xc0, !PT ;  /* 0x0000ffff04047812 */ /* 0x000fe400078ec0ff */
[----:B------:R-:W-:Y:S02]  /*12280*/  PRMT R2, R2, 0x3340, R0 ;  /* 0x0000334002027816 */ /* 0x000fe40000000000 */
[----:B------:R-:W-:-:S03]  /*12290*/  PRMT R19, R4, 0x3340, R19 ;  /* 0x0000334004137816 */ /* 0x000fc60000000013 */
[----:B------:R0:W-:Y:S01]  /*122a0*/  STL [R1], R2 ;  /* 0x0000000201007387 */ /* 0x0001e20000100800 */
[----:B------:R-:W-:Y:S02]  /*122b0*/  SHF.R.U32.HI R23, RZ, 0x8, R9 ;  /* 0x00000008ff177819 */ /* 0x000fe40000011609 */
[----:B0-----:R-:W-:Y:S02]  /*122c0*/  SHF.R.U32.HI R2, RZ, 0x8, R5 ;  /* 0x00000008ff027819 */ /* 0x001fe40000011605 */
[----:B--2---:R-:W-:Y:S02]  /*122d0*/  SHF.R.U32.HI R14, RZ, 0x8, R14 ;  /* 0x00000008ff0e7819 */ /* 0x004fe4000001160e */
[----:B------:R-:W-:Y:S02]  /*122e0*/  LOP3.LUT R2, R2, 0xffff, RZ, 0xc0, !PT ;  /* 0x0000ffff02027812 */ /* 0x000fe400078ec0ff */
[----:B----4-:R-:W-:Y:S02]  /*122f0*/  SHF.R.U32.HI R4, RZ, 0x8, R15 ;  /* 0x00000008ff047819 */ /* 0x010fe4000001160f */
[----:B------:R-:W-:-:S02]  /*12300*/  LOP3.LUT R14, R14, 0xffff, RZ, 0xc0, !PT ;  /* 0x0000ffff0e0e7812 */ /* 0x000fc400078ec0ff */
[----:B------:R-:W-:Y:S02]  /*12310*/  LOP3.LUT R4, R4, 0xffff, RZ, 0xc0, !PT ;  /* 0x0000ffff04047812 */ /* 0x000fe400078ec0ff */
[----:B------:R-:W-:Y:S02]  /*12320*/  SHF.R.U32.HI R15, RZ, 0x8, R10 ;  /* 0x00000008ff0f7819 */ /* 0x000fe4000001160a */
[----:B------:R-:W2:Y:S01]  /*12330*/  LDL.LU R10, [R1+0x64] ;  /* 0x00006400010a7983 */ /* 0x000ea20000300800 */
[----:B------:R-:W-:-:S03]  /*12340*/  PRMT R14, R4, 0x3340, R14 ;  /* 0x00003340040e7816 */ /* 0x000fc6000000000e */
[----:B------:R-:W4:Y:S01]  /*12350*/  LDL.LU R9, [R1+0x78] ;  /* 0x0000780001097983 */ /* 0x000f220000300800 */
[----:B---3--:R-:W-:Y:S02]  /*12360*/  SHF.R.U32.HI R0, RZ, 0x8, R16 ;  /* 0x00000008ff007819 */ /* 0x008fe40000011610 */
[----:B------:R-:W-:-:S04]  /*12370*/  SHF.R.U32.HI R16, RZ, 0x8, R6 ;  /* 0x00000008ff107819 */ /* 0x000fc80000011606 */
[----:B------:R-:W-:Y:S02]  /*12380*/  LOP3.LUT R16, R16, 0xffff, RZ, 0xc0, !PT ;  /* 0x0000ffff10107812 */ /* 0x000fe400078ec0ff */
[----:B------:R-:W-:Y:S02]  /*12390*/  SHF.R.U32.HI R7, RZ, 0x8, R12 ;  /* 0x00000008ff077819 */ /* 0x000fe4000001160c */
[----:B------:R-:W-:Y:S02]  /*123a0*/  SHF.R.U32.HI R6, RZ, 0x8, R18 ;  /* 0x00000008ff067819 */ /* 0x000fe40000011612 */
[----:B------:R-:W-:Y:S01]  /*123b0*/  LOP3.LUT R7, R7, 0xffff, RZ, 0xc0, !PT ;  /* 0x0000ffff07077812 */ /* 0x000fe200078ec0ff */
[----:B------:R-:W3:Y:S01]  /*123c0*/  LDL.LU R18, [R1+0xe0] ;  /* 0x0000e00001127983 */ /* 0x000ee20000300800 */
[----:B------:R-:W-:Y:S02]  /*123d0*/  LOP3.LUT R6, R6, 0xffff, RZ, 0xc0, !PT ;  /* 0x0000ffff06067812 */ /* 0x000fe400078ec0ff */
[----:B------:R-:W-:-:S02]  /*123e0*/  PRMT R16, R2, 0x3340, R16 ;  /* 0x0000334002107816 */ /* 0x000fc40000000010 */
[----:B------:R-:W-:Y:S02]  /*123f0*/  SHF.R.U32.HI R2, RZ, 0x8, R21 ;  /* 0x00000008ff027819 */ /* 0x000fe40000011615 */
[----:B------:R-:W-:Y:S01]  /*12400*/  SHF.R.U32.HI R5, RZ, 0x8, R24 ;  /* 0x00000008ff057819 */ /* 0x000fe20000011618 */
[----:B------:R-:W3:Y:S01]  /*12410*/  LDL.LU R21, [R1+0x8c] ;  /* 0x00008c0001157983 */ /* 0x000ee20000300800 */
[----:B------:R-:W-:Y:S02]  /*12420*/  SHF.R.U32.HI R4, RZ, 0x8, R3 ;  /* 0x00000008ff047819 */ /* 0x000fe40000011603 */
[----:B------:R-:W-:Y:S01]  /*12430*/  PRMT R8, R7, 0x3340, R6 ;  /* 0x0000334007087816 */ /* 0x000fe20000000006 */
[----:B------:R-:W3:Y:S01]  /*12440*/  LDL.LU R24, [R1+0x7c] ;  /* 0x00007c0001187983 */ /* 0x000ee20000300800 */
[----:B------:R-:W-:Y:S02]  /*12450*/  LOP3.LUT R4, R4, 0xffff, RZ, 0xc0, !PT ;  /* 0x0000ffff04047812 */ /* 0x000fe400078ec0ff */
[----:B------:R-:W-:Y:S01]  /*12460*/  LOP3.LUT R5, R5, 0xffff, RZ, 0xc0, !PT ;  /* 0x0000ffff05057812 */ /* 0x000fe200078ec0ff */
[----:B------:R-:W3:Y:S04]  /*12470*/  LDL.LU R3, [R1+0x6c] ;  /* 0x00006c0001037983 */ /* 0x000ee80000300800 */
[----:B------:R-:W3:Y:S01]  /*12480*/  LDL.LU R7, [R1+0x90] ;  /* 0x0000900001077983 */ /* 0x000ee20000300800 */
[----:B------:R-:W-:-:S03]  /*12490*/  PRMT R5, R5, 0x3340, R4 ;  /* 0x0000334005057816 */ /* 0x000fc60000000004 */
[----:B------:R-:W4:Y:S04]  /*124a0*/  LDL.LU R6, [R1+0x84] ;  /* 0x0000840001067983 */ /* 0x000f280000300800 */
[----:B------:R0:W-:Y:S04]  /*124b0*/  STL [R1+0x4], R8 ;  /* 0x0000040801007387 */ /* 0x0001e80000100800 */
[----:B0-----:R-:W4:Y:S04]  /*124c0*/  LDL.LU R8, [R1+0x68] ;  /* 0x0000680001087983 */ /* 0x001f280000300800 */
[----:B------:R-:W4:Y:S04]  /*124d0*/  LDL.LU R12, [R1+0x74] ;  /* 0x00007400010c7983 */ /* 0x000f280000300800 */
[----:B------:R-:W4:Y:S04]  /*124e0*/  LDL.LU R4, [R1+0x44] ;  /* 0x0000440001047983 */ /* 0x000f280000300800 */
[----:B------:R0:W-:Y:S01]  /*124f0*/  STL [R1+0x10], R5 ;  /* 0x0000100501007387 */ /* 0x0001e20000100800 */
[----:B------:R-:W-:-:S02]  /*12500*/  SHF.R.U32.HI R20, RZ, 0x8, R11 ;  /* 0x00000008ff147819 */ /* 0x000fc4000001160b */
[----:B--2---:R-:W-:Y:S02]  /*12510*/  SHF.R.U32.HI R11, RZ, 0x8, R10 ;  /* 0x00000008ff0b7819 */ /* 0x004fe4000001160a */
[----:B------:R-:W2:Y:S01]  /*12520*/  LDL.LU R10, [R1+0x70] ;  /* 0x00007000010a7983 */ /* 0x000ea20000300800 */
[----:B---3--:R-:W-:Y:S02]  /*12530*/  SHF.R.U32.HI R7, RZ, 0x8, R7 ;  /* 0x00000008ff077819 */ /* 0x008fe40000011607 */
[----:B----4-:R-:W-:Y:S02]  /*12540*/  SHF.R.U32.HI R6, RZ, 0x8, R6 ;  /* 0x00000008ff067819 */ /* 0x010fe40000011606 */
[----:B------:R-:W-:Y:S02]  /*12550*/  LOP3.LUT R7, R7, 0xffff, RZ, 0xc0, !PT ;  /* 0x0000ffff07077812 */ /* 0x000fe400078ec0ff */
[----:B------:R-:W-:-:S04]  /*12560*/  LOP3.LUT R6, R6, 0xffff, RZ, 0xc0, !PT ;  /* 0x0000ffff06067812 */ /* 0x000fc800078ec0ff */
[----:B------:R-:W-:Y:S02]  /*12570*/  PRMT R7, R7, 0x3340, R6 ;  /* 0x0000334007077816 */ /* 0x000fe40000000006 */
[----:B0-----:R-:W-:Y:S02]  /*12580*/  SHF.R.U32.HI R5, RZ, 0x8, R4 ;  /* 0x00000008ff057819 */ /* 0x001fe40000011604 */
[----:B------:R-:W-:Y:S02]  /*12590*/  SHF.R.U32.HI R4, RZ, 0x8, R29 ;  /* 0x00000008ff047819 */ /* 0x000fe4000001161d */
[----:B------:R-:W-:Y:S01]  /*125a0*/  LOP3.LUT R5, R5, 0xffff, RZ, 0xc0, !PT ;  /* 0x0000ffff05057812 */ /* 0x000fe200078ec0ff */
[----:B------:R-:W3:Y:S01]  /*125b0*/  LDL.LU R29, [R1+0x80] ;  /* 0x00008000011d7983 */ /* 0x000ee20000300800 */
[----:B------:R-:W-:-:S03]  /*125c0*/  LOP3.LUT R4, R4, 0xffff, RZ, 0xc0, !PT ;  /* 0x0000ffff04047812 */ /* 0x000fc600078ec0ff */
[----:B------:R-:W4:Y:S01]  /*125d0*/  LDL.LU R6, [R1+0xc8] ;  /* 0x0000c80001067983 */ /* 0x000f220000300800 */
[----:B------:R-:W-:-:S03]  /*125e0*/  PRMT R5, R5, 0x3340, R4 ;  /* 0x0000334005057816 */ /* 0x000fc60000000004 */
[----:B------:R0:W-:Y:S04]  /*125f0*/  STL [R1+0xc], R7 ;  /* 0x00000c0701007387 */ /* 0x0001e80000100800 */
[----:B0-----:R-:W2:Y:S04]  /*12600*/  LDL.LU R7, [R1+0xa0] ;  /* 0x0000a00001077983 */ /* 0x001ea80000300800 */
[----:B------:R-:W3:Y:S04]  /*12610*/  LDL.LU R4, [R1+0xd4] ;  /* 0x0000d40001047983 */ /* 0x000ee80000300800 */
[----:B------:R0:W-:Y:S04]  /*12620*/  STL [R1+0x8], R5 ;  /* 0x0000080501007387 */ /* 0x0001e80000100800 */
[----:B0-----:R-:W3:Y:S01]  /*12630*/  LDL.LU R5, [R1+0xcc] ;  /* 0x0000cc0001057983 */ /* 0x001ee20000300800 */
[----:B------:R-:W-:-:S02]  /*12640*/  LOP3.LUT R18, R18, 0xffff, RZ, 0xc0, !PT ;  /* 0x0000ffff12127812 */ /* 0x000fc400078ec0ff */
[----:B------:R-:W-:Y:S02]  /*12650*/  LOP3.LUT R21, R21, 0xffff, RZ, 0xc0, !PT ;  /* 0x0000ffff15157812 */ /* 0x000fe400078ec0ff */
[----:B------:R-:W-:Y:S02]  /*12660*/  LOP3.LUT R24, R24, 0xffff, RZ, 0xc0, !PT ;  /* 0x0000ffff18187812 */ /* 0x000fe400078ec0ff */
[----:B------:R-:W-:Y:S01]  /*12670*/  LOP3.LUT R3, R3, 0xffff, RZ, 0xc0, !PT ;  /* 0x0000ffff03037812 */ /* 0x000fe200078ec0ff */
[----:B------:R0:W-:Y:S04]  /*12680*/  STL [R1+0x14], R18 ;  /* 0x0000141201007387 */ /* 0x0001e80000100800 */
[----:B------:R1:W-:Y:S04]  /*12690*/  STL [R1+0x18], R21 ;  /* 0x0000181501007387 */ /* 0x0003e80000100800 */
[----:B------:R0:W-:Y:S04]  /*126a0*/  STL [R1+0x20], R24 ;  /* 0x0000201801007387 */ /* 0x0001e80000100800 */
[----:B------:R0:W-:Y:S01]  /*126b0*/  STL [R1+0x28], R3 ;  /* 0x0000280301007387 */ /* 0x0001e20000100800 */
[----:B----4-:R-:W-:-:S02]  /*126c0*/  PRMT R6, R6, 0x4210, R24 ;  /* 0x0000421006067816 */ /* 0x010fc40000000018 */
[----:B--2---:R-:W-:Y:S02]  /*126d0*/  PRMT R7, R7, 0x4210, R3 ;  /* 0x0000421007077816 */ /* 0x004fe40000000003 */
[----:B---3--:R-:W-:Y:S02]  /*126e0*/  PRMT R4, R4, 0x4210, R18 ;  /* 0x0000421004047816 */ /* 0x008fe40000000012 */
[----:B0-----:R-:W2:Y:S01]  /*126f0*/  LDL.LU R18, [R1+0x858] ;  /* 0x0008580001127983 */ /* 0x001ea20000300800 */
[----:B------:R-:W-:-:S03]  /*12700*/  PRMT R5, R5, 0x4210, R21 ;  /* 0x0000421005057816 */ /* 0x000fc60000000015 */
[----:B-1----:R-:W3:Y:S04]  /*12710*/  LDL.LU R21, [R1+0x854] ;  /* 0x0008540001157983 */ /* 0x002ee80000300800 */
[----:B------:R-:W4:Y:S04]  /*12720*/  LDL.LU R24, [R1+0x850] ;  /* 0x0008500001187983 */ /* 0x000f280000300800 */
[----:B------:R-:W2:Y:S01]  /*12730*/  LDL.LU R3, [R1+0x84c] ;  /* 0x00084c0001037983 */ /* 0x000ea20000300800 */
[----:B------:R-:W-:Y:S02]  /*12740*/  SHF.R.U32.HI R12, RZ, 0x8, R12 ;  /* 0x00000008ff0c7819 */ /* 0x000fe4000001160c */
[----:B------:R-:W-:-:S02]  /*12750*/  SHF.R.U32.HI R29, RZ, 0x8, R29 ;  /* 0x00000008ff1d7819 */ /* 0x000fc4000001161d */
[----:B------:R-:W-:Y:S02]  /*12760*/  LOP3.LUT R12, R12, 0xffff, RZ, 0xc0, !PT ;  /* 0x0000ffff0c0c7812 */ /* 0x000fe400078ec0ff */
[----:B------:R-:W-:-:S04]  /*12770*/  LOP3.LUT R29, R29, 0xffff, RZ, 0xc0, !PT ;  /* 0x0000ffff1d1d7812 */ /* 0x000fc800078ec0ff */
[----:B------:R-:W-:Y:S02]  /*12780*/  PRMT R12, R29, 0x3340, R12 ;  /* 0x000033401d0c7816 */ /* 0x000fe4000000000c */
[----:B------:R-:W3:Y:S04]  /*12790*/  LDL.LU R29, [R1+0x10] ;  /* 0x00001000011d7983 */ /* 0x000ee80000300800 */
[----:B------:R0:W-:Y:S04]  /*127a0*/  STL [R1+0x848], R12 ;  /* 0x0008480c01007387 */ /* 0x0001e80000100800 */
[----:B0-----:R-:W3:Y:S04]  /*127b0*/  LDL.LU R12, [R1+0x8] ;  /* 0x00000800010c7983 */ /* 0x001ee80000300800 */
[----:B--2---:R0:W-:Y:S04]  /*127c0*/  STSM.16.M88.4 [R3], R4 ;  /* 0x0000000403007844 */ /* 0x0041e80000000200 */
[----:B0-----:R-:W4:Y:S04]  /*127d0*/  LDL.LU R4, [R1+0x30] ;  /* 0x0000300001047983 */ /* 0x001f280000300800 */
[----:B------:R-:W3:Y:S04]  /*127e0*/  LDL.LU R5, [R1+0x24] ;  /* 0x0000240001057983 */ /* 0x000ee80000300800 */
[----:B------:R-:W2:Y:S04]  /*127f0*/  LDL.LU R6, [R1+0x2c] ;  /* 0x00002c0001067983 */ /* 0x000ea80000300800 */
[----:B------:R-:W2:Y:S01]  /*12800*/  LDL.LU R7, [R1+0x1c] ;  /* 0x00001c0001077983 */ /* 0x000ea20000300800 */
[----:B------:R-:W-:-:S02]  /*12810*/  LOP3.LUT R27, R27, 0xffff, RZ, 0xc0, !PT ;  /* 0x0000ffff1b1b7812 */ /* 0x000fc400078ec0ff */
[----:B------:R-:W-:Y:S02]  /*12820*/  LOP3.LUT R26, R26, 0xffff, RZ, 0xc0, !PT ;  /* 0x0000ffff1a1a7812 */ /* 0x000fe400078ec0ff */
[----:B------:R-:W-:Y:S02]  /*12830*/  LOP3.LUT R23, R23, 0xffff, RZ, 0xc0, !PT ;  /* 0x0000ffff17177812 */ /* 0x000fe400078ec0ff */
[--C-:B------:R-:W-:Y:S02]  /*12840*/  PRMT R27, R27, 0x3340, R1.reuse ;  /* 0x000033401b1b7816 */ /* 0x100fe40000000001 */
[--C-:B------:R-:W-:Y:S02]  /*12850*/  PRMT R26, R26, 0x3340, R1.reuse ;  /* 0x000033401a1a7816 */ /* 0x100fe40000000001 */
[----:B------:R-:W-:Y:S02]  /*12860*/  PRMT R23, R23, 0x3340, R1 ;  /* 0x0000334017177816 */ /* 0x000fe40000000001 */
[----:B------:R-:W-:-:S02]  /*12870*/  PRMT R13, R13, 0x5410, R28 ;  /* 0x000054100d0d7816 */ /* 0x000fc4000000001c */
[----:B------:R-:W2:Y:S01]  /*12880*/  LDL.LU R28, [R1+0xc] ;  /* 0x00000c00011c7983 */ /* 0x000ea20000300800 */
[----:B------:R-:W-:Y:S02]  /*12890*/  SHF.R.U32.HI R17, RZ, 0x8, R17 ;  /* 0x00000008ff117819 */ /* 0x000fe40000011611 */
[----:B------:R-:W-:Y:S02]  /*128a0*/  LOP3.LUT R20, R20, 0xffff, RZ, 0xc0, !PT ;  /* 0x0000ffff14147812 */ /* 0x000fe400078ec0ff */
[----:B------:R-:W-:Y:S02]  /*128b0*/  LOP3.LUT R0, R0, 0xffff, RZ, 0xc0, !PT ;  /* 0x0000ffff00007812 */ /* 0x000fe400078ec0ff */
[----:B------:R-:W-:Y:S02]  /*128c0*/  SHF.R.U32.HI R9, RZ, 0x8, R9 ;  /* 0x00000008ff097819 */ /* 0x000fe40000011609 */
[----:B------:R-:W-:Y:S02]  /*128d0*/  LOP3.LUT R15, R15, 0xffff, RZ, 0xc0, !PT ;  /* 0x0000ffff0f0f7812 */ /* 0x000fe400078ec0ff */
[----:B------:R-:W-:-:S02]  /*128e0*/  SHF.R.U32.HI R8, RZ, 0x8, R8 ;  /* 0x00000008ff087819 */ /* 0x000fc40000011608 */
[----:B------:R-:W-:Y:S02]  /*128f0*/  LOP3.LUT R2, R2, 0xffff, RZ, 0xc0, !PT ;  /* 0x0000ffff02027812 */ /* 0x000fe400078ec0ff */
[----:B------:R-:W-:Y:S02]  /*12900*/  SHF.R.U32.HI R10, RZ, 0x8, R10 ;  /* 0x00000008ff0a7819 */ /* 0x000fe4000001160a */
[----:B------:R-:W-:Y:S01]  /*12910*/  LOP3.LUT R11, R11, 0xffff, RZ, 0xc0, !PT ;  /* 0x0000ffff0b0b7812 */ /* 0x000fe200078ec0ff */
[----:B------:R-:W-:Y:S01]  /*12920*/  BAR.SYNC.DEFER_BLOCKING 0x0 ;  /* 0x0000000000007b1d */ /* 0x000fe20000010000 */
[----:B----4-:R-:W-:Y:S02]  /*12930*/  PRMT R24, R4, 0x5410, R24 ;  /* 0x0000541004187816 */ /* 0x010fe40000000018 */
[----:B---3--:R-:W-:Y:S02]  /*12940*/  PRMT R21, R5, 0x5410, R21 ;  /* 0x0000541005157816 */ /* 0x008fe40000000015 */
[----:B------:R-:W-:-:S02]  /*12950*/  PRMT R5, R25, 0x5410, R26 ;  /* 0x0000541019057816 */ /* 0x000fc4000000001a */
[----:B--2---:R-:W-:Y:S02]  /*12960*/  PRMT R18, R6, 0x5410, R18 ;  /* 0x0000541006127816 */ /* 0x004fe40000000012 */
[----:B------:R-:W-:Y:S02]  /*12970*/  PRMT R4, R7, 0x5410, R27 ;  /* 0x0000541007047816 */ /* 0x000fe4000000001b */
[----:B------:R-:W2:Y:S01]  /*12980*/  LDL.LU R27, [R1+0xc4] ;  /* 0x0000c400011b7983 */ /* 0x000ea20000300800 */
[----:B------:R-:W-:-:S03]  /*12990*/  PRMT R6, R22, 0x5410, R23 ;  /* 0x0000541016067816 */ /* 0x000fc60000000017 */
[----:B------:R-:W3:Y:S04]  /*129a0*/  LDL.LU R25, [R1+0x4] ;  /* 0x0000040001197983 */ /* 0x000ee80000300800 */
[----:B------:R-:W4:Y:S04]  /*129b0*/  LDL.LU R26, [R1+0xfc] ;  /* 0x0000fc00011a7983 */ /* 0x000f280000300800 */
[----:B------:R-:W2:Y:S01]  /*129c0*/  LDL.LU R23, [R1] ;  /* 0x0000000001177983 */ /* 0x000ea20000300800 */
[----:B------:R-:W-:Y:S02]  /*129d0*/  LOP3.LUT R17, R17, 0xffff, RZ, 0xc0, !PT ;  /* 0x0000ffff11117812 */ /* 0x000fe400078ec0ff */
[----:B------:R-:W-:-:S02]  /*129e0*/  PRMT R20, R20, 0x3340, R1 ;  /* 0x0000334014147816 */ /* 0x000fc40000000001 */
[--C-:B------:R-:W-:Y:S02]  /*129f0*/  PRMT R0, R0, 0x3340, R1.reuse ;  /* 0x0000334000007816 */ /* 0x100fe40000000001 */
[----:B------:R-:W-:Y:S02]  /*12a00*/  LOP3.LUT R9, R9, 0xffff, RZ, 0xc0, !PT ;  /* 0x0000ffff09097812 */ /* 0x000fe400078ec0ff */
[--C-:B------:R-:W-:Y:S02]  /*12a10*/  PRMT R15, R15, 0x3340, R1.reuse ;  /* 0x000033400f0f7816 */ /* 0x100fe40000000001 */
[----:B------:R-:W-:Y:S02]  /*12a20*/  PRMT R17, R17, 0x3340, R1 ;  /* 0x0000334011117816 */ /* 0x000fe40000000001 */
[----:B------:R-:W-:Y:S02]  /*12a30*/  LOP3.LUT R8, R8, 0xffff, RZ, 0xc0, !PT ;  /* 0x0000ffff08087812 */ /* 0x000fe400078ec0ff */
[----:B------:R-:W-:-:S02]  /*12a40*/  PRMT R7, R19, 0x5410, R20 ;  /* 0x0000541013077816 */ /* 0x000fc40000000014 */
[----:B------:R-:W-:Y:S01]  /*12a50*/  PRMT R9, R9, 0x3340, R1 ;  /* 0x0000334009097816 */ /* 0x000fe20000000001 */
[----:B------:R-:W4:Y:S01]  /*12a60*/  LDL.LU R19, [R1+0x100] ;  /* 0x0001000001137983 */ /* 0x000f220000300800 */
[----:B------:R-:W-:Y:S02]  /*12a70*/  PRMT R20, R14, 0x5410, R15 ;  /* 0x000054100e147816 */ /* 0x000fe4000000000f */
[--C-:B------:R-:W-:Y:S02]  /*12a80*/  PRMT R2, R2, 0x3340, R1.reuse ;  /* 0x0000334002027816 */ /* 0x100fe40000000001 */
[----:B------:R-:W-:Y:S02]  /*12a90*/  PRMT R8, R8, 0x3340, R1 ;  /* 0x0000334008087816 */ /* 0x000fe40000000001 */
[----:B------:R-:W-:Y:S02]  /*12aa0*/  PRMT R28, R28, 0x5410, R9 ;  /* 0x000054101c1c7816 */ /* 0x000fe40000000009 */
[----:B------:R-:W-:-:S02]  /*12ab0*/  PRMT R8, R12, 0x5410, R8 ;  /* 0x000054100c087816 */ /* 0x000fc40000000008 */
[----:B---3--:R-:W-:Y:S02]  /*12ac0*/  PRMT R2, R25, 0x5410, R2 ;  /* 0x0000541019027816 */ /* 0x008fe40000000002 */
[----:B--2---:R-:W-:Y:S02]  /*12ad0*/  PRMT R22, R23, 0x5410, R0 ;  /* 0x0000541017167816 */ /* 0x004fe40000000000 */
[----:B------:R-:W2:Y:S01]  /*12ae0*/  LDL.LU R23, [R1+0xb4] ;  /* 0x0000b40001177983 */ /* 0x000ea20000300800 */
[----:B------:R-:W-:-:S03]  /*12af0*/  PRMT R0, R16, 0x5410, R17 ;  /* 0x0000541010007816 */ /* 0x000fc60000000011 */
[----:B------:R-:W3:Y:S04]  /*12b00*/  LDL.LU R14, [R1+0x28] ;  /* 0x00002800010e7983 */ /* 0x000ee80000300800 */
[----:B------:R-:W2:Y:S04]  /*12b10*/  LDL.LU R15, [R1+0xd0] ;  /* 0x0000d000010f7983 */ /* 0x000ea80000300800 */
[----:B------:R-:W2:Y:S04]  /*12b20*/  LDL.LU R17, [R1+0x18] ;  /* 0x0000180001117983 */ /* 0x000ea80000300800 */
[----:B------:R-:W2:Y:S04]  /*12b30*/  LDL.LU R16, [R1+0x20] ;  /* 0x0000200001107983 */ /* 0x000ea80000300800 */
[----:B------:R-:W2:Y:S04]  /*12b40*/  LDL.LU R9, [R1+0x14] ;  /* 0x0000140001097983 */ /* 0x000ea80000300800 */
[----:B------:R-:W3:Y:S04]  /*12b50*/  LDL.LU R25, [R1+0xb0] ;  /* 0x0000b00001197983 */ /* 0x000ee80000300800 */
[----:B------:R-:W3:Y:S01]  /*12b60*/  LDL.LU R12, [R1+0x848] ;  /* 0x00084800010c7983 */ /* 0x000ee20000300800 */
[----:B------:R-:W-:-:S04]  /*12b70*/  LOP3.LUT R10, R10, 0xffff, RZ, 0xc0, !PT ;  /* 0x0000ffff0a0a7812 */ /* 0x000fc800078ec0ff */
[--C-:B------:R-:W-:Y:S01]  /*12b80*/  PRMT R10, R10, 0x3340, R1.reuse ;  /* 0x000033400a0a7816 */ /* 0x100fe20000000001 */
[----:B------:R2:W-:Y:S01]  /*12b90*/  STL [R1+0xc], R8 ;  /* 0x00000c0801007387 */ /* 0x0005e20000100800 */
[----:B------:R-:W-:-:S04]  /*12ba0*/  PRMT R11, R11, 0x3340, R1 ;  /* 0x000033400b0b7816 */ /* 0x000fc80000000001 */
[----:B------:R-:W-:Y:S02]  /*12bb0*/  PRMT R29, R29, 0x5410, R11 ;  /* 0x000054101d1d7816 */ /* 0x000fe4000000000b */
[----:B------:R-:W0:Y:S01]  /*12bc0*/  S2R R11, SR_TID.X ;  /* 0x00000000000b7919 */ /* 0x000e220000002100 */
[----:B--2---:R-:W-:Y:S02]  /*12bd0*/  PRMT R8, R24, 0x5210, R9 ;  /* 0x0000521018087816 */ /* 0x004fe40000000009 */
[----:B------:R-:W2:Y:S01]  /*12be0*/  LDL.LU R24, [R1+0xc0] ;  /* 0x0000c00001187983 */ /* 0x000ea20000300800 */
[----:B------:R-:W-:Y:S02]  /*12bf0*/  PRMT R9, R21, 0x5210, R17 ;  /* 0x0000521015097816 */ /* 0x000fe40000000011 */
[----:B---3--:R-:W-:-:S05]  /*12c00*/  PRMT R10, R12, 0x5410, R10 ;  /* 0x000054100c0a7816 */ /* 0x008fca000000000a */
[----:B------:R1:W-:Y:S04]  /*12c10*/  STL [R1+0x4], R10 ;  /* 0x0000040a01007387 */ /* 0x0003e80000100800 */
[----:B------:R-:W3:Y:S01]  /*12c20*/  LDL.LU R21, [R1+0xd8] ;  /* 0x0000d80001157983 */ /* 0x000ee20000300800 */
[----:B0-----:R-:W-:-:S04]  /*12c30*/  LOP3.LUT R11, R11, 0x3f, RZ, 0xc0, !PT ;  /* 0x0000003f0b0b7812 */ /* 0x001fc800078ec0ff */
[----:B------:R-:W-:Y:S01]  /*12c40*/  LEA R17, R11, UR4, 0x4 ;  /* 0x000000040b117c11 */ /* 0x000fe2000f8e20ff */
[----:B------:R-:W0:Y:S01]  /*12c50*/  LDCU.64 UR4, c[0x0][0x398] ;  /* 0x00007300ff0477ac */ /* 0x000e220008000a00 */
[----:B-1----:R-:W-:Y:S02]  /*12c60*/  PRMT R10, R18, 0x5210, R16 ;  /* 0x00005210120a7816 */ /* 0x002fe40000000010 */
[----:B------:R-:W-:Y:S02]  /*12c70*/  PRMT R11, R13, 0x5210, R14 ;  /* 0x000052100d0b7816 */ /* 0x000fe4000000000e */
[----:B------:R-:W-:Y:S02]  /*12c80*/  LOP3.LUT R16, R15, 0xffff, RZ, 0xc0, !PT ;  /* 0x0000ffff0f107812 */ /* 0x000fe400078ec0ff */
[----:B------:R-:W1:Y:S01]  /*12c90*/  LDS.128 R12, [R17] ;  /* 0x00000000110c7984 */ /* 0x000e620000000c00 */
[----:B------:R-:W-:Y:S01]  /*12ca0*/  BAR.SYNC.DEFER_BLOCKING 0x0 ;  /* 0x0000000000007b1d */ /* 0x000fe20000010000 */
[----:B------:R-:W-:-:S05]  /*12cb0*/  PRMT R4, R4, 0x5210, R16 ;  /* 0x0000521004047816 */ /* 0x000fca0000000010 */
[----:B------:R4:W-:Y:S04]  /*12cc0*/  STSM.16.M88.4 [R3], R8 ;  /* 0x0000000803007844 */ /* 0x0009e80000000200 */
[----:B------:R-:W-:Y:S01]  /*12cd0*/  STL [R1+0x40], R17 ;  /* 0x0000401101007387 */ /* 0x000fe20000100800 */
[----:B----4-:R-:W-:Y:S02]  /*12ce0*/  PRMT R8, R26, 0x4210, R16 ;  /* 0x000042101a087816 */ /* 0x010fe40000000010 */
[----:B------:R-:W-:-:S04]  /*12cf0*/  LOP3.LUT R11, R27, 0xffff, RZ, 0xc0, !PT ;  /* 0x0000ffff1b0b7812 */ /* 0x000fc800078ec0ff */
[----:B------:R-:W-:Y:S01]  /*12d00*/  PRMT R6, R6, 0x5210, R11 ;  /* 0x0000521006067816 */ /* 0x000fe2000000000b */
[----:B-1----:R-:W-:Y:S04]  /*12d10*/  STL [R1+0x824], R14 ;  /* 0x0008240e01007387 */ /* 0x002fe80000100800 */
[----:B------:R-:W-:Y:S04]  /*12d20*/  STL [R1+0x820], R15 ;  /* 0x0008200f01007387 */ /* 0x000fe80000100800 */
[----:B------:R-:W-:Y:S04]  /*12d30*/  STL.64 [R1+0x840], R12 ;  /* 0x0008400c01007387 */ /* 0x000fe80000100a00 */
[----:B------:R-:W4:Y:S04]  /*12d40*/  LDL.LU R26, [R1+0xf8] ;  /* 0x0000f800011a7983 */ /* 0x000f280000300800 */
[----:B------:R-:W4:Y:S01]  /*12d50*/  LDL.LU R27, [R1+0xf4] ;  /* 0x0000f400011b7983 */ /* 0x000f220000300800 */
[----:B------:R-:W-:Y:S01]  /*12d60*/  BAR.SYNC.DEFER_BLOCKING 0x0 ;  /* 0x0000000000007b1d */ /* 0x000fe20000010000 */
[----:B--2---:R-:W-:-:S04]  /*12d70*/  LOP3.LUT R16, R24, 0xffff, RZ, 0xc0, !PT ;  /* 0x0000ffff18107812 */ /* 0x004fc800078ec0ff */
[----:B------:R-:W-:Y:S02]  /*12d80*/  PRMT R7, R7, 0x5210, R16 ;  /* 0x0000521007077816 */ /* 0x000fe40000000010 */
[----:B---3--:R-:W-:-:S04]  /*12d90*/  LOP3.LUT R10, R21, 0xffff, RZ, 0xc0, !PT ;  /* 0x0000ffff150a7812 */ /* 0x008fc800078ec0ff */
[--C-:B------:R-:W-:Y:S02]  /*12da0*/  PRMT R9, R19, 0x4210, R10.reuse ;  /* 0x0000421013097816 */ /* 0x100fe4000000000a */
[----:B------:R-:W-:Y:S02]  /*12db0*/  PRMT R5, R5, 0x5210, R10 ;  /* 0x0000521005057816 */ /* 0x000fe4000000000a */
[----:B------:R-:W-:Y:S02]  /*12dc0*/  PRMT R10, R23, 0x4210, R11 ;  /* 0x00004210170a7816 */ /* 0x000fe4000000000b */
[----:B------:R-:W-:Y:S01]  /*12dd0*/  PRMT R11, R25, 0x4210, R16 ;  /* 0x00004210190b7816 */ /* 0x000fe20000000010 */
[----:B------:R-:W2:Y:S04]  /*12de0*/  LDL.LU R23, [R1+0xe4] ;  /* 0x0000e40001177983 */ /* 0x000ea80000300800 */
[----:B------:R-:W1:Y:S04]  /*12df0*/  LDS.128 R16, [R17] ;  /* 0x0000000011107984 */ /* 0x000e680000000c00 */
[----:B------:R-:W3:Y:S01]  /*12e00*/  LDL.LU R21, [R1+0xdc] ;  /* 0x0000dc0001157983 */ /* 0x000ee20000300800 */
[----:B------:R-:W-:Y:S06]  /*12e10*/  BAR.SYNC.DEFER_BLOCKING 0x0 ;  /* 0x0000000000007b1d */ /* 0x000fec0000010000 */
[----:B-1----:R1:W-:Y:S04]  /*12e20*/  STL [R1+0x814], R19 ;  /* 0x0008141301007387 */ /* 0x0023e80000100800 */
[----:B-1----:R-:W2:Y:S04]  /*12e30*/  LDL R19, [R1+0x40] ;  /* 0x0000400001137983 */ /* 0x002ea80000100800 */
[----:B------:R-:W-:Y:S04]  /*12e40*/  STL [R1+0x838], R18 ;  /* 0x0008381201007387 */ /* 0x000fe80000100800 */
[----:B------:R1:W-:Y:S04]  /*12e50*/  STL.64 [R1+0x830], R16 ;  /* 0x0008301001007387 */ /* 0x0003e80000100a00 */
[----:B------:R0:W-:Y:S01]  /*12e60*/  STSM.16.M88.4 [R3], R8 ;  /* 0x0000000803007844 */ /* 0x0001e20000000200 */
[----:B------:R-:W-:Y:S06]  /*12e70*/  BAR.SYNC.DEFER_BLOCKING 0x0 ;  /* 0x0000000000007b1d */ /* 0x000fec0000010000 */
[----:B-1----:R-:W3:Y:S04]  /*12e80*/  LDL.LU R16, [R1+0xa4] ;  /* 0x0000a40001107983 */ /* 0x002ee80000300800 */
[----:B0-----:R-:W3:Y:S04]  /*12e90*/  LDL.LU R9, [R1+0xec] ;  /* 0x0000ec0001097983 */ /* 0x001ee80000300800 */
[----:B------:R-:W3:Y:S04]  /*12ea0*/  LDL.LU R10, [R1+0xbc] ;  /* 0x0000bc00010a7983 */ /* 0x000ee80000300800 */
[----:B------:R-:W3:Y:S04]  /*12eb0*/  LDL.LU R11, [R1+0xa8] ;  /* 0x0000a800010b7983 */ /* 0x000ee80000300800 */
[----:B------:R-:W3:Y:S04]  /*12ec0*/  LDL.LU R17, [R1+0x108] ;  /* 0x0001080001117983 */ /* 0x000ee80000300800 */
[----:B------:R-:W3:Y:S01]  /*12ed0*/  LDL.LU R18, [R1+0x104] ;  /* 0x0001040001127983 */ /* 0x000ee20000300800 */
[----:B----4-:R-:W-:-:S02]  /*12ee0*/  LOP3.LUT R24, R27, 0xffff, RZ, 0xc0, !PT ;  /* 0x0000ffff1b187812 */ /* 0x010fc400078ec0ff */
[----:B------:R-:W-:Y:S01]  /*12ef0*/  LOP3.LUT R25, R26, 0xffff, RZ, 0xc0, !PT ;  /* 0x0000ffff1a197812 */ /* 0x000fe200078ec0ff */
[----:B--2---:R-:W0:Y:S01]  /*12f00*/  LDS.128 R12, [R19] ;  /* 0x00000000130c7984 */ /* 0x004e220000000c00 */
[----:B------:R-:W-:Y:S06]  /*12f10*/  BAR.SYNC.DEFER_BLOCKING 0x0 ;  /* 0x0000000000007b1d */ /* 0x000fec0000010000 */
[----:B0-----:R0:W-:Y:S04]  /*12f20*/  STL.64 [R1+0x10], R12 ;  /* 0x0000100c01007387 */ /* 0x0011e80000100a00 */
[----:B------:R1:W-:Y:S04]  /*12f30*/  STL.64 [R1+0x18], R14 ;  /* 0x0000180e01007387 */ /* 0x0003e80000100a00 */
[----:B0-----:R-:W2:Y:S04]  /*12f40*/  LDL.LU R12, [R1+0xf0] ;  /* 0x0000f000010c7983 */ /* 0x001ea80000300800 */
[----:B------:R-:W4:Y:S04]  /*12f50*/  LDL.LU R27, [R1+0xe8] ;  /* 0x0000e800011b7983 */ /* 0x000f280000300800 */
[----:B------:R-:W4:Y:S04]  /*12f60*/  LDL.LU R13, [R1+0xb8] ;  /* 0x0000b800010d7983 */ /* 0x000f280000300800 */
[----:B-1----:R-:W4:Y:S04]  /*12f70*/  LDL.LU R15, [R1+0xac] ;  /* 0x0000ac00010f7983 */ /* 0x002f280000300800 */
[----:B------:R-:W4:Y:S04]  /*12f80*/  LDL.LU R14, [R1+0x98] ;  /* 0x00009800010e7983 */ /* 0x000f280000300800 */
[----:B------:R3:W-:Y:S01]  /*12f90*/  STSM.16.M88.4 [R3], R4 ;  /* 0x0000000403007844 */ /* 0x0007e20000000200 */
[----:B------:R-:W-:-:S03]  /*12fa0*/  LOP3.LUT R23, R23, 0xffff, RZ, 0xc0, !PT ;  /* 0x0000ffff17177812 */ /* 0x000fc600078ec0ff */
[----:B------:R-:W4:Y:S01]  /*12fb0*/  LDL.LU R26, [R1+0x94] ;  /* 0x00009400011a7983 */ /* 0x000f220000300800 */
[----:B---3--:R-:W-:Y:S02]  /*12fc0*/  PRMT R4, R9, 0x4210, R25 ;  /* 0x0000421009047816 */ /* 0x008fe40000000019 */
[----:B------:R-:W-:Y:S02]  /*12fd0*/  PRMT R5, R10, 0x4210, R24 ;  /* 0x000042100a057816 */ /* 0x000fe40000000018 */
[----:B------:R-:W-:Y:S01]  /*12fe0*/  PRMT R6, R11, 0x4210, R23 ;  /* 0x000042100b067816 */ /* 0x000fe20000000017 */
[----:B------:R-:W-:Y:S06]  /*12ff0*/  BAR.SYNC.DEFER_BLOCKING 0x0 ;  /* 0x0000000000007b1d */ /* 0x000fec0000010000 */
[----:B------:R-:W0:Y:S01]  /*13000*/  LDS.128 R8, [R19] ;  /* 0x0000000013087984 */ /* 0x000e220000000c00 */
[----:B------:R-:W-:-:S04]  /*13010*/  LOP3.LUT R21, R21, 0xffff, RZ, 0xc0, !PT ;  /* 0x0000ffff15157812 */ /* 0x000fc800078ec0ff */
[----:B------:R-:W-:Y:S01]  /*13020*/  PRMT R7, R16, 0x4210, R21 ;  /* 0x0000421010077816 */ /* 0x000fe20000000015 */
[----:B------:R-:W-:Y:S06]  /*13030*/  BAR.SYNC.DEFER_BLOCKING 0x0 ;  /* 0x0000000000007b1d */ /* 0x000fec0000010000 */
[----:B------:R1:W-:Y:S04]  /*13040*/  STSM.16.M88.4 [R3], R4 ;  /* 0x0000000403007844 */ /* 0x0003e80000000200 */
[----:B0-----:R-:W-:Y:S04]  /*13050*/  STL [R1+0x81c], R9 ;  /* 0x00081c0901007387 */ /* 0x001fe80000100800 */
[----:B------:R-:W-:Y:S01]  /*13060*/  STL [R1+0x818], R10 ;  /* 0x0008180a01007387 */ /* 0x000fe20000100800 */
[----:B-1----:R-:W-:-:S03]  /*13070*/  PRMT R6, R0, 0x5210, R23 ;  /* 0x0000521000067816 */ /* 0x002fc60000000017 */
[----:B------:R0:W-:Y:S01]  /*13080*/  STL [R1+0x810], R11 ;  /* 0x0008100b01007387 */ /* 0x0001e20000100800 */
[----:B------:R-:W-:Y:S02]  /*13090*/  PRMT R7, R2, 0x5210, R21 ;  /* 0x0000521002077816 */ /* 0x000fe40000000015 */
[----:B------:R-:W-:Y:S02]  /*130a0*/  LOP3.LUT R0, R17, 0xffff, RZ, 0xc0, !PT ;  /* 0x0000ffff11007812 */ /* 0x000fe400078ec0ff */
[----:B------:R-:W-:Y:S01]  /*130b0*/  LOP3.LUT R2, R18, 0xffff, RZ, 0xc0, !PT ;  /* 0x0000ffff12027812 */ /* 0x000fe200078ec0ff */
[----:B------:R-:W3:Y:S04]  /*130c0*/  LDL.LU R17, [R1+0xc] ;  /* 0x00000c0001117983 */ /* 0x000ee80000300800 */
[----:B------:R-:W3:Y:S01]  /*130d0*/  LDL.LU R18, [R1+0x4] ;  /* 0x0000040001127983 */ /* 0x000ee20000300800 */
[----:B------:R-:W-:-:S02]  /*130e0*/  PRMT R4, R22, 0x5210, R25 ;  /* 0x0000521016047816 */ /* 0x000fc40000000019 */
[----:B------:R-:W-:Y:S01]  /*130f0*/  PRMT R5, R20, 0x5210, R24 ;  /* 0x0000521014057816 */ /* 0x000fe20000000018 */
[----:B------:R-:W-:Y:S06]  /*13100*/  BAR.SYNC.DEFER_BLOCKING 0x0 ;  /* 0x0000000000007b1d */ /* 0x000fec0000010000 */
[----:B0-----:R-:W3:Y:S01]  /*13110*/  LDL R11, [R1+0x488] ;  /* 0x00048800010b7983 */ /* 0x001ee20000100800 */
[----:B--2---:R-:W-:Y:S02]  /*13120*/  LOP3.LUT R25, R12, 0xffff, RZ, 0xc0, !PT ;  /* 0x0000ffff0c197812 */ /* 0x004fe400078ec0ff */
[----:B----4-:R-:W-:-:S02]  /*13130*/  PRMT R20, R13, 0x4210, R0 ;  /* 0x000042100d147816 */ /* 0x010fc40000000000 */
[----:B------:R-:W-:Y:S02]  /*13140*/  PRMT R21, R15, 0x4210, R2 ;  /* 0x000042100f157816 */ /* 0x000fe40000000002 */
[----:B------:R-:W-:Y:S02]  /*13150*/  PRMT R22, R14, 0x4210, R25 ;  /* 0x000042100e167816 */ /* 0x000fe40000000019 */
[----:B------:R-:W0:Y:S01]  /*13160*/  LDS.128 R12, [R19] ;  /* 0x00000000130c7984 */ /* 0x000e220000000c00 */
[----:B------:R-:W-:Y:S06]  /*13170*/  BAR.SYNC.DEFER_BLOCKING 0x0 ;  /* 0x0000000000007b1d */ /* 0x000fec0000010000 */
[----:B------:R-:W-:Y:S02]  /*13180*/  STSM.16.M88.4 [R3], R4 ;  /* 0x0000000403007844 */ /* 0x000fe40000000200 */
[----:B------:R-:W-:Y:S01]  /*13190*/  BAR.SYNC.DEFER_BLOCKING 0x0 ;  /* 0x0000000000007b1d */ /* 0x000fe20000010000 */
[----:B------:R-:W-:-:S05]  /*131a0*/  LOP3.LUT R27, R27, 0xffff, RZ, 0xc0, !PT ;  /* 0x0000ffff1b1b7812 */ /* 0x000fca00078ec0ff */
[----:B------:R-:W1:Y:S01]  /*131b0*/  LDS.128 R4, [R19] ;  /* 0x0000000013047984 */ /* 0x000e620000000c00 */
[----:B------:R-:W-:Y:S01]  /*131c0*/  PRMT R23, R26, 0x4210, R27 ;  /* 0x000042101a177816 */ /* 0x000fe2000000001b */
[----:B------:R-:W-:Y:S06]  /*131d0*/  BAR.SYNC.DEFER_BLOCKING 0x0 ;  /* 0x0000000000007b1d */ /* 0x000fec0000010000 */
[----:B------:R3:W-:Y:S04]  /*131e0*/  STSM.16.M88.4 [R3], R20 ;  /* 0x0000001403007844 */ /* 0x0007e80000000200 */
[----:B0-----:R0:W-:Y:S01]  /*131f0*/  STL.64 [R1+0x20], R12 ;  /* 0x0000200c01007387 */ /* 0x0011e20000100a00 */
[----:B---3--:R-:W-:-:S02]  /*13200*/  PRMT R22, R17, 0x5210, R25 ;  /* 0x0000521011167816 */ /* 0x008fc40000000019 */
[----:B------:R-:W-:Y:S01]  /*13210*/  PRMT R23, R18, 0x5210, R27 ;  /* 0x0000521012177816 */ /* 0x000fe2000000001b */
[----:B------:R-:W-:Y:S06]  /*13220*/  BAR.SYNC.DEFER_BLOCKING 0x0 ;  /* 0x0000000000007b1d */ /* 0x000fec0000010000 */
[----:B------:R-:W-:Y:S04]  /*13230*/  STL.64 [R1+0x28], R14 ;  /* 0x0000280e01007387 */ /* 0x000fe80000100a00 */
[----:B0-----:R-:W2:Y:S04]  /*13240*/  LDL.LU.64 R12, [R1+0x840] ;  /* 0x00084000010c7983 */ /* 0x001ea80000300a00 */
[----:B------:R-:W0:Y:S04]  /*13250*/  LDS.128 R16, [R19] ;  /* 0x0000000013107984 */ /* 0x000e280000000c00 */
[----:B-1----:R1:W-:Y:S04]  /*13260*/  STL.64 [R1+0x828], R4 ;  /* 0x0008280401007387 */ /* 0x0023e80000100a00 */
[----:B------:R3:W-:Y:S04]  /*13270*/  STL [R1+0x80c], R7 ;  /* 0x00080c0701007387 */ /* 0x0007e80000100800 */
[----:B------:R-:W4:Y:S01]  /*13280*/  LDL R9, [R1+0x498] ;  /* 0x0004980001097983 */ /* 0x000f220000100800 */
[----:B-1----:R-:W1:Y:S03]  /*13290*/  LDC R5, c[0x0][0x3b4] ;  /* 0x0000ed00ff057b82 */ /* 0x002e660000000800 */
[----:B---3--:R-:W3:Y:S04]  /*132a0*/  LDL R7, [R1+0x48c] ;  /* 0x00048c0001077983 */ /* 0x008ee80000100800 */
[----:B0-----:R-:W-:Y:S04]  /*132b0*/  STL.64 [R1+0x30], R16 ;  /* 0x0000301001007387 */ /* 0x001fe80000100a00 */
[----:B------:R0:W-:Y:S04]  /*132c0*/  STL.64 [R1+0x38], R18 ;  /* 0x0000381201007387 */ /* 0x0001e80000100a00 */
[----:B0-----:R-:W4:Y:S04]  /*132d0*/  LDL.LU R18, [R1+0x838] ;  /* 0x0008380001127983 */ /* 0x001f280000300800 */
[----:B------:R-:W4:Y:S04]  /*132e0*/  LDL.LU.64 R16, [R1+0x830] ;  /* 0x0008300001107983 */ /* 0x000f280000300a00 */
[----:B------:R-:W4:Y:S04]  /*132f0*/  LDL R10, [R1+0x494] ;  /* 0x00049400010a7983 */ /* 0x000f280000100800 */
[----:B------:R-:W4:Y:S01]  /*13300*/  LDL R19, [R1+0x490] ;  /* 0x0004900001137983 */ /* 0x000f220000100800 */
[----:B------:R-:W-:-:S02]  /*13310*/  PRMT R20, R29, 0x5210, R0 ;  /* 0x000052101d147816 */ /* 0x000fc40000000000 */
[----:B------:R-:W-:Y:S01]  /*13320*/  PRMT R21, R28, 0x5210, R2 ;  /* 0x000052101c157816 */ /* 0x000fe20000000002 */
[----:B------:R-:W-:Y:S01]  /*13330*/  BAR.SYNC.DEFER_BLOCKING 0x0 ;  /* 0x0000000000007b1d */ /* 0x000fe20000010000 */
[C---:B-1----:R-:W-:Y:S01]  /*13340*/  IMAD R26, R11.reuse, R5, RZ ;  /* 0x000000050b1a7224 */ /* 0x042fe200078e02ff */
[----:B------:R-:W-:-:S04]  /*13350*/  ISETP.GE.AND P2, PT, R11, UR18, PT ;  /* 0x000000120b007c0c */ /* 0x000fc8000bf46270 */
[C---:B------:R-:W-:Y:S01]  /*13360*/  IADD3 R2, P3, PT, R26.reuse, UR16, RZ ;  /* 0x000000101a027c10 */ /* 0x040fe2000ff7e0ff */
[----:B------:R-:W0:Y:S03]  /*13370*/  LDCU UR18, c[0x0][0x39c] ;  /* 0x00007380ff1277ac */ /* 0x000e260008000800 */
[----:B------:R-:W-:Y:S01]  /*13380*/  LEA.HI.X.SX32 R0, R26, UR17, 0x1, P3 ;  /* 0x000000111a007c11 */ /* 0x000fe200098f0eff */
[----:B------:R1:W-:Y:S02]  /*13390*/  STSM.16.M88.4 [R3], R20 ;  /* 0x0000001403007844 */ /* 0x0003e40000000200 */
[----:B-1----:R-:W-:-:S04]  /*133a0*/  IMAD R21, R5, 0x40, R26 ;  /* 0x0000004005157824 */ /* 0x002fc800078e021a */
[----:B------:R-:W-:Y:S01]  /*133b0*/  IMAD R20, R5, 0x40, R21 ;  /* 0x0000004005147824 */ /* 0x000fe200078e0215 */
[----:B--2---:R-:W-:Y:S01]  /*133c0*/  PRMT R3, R12, 0x7770, RZ ;  /* 0x000077700c037816 */ /* 0x004fe200000000ff */
[C---:B---3--:R-:W-:Y:S01]  /*133d0*/  IMAD R15, R7.reuse, UR15, RZ ;  /* 0x0000000f070f7c24 */ /* 0x048fe2000f8e02ff */
[----:B------:R-:W-:Y:S01]  /*133e0*/  BAR.SYNC.DEFER_BLOCKING 0x0 ;  /* 0x0000000000007b1d */ /* 0x000fe20000010000 */
[----:B------:R-:W-:-:S03]  /*133f0*/  ISETP.LT.AND P2, PT, R7, UR31, !P2 ;  /* 0x0000001f07007c0c */ /* 0x000fc6000d741270 */
[----:B------:R-:W-:Y:S02]  /*13400*/  SHF.R.S32.HI R14, RZ, 0x1f, R15 ;  /* 0x0000001fff0e7819 */ /* 0x000fe4000001140f */
[----:B------:R-:W-:-:S05]  /*13410*/  IADD3 R24, P3, PT, R15, R2, RZ ;  /* 0x000000020f187210 */ /* 0x000fca0007f7e0ff */
[----:B------:R-:W-:Y:S01]  /*13420*/  IMAD.X R25, R14, 0x1, R0, P3 ;  /* 0x000000010e197824 */ /* 0x000fe200018e0600 */
[----:B------:R-:W-:-:S04]  /*13430*/  ISETP.GE.AND P3, PT, R7, UR19, PT ;  /* 0x0000001307007c0c */ /* 0x000fc8000bf66270 */
[----:B----4-:R-:W-:Y:S01]  /*13440*/  ISETP.LT.AND P4, PT, R9, UR4, !P3 ;  /* 0x0000000409007c0c */ /* 0x010fe2000df81270 */
[----:B------:R-:W-:Y:S01]  /*13450*/  VIADD R28, R7, 0x1 ;  /* 0x00000001071c7836 */ /* 0x000fe20000000000 */
[----:B------:R-:W-:Y:S01]  /*13460*/  PRMT R4, R12, 0x7772, RZ ;  /* 0x000077720c047816 */ /* 0x000fe200000000ff */
[----:B------:R-:W1:Y:S01]  /*13470*/  LDCU UR4, c[0x0][0x39c] ;  /* 0x00007380ff0477ac */ /* 0x000e620008000800 */
[----:B------:R2:W-:Y:S02]  /*13480*/  @P2 STG.E.U8 desc[UR10][R24.64], R3 ;  /* 0x0000000318002986 */ /* 0x0005e4000c10110a */
[----:B--2---:R-:W-:Y:S01]  /*13490*/  IADD3 R3, P2, PT, R21, UR16, RZ ;  /* 0x0000001015037c10 */ /* 0x004fe2000ff5e0ff */
[----:B------:R-:W-:-:S03]  /*134a0*/  IMAD R25, R5, 0x40, R20 ;  /* 0x0000004005197824 */ /* 0x000fc600078e0214 */
[----:B------:R-:W-:Y:S02]  /*134b0*/  LEA.HI.X.SX32 R21, R21, UR17, 0x1, P2 ;  /* 0x0000001115157c11 */ /* 0x000fe400090f0eff */
[C---:B------:R-:W-:Y:S02]  /*134c0*/  IADD3 R22, P2, PT, R20.reuse, UR16, RZ ;  /* 0x0000001014167c10 */ /* 0x040fe4000ff5e0ff */
[----:B------:R-:W-:Y:S02]  /*134d0*/  IADD3 R23, P6, PT, R25, UR16, RZ ;  /* 0x0000001019177c10 */ /* 0x000fe4000ffde0ff */
[----:B------:R-:W-:Y:S02]  /*134e0*/  IADD3 R26, P5, PT, R15, R3, RZ ;  /* 0x000000030f1a7210 */ /* 0x000fe40007fbe0ff */
[----:B------:R-:W-:Y:S02]  /*134f0*/  LEA.HI.X.SX32 R24, R20, UR17, 0x1, P2 ;  /* 0x0000001114187c11 */ /* 0x000fe400090f0eff */
[----:B------:R-:W-:Y:S01]  /*13500*/  LEA.HI.X.SX32 R20, R25, UR17, 0x1, P6 ;  /* 0x0000001119147c11 */ /* 0x000fe2000b0f0eff */
[----:B------:R-:W2:Y:S01]  /*13510*/  LDCU.64 UR16, c[0x0][0x398] ;  /* 0x00007300ff1077ac */ /* 0x000ea20008000a00 */
[----:B------:R-:W-:Y:S01]  /*13520*/  IMAD.X R27, R14, 0x1, R21, P5 ;  /* 0x000000010e1b7824 */ /* 0x000fe200028e0615 */
[----:B------:R-:W-:-:S02]  /*13530*/  ISETP.LT.AND P5, PT, R10, UR8, !P3 ;  /* 0x000000080a007c0c */ /* 0x000fc4000dfa1270 */
[----:B------:R-:W-:Y:S01]  /*13540*/  PRMT R25, R12, 0x7771, RZ ;  /* 0x000077710c197816 */ /* 0x000fe200000000ff */
[----:B------:R-:W3:Y:S01]  /*13550*/  LDCU UR8, c[0x0][0x398] ;  /* 0x00007300ff0877ac */ /* 0x000ee20008000800 */
[----:B0-----:R-:W-:Y:S02]  /*13560*/  ISETP.GE.AND P2, PT, R28, UR18, PT ;  /* 0x000000121c007c0c */ /* 0x001fe4000bf46270 */
[----:B------:R-:W-:Y:S02]  /*13570*/  IADD3 R28, P6, PT, R15, R22, RZ ;  /* 0x000000160f1c7210 */ /* 0x000fe40007fde0ff */
[----:B------:R-:W-:Y:S01]  /*13580*/  ISETP.LT.AND P3, PT, R19, UR6, !P3 ;  /* 0x0000000613007c0c */ /* 0x000fe2000df61270 */
[----:B------:R0:W-:Y:S01]  /*13590*/  @P4 STG.E.U8 desc[UR10][R26.64], R25 ;  /* 0x000000191a004986 */ /* 0x0001e2000c10110a */
[----:B------:R-:W-:Y:S01]  /*135a0*/  PRMT R12, R12, 0x7773, RZ ;  /* 0x000077730c0c7816 */ /* 0x000fe200000000ff */
[C---:B------:R-:W-:Y:S01]  /*135b0*/  IMAD.X R29, R14.reuse, 0x1, R24, P6 ;  /* 0x000000010e1d7824 */ /* 0x040fe200030e0618 */
[----:B------:R-:W-:Y:S01]  /*135c0*/  ISETP.LT.AND P6, PT, R11, UR12, !P2 ;  /* 0x0000000c0b007c0c */ /* 0x000fe2000d7c1270 */
[----:B------:R-:W4:Y:S01]  /*135d0*/  LDCU.64 UR18, c[0x0][0x398] ;  /* 0x00007300ff1277ac */ /* 0x000f220008000a00 */
[----:B------:R-:W1:Y:S01]  /*135e0*/  LDCU UR6, c[0x0][0x398] ;  /* 0x00007300ff0677ac */ /* 0x000e620008000800 */
[C---:B0-----:R-:W-:Y:S01]  /*135f0*/  IADD3 R26, P4, PT, R15.reuse, R23, RZ ;  /* 0x000000170f1a7210 */ /* 0x041fe20007f9e0ff */
[----:B------:R-:W-:Y:S01]  /*13600*/  VIADD R25, R15, UR15 ;  /* 0x0000000f0f197c36 */ /* 0x000fe20008000000 */
[----:B------:R0:W-:Y:S01]  /*13610*/  @P5 STG.E.U8 desc[UR10][R28.64], R4 ;  /* 0x000000041c005986 */ /* 0x0001e2000c10110a */
[----:B------:R-:W1:Y:S02]  /*13620*/  LDCU UR12, c[0x0][0x398] ;  /* 0x00007300ff0c77ac */ /* 0x000e640008000800 */
[----:B------:R-:W-:Y:S01]  /*13630*/  IMAD.X R27, R14, 0x1, R20, P4 ;  /* 0x000000010e1b7824 */ /* 0x000fe200020e0614 */
[----:B--2---:R-:W-:Y:S01]  /*13640*/  ISETP.LT.AND P5, PT, R9, UR16, !P2 ;  /* 0x0000001009007c0c */ /* 0x004fe2000d7a1270 */
[----:B------:R-:W2:Y:S01]  /*13650*/  LDCU UR16, c[0x0][0x398] ;  /* 0x00007300ff1077ac */ /* 0x000ea20008000800 */
[----:B------:R-:W-:-:S02]  /*13660*/  SHF.R.S32.HI R15, RZ, 0x1f, R25 ;  /* 0x0000001fff0f7819 */ /* 0x000fc40000011419 */
[----:B------:R1:W-:Y:S01]  /*13670*/  @P3 STG.E.U8 desc[UR10][R26.64], R12 ;  /* 0x0000000c1a003986 */ /* 0x0003e2000c10110a */
[C---:B0-----:R-:W-:Y:S02]  /*13680*/  IADD3 R4, P4, PT, R25.reuse, R2, RZ ;  /* 0x0000000219047210 */ /* 0x041fe40007f9e0ff */
[----:B------:R-:W-:Y:S02]  /*13690*/  IADD3 R28, P3, PT, R25, R3, RZ ;  /* 0x00000003191c7210 */ /* 0x000fe40007f7e0ff */
[C---:B------:R-:W-:Y:S01]  /*136a0*/  PRMT R14, R16.reuse, 0x7771, RZ ;  /* 0x00007771100e7816 */ /* 0x040fe200000000ff */
[C---:B------:R-:W-:Y:S02]  /*136b0*/  IMAD.X R5, R15.reuse, 0x1, R0, P4 ;  /* 0x000000010f057824 */ /* 0x040fe400020e0600 */
[----:B------:R-:W-:Y:S01]  /*136c0*/  IMAD.X R29, R15, 0x1, R21, P3 ;  /* 0x000000010f1d7824 */ /* 0x000fe200018e0615 */
[----:B-1----:R-:W-:-:S05]  /*136d0*/  PRMT R12, R16, 0x7770, RZ ;  /* 0x00007770100c7816 */ /* 0x002fca00000000ff */
[----:B------:R0:W-:Y:S04]  /*136e0*/  @P6 STG.E.U8 desc[UR10][R4.64], R12 ;  /* 0x0000000c04006986 */ /* 0x0001e8000c10110a */
[----:B------:R1:W-:Y:S04]  /*136f0*/  @P5 STG.E.U8 desc[UR10][R28.64], R14 ;  /* 0x0000000e1c005986 */ /* 0x0003e8000c10110a */
[----:B0-----:R-:W2:Y:S04]  /*13700*/  LDL.LU.64 R4, [R1+0x828] ;  /* 0x0008280001047983 */ /* 0x001ea80000300a00 */
[----:B-1----:R-:W2:Y:S01]  /*13710*/  LDL.LU R14, [R1+0x824] ;  /* 0x00082400010e7983 */ /* 0x002ea20000300800 */
[----:B------:R-:W-:Y:S01]  /*13720*/  ISETP.LT.AND P4, PT, R10, UR20, !P2 ;  /* 0x000000140a007c0c */ /* 0x000fe2000d781270 */
[----:B------:R-:W-:Y:S01]  /*13730*/  VIADD R12, R7, 0x3 ;  /* 0x00000003070c7836 */ /* 0x000fe20000000000 */
[----:B------:R-:W-:-:S04]  /*13740*/  IADD3 R26, P6, PT, R25, R22, RZ ;  /* 0x00000016191a7210 */ /* 0x000fc80007fde0ff */
[----:B------:R-:W-:Y:S01]  /*13750*/  ISETP.GE.AND P3, PT, R12, UR4, PT ;  /* 0x000000040c007c0c */ /* 0x000fe2000bf66270 */
[----:B------:R-:W-:Y:S01]  /*13760*/  IMAD.X R27, R15, 0x1, R24, P6 ;  /* 0x000000010f1b7824 */ /* 0x000fe200030e0618 */
[----:B------:R-:W-:Y:S01]  /*13770*/  PRMT R12, R16, 0x7772, RZ ;  /* 0x00007772100c7816 */ /* 0x000fe200000000ff */
[----:B------:R-:W0:Y:S04]  /*13780*/  LDCU UR4, c[0x0][0x39c] ;  /* 0x00007380ff0477ac */ /* 0x000e280008000800 */
[----:B------:R1:W-:Y:S02]  /*13790*/  @P4 STG.E.U8 desc[UR10][R26.64], R12 ;  /* 0x0000000c1a004986 */ /* 0x0003e4000c10110a */
[----:B-1----:R-:W-:-:S05]  /*137a0*/  IADD3 R26, P4, PT, R25, R23, RZ ;  /* 0x00000017191a7210 */ /* 0x002fca0007f9e0ff */
[----:B------:R-:W-:Y:S02]  /*137b0*/  IMAD.X R27, R15, 0x1, R20, P4 ;  /* 0x000000010f1b7824 */ /* 0x000fe400020e0614 */
[----:B------:R-:W2:Y:S01]  /*137c0*/  LDL.LU R15, [R1+0x820] ;  /* 0x00082000010f7983 */ /* 0x000ea20000300800 */
[----:B------:R-:W-:Y:S01]  /*137d0*/  ISETP.LT.AND P2, PT, R19, UR22, !P2 ;  /* 0x0000001613007c0c */ /* 0x000fe2000d741270 */
[----:B------:R-:W-:Y:S01]  /*137e0*/  VIADD R12, R25, UR15 ;  /* 0x0000000f190c7c36 */ /* 0x000fe20008000000 */
[----:B----4-:R-:W-:Y:S01]  /*137f0*/  ISETP.LT.AND P5, PT, R11, UR18, !P1 ;  /* 0x000000120b007c0c */ /* 0x010fe2000cfa1270 */
[----:B------:R-:W1:Y:S01]  /*13800*/  LDCU UR18, c[0x0][0x398] ;  /* 0x00007300ff1277ac */ /* 0x000e620008000800 */
[----:B------:R-:W-:Y:S02]  /*13810*/  PRMT R16, R16, 0x7773, RZ ;  /* 0x0000777310107816 */ /* 0x000fe400000000ff */
[----:B------:R-:W-:Y:S02]  /*13820*/  SHF.R.S32.HI R25, RZ, 0x1f, R12 ;  /* 0x0000001fff197819 */ /* 0x000fe4000001140c */
[----:B------:R-:W-:-:S02]  /*13830*/  IADD3 R28, P6, PT, R12, R2, RZ ;  /* 0x000000020c1c7210 */ /* 0x000fc40007fde0ff */
[----:B------:R-:W-:-:S03]  /*13840*/  ISETP.LT.AND P4, PT, R9, UR28, !P1 ;  /* 0x0000001c09007c0c */ /* 0x000fc6000cf81270 */
[----:B------:R4:W-:Y:S01]  /*13850*/  @P2 STG.E.U8 desc[UR10][R26.64], R16 ;  /* 0x000000101a002986 */ /* 0x0009e2000c10110a */
[----:B------:R-:W-:Y:S01]  /*13860*/  IMAD.X R29, R25, 0x1, R0, P6 ;  /* 0x00000001191d7824 */ /* 0x000fe200030e0600 */
[----:B----4-:R-:W-:Y:S02]  /*13870*/  PRMT R16, R13, 0x7770, RZ ;  /* 0x000077700d107816 */ /* 0x010fe400000000ff */
[----:B------:R-:W-:-:S03]  /*13880*/  IADD3 R26, P2, PT, R12, R3, RZ ;  /* 0x000000030c1a7210 */ /* 0x000fc60007f5e0ff */
[----:B------:R4:W-:Y:S02]  /*13890*/  @P5 STG.E.U8 desc[UR10][R28.64], R16 ;  /* 0x000000101c005986 */ /* 0x0009e4000c10110a */
[----:B------:R-:W-:Y:S01]  /*138a0*/  IMAD.X R27, R25, 0x1, R21, P2 ;  /* 0x00000001191b7824 */ /* 0x000fe200010e0615 */
[----:B------:R-:W-:Y:S01]  /*138b0*/  ISETP.LT.AND P5, PT, R10, UR26, !P1 ;  /* 0x0000001a0a007c0c */ /* 0x000fe2000cfa1270 */
[----:B----4-:R-:W-:Y:S01]  /*138c0*/  VIADD R16, R7, 0x4 ;  /* 0x0000000407107836 */ /* 0x010fe20000000000 */
[----:B------:R-:W-:Y:S02]  /*138d0*/  PRMT R29, R13, 0x7771, RZ ;  /* 0x000077710d1d7816 */ /* 0x000fe400000000ff */
[----:B------:R-:W-:Y:S02]  /*138e0*/  IADD3 R28, P6, PT, R12, R22, RZ ;  /* 0x000000160c1c7210 */ /* 0x000fe40007fde0ff */
[----:B0-----:R-:W-:Y:S01]  /*138f0*/  ISETP.GE.AND P2, PT, R16, UR4, PT ;  /* 0x0000000410007c0c */ /* 0x001fe2000bf46270 */
[----:B------:R-:W0:Y:S01]  /*13900*/  LDCU UR4, c[0x0][0x398] ;  /* 0x00007300ff0477ac */ /* 0x000e220008000800 */
[----:B------:R4:W-:Y:S01]  /*13910*/  @P4 STG.E.U8 desc[UR10][R26.64], R29 ;  /* 0x0000001d1a004986 */ /* 0x0009e2000c10110a */
[----:B------:R-:W-:Y:S01]  /*13920*/  ISETP.LT.AND P1, PT, R19, UR24, !P1 ;  /* 0x0000001813007c0c */ /* 0x000fe2000cf21270 */
[----:B------:R-:W-:Y:S01]  /*13930*/  VIADD R16, R12, UR15 ;  /* 0x0000000f0c107c36 */ /* 0x000fe20008000000 */
[----:B------:R-:W-:-:S02]  /*13940*/  ISETP.LT.AND P4, PT, R11, UR30, !P3 ;  /* 0x0000001e0b007c0c */ /* 0x000fc4000df81270 */
[----:B----4-:R-:W-:Y:S01]  /*13950*/  PRMT R27, R13, 0x7772, RZ ;  /* 0x000077720d1b7816 */ /* 0x010fe200000000ff */
[----:B------:R-:W-:Y:S01]  /*13960*/  IMAD.X R29, R25, 0x1, R24, P6 ;  /* 0x00000001191d7824 */ /* 0x000fe200030e0618 */
[----:B------:R-:W-:-:S03]  /*13970*/  IADD3 R26, P6, PT, R12, R23, RZ ;  /* 0x000000170c1a7210 */ /* 0x000fc60007fde0ff */
[----:B------:R-:W-:Y:S01]  /*13980*/  IMAD.MOV.U32 R12, RZ, RZ, R27 ;  /* 0x000000ffff0c7224 */ /* 0x000fe200078e001b */
[----:B------:R-:W-:Y:S01]  /*13990*/  PRMT R13, R13, 0x7773, RZ ;  /* 0x000077730d0d7816 */ /* 0x000fe200000000ff */
[----:B------:R-:W-:-:S03]  /*139a0*/  IMAD.X R27, R25, 0x1, R20, P6 ;  /* 0x00000001191b7824 */ /* 0x000fc600030e0614 */
[----:B------:R4:W-:Y:S01]  /*139b0*/  @P5 STG.E.U8 desc[UR10][R28.64], R12 ;  /* 0x0000000c1c005986 */ /* 0x0009e2000c10110a */
[----:B------:R-:W-:-:S03]  /*139c0*/  PRMT R25, R17, 0x7770, RZ ;  /* 0x0000777011197816 */ /* 0x000fc600000000ff */
[----:B------:R1:W-:Y:S01]  /*139d0*/  @P1 STG.E.U8 desc[UR10][R26.64], R13 ;  /* 0x0000000d1a001986 */ /* 0x0003e2000c10110a */
[----:B0-----:R-:W-:Y:S01]  /*139e0*/  ISETP.LT.AND P1, PT, R9, UR4, !P3 ;  /* 0x0000000409007c0c */ /* 0x001fe2000df21270 */
[----:B------:R-:W0:Y:S01]  /*139f0*/  LDCU UR4, c[0x0][0x39c] ;  /* 0x00007380ff0477ac */ /* 0x000e220008000800 */
[----:B----4-:R-:W-:Y:S02]  /*13a00*/  SHF.R.S32.HI R29, RZ, 0x1f, R16 ;  /* 0x0000001fff1d7819 */ /* 0x010fe40000011410 */
[----:B------:R-:W-:-:S05]  /*13a10*/  IADD3 R12, P5, PT, R16, R2, RZ ;  /* 0x00000002100c7210 */ /* 0x000fca0007fbe0ff */
[----:B-1----:R-:W-:Y:S01]  /*13a20*/  IMAD.X R13, R29, 0x1, R0, P5 ;  /* 0x000000011d0d7824 */ /* 0x002fe200028e0600 */
[----:B------:R-:W-:Y:S01]  /*13a30*/  ISETP.LT.AND P5, PT, R10, UR6, !P3 ;  /* 0x000000060a007c0c */ /* 0x000fe2000dfa1270 */
[----:B------:R-:W1:Y:S01]  /*13a40*/  LDCU UR6, c[0x0][0x39c] ;  /* 0x00007380ff0677ac */ /* 0x000e620008000800 */
[C---:B------:R-:W-:Y:S02]  /*13a50*/  IADD3 R26, P6, PT, R16.reuse, R3, RZ ;  /* 0x00000003101a7210 */ /* 0x040fe40007fde0ff */
[----:B------:R4:W-:Y:S01]  /*13a60*/  @P4 STG.E.U8 desc[UR10][R12.64], R25 ;  /* 0x000000190c004986 */ /* 0x0009e2000c10110a */
[----:B------:R-:W-:Y:S02]  /*13a70*/  PRMT R28, R17, 0x7772, RZ ;  /* 0x00007772111c7816 */ /* 0x000fe400000000ff */
[----:B------:R-:W-:Y:S01]  /*13a80*/  IMAD.X R27, R29, 0x1, R21, P6 ;  /* 0x000000011d1b7824 */ /* 0x000fe200030e0615 */
[----:B---3--:R-:W-:Y:S01]  /*13a90*/  ISETP.LT.AND P3, PT, R19, UR8, !P3 ;  /* 0x0000000813007c0c */ /* 0x008fe2000df61270 */
[----:B------:R-:W3:Y:S01]  /*13aa0*/  LDCU UR8, c[0x0][0x398] ;  /* 0x00007300ff0877ac */ /* 0x000ee20008000800 */
[----:B----4-:R-:W-:-:S02]  /*13ab0*/  IADD3 R12, P4, PT, R16, R22, RZ ;  /* 0x00000016100c7210 */ /* 0x010fc40007f9e0ff */
[----:B------:R-:W-:-:S03]  /*13ac0*/  PRMT R25, R17, 0x7771, RZ ;  /* 0x0000777111197816 */ /* 0x000fc600000000ff */
[----:B------:R-:W-:Y:S02]  /*13ad0*/  IMAD.X R13, R29, 0x1, R24, P4 ;  /* 0x000000011d0d7824 */ /* 0x000fe400020e0618 */
[----:B------:R4:W-:Y:S04]  /*13ae0*/  @P1 STG.E.U8 desc[UR10][R26.64], R25 ;  /* 0x000000191a001986 */ /* 0x0009e8000c10110a */
[----:B------:R0:W-:Y:S01]  /*13af0*/  @P5 STG.E.U8 desc[UR10][R12.64], R28 ;  /* 0x0000001c0c005986 */ /* 0x0001e2000c10110a */
[----:B------:R-:W-:Y:S01]  /*13b00*/  ISETP.LT.AND P5, PT, R11, UR12, !P2 ;  /* 0x0000000c0b007c0c */ /* 0x000fe2000d7a1270 */
[----:B------:R-:W1:Y:S01]  /*13b10*/  LDCU UR12, c[0x0][0x398] ;  /* 0x00007300ff0c77ac */ /* 0x000e620008000800 */
[C---:B----4-:R-:W-:Y:S01]  /*13b20*/  VIADD R25, R16.reuse, UR15 ;  /* 0x0000000f10197c36 */ /* 0x050fe20008000000 */
[----:B------:R-:W-:Y:S01]  /*13b30*/  IADD3 R26, P1, PT, R16, R23, RZ ;  /* 0x00000017101a7210 */ /* 0x000fe20007f3e0ff */
[----:B0-----:R-:W-:-:S03]  /*13b40*/  VIADD R13, R7, 0x5 ;  /* 0x00000005070d7836 */ /* 0x001fc60000000000 */
[----:B------:R-:W-:Y:S02]  /*13b50*/  SHF.R.S32.HI R28, RZ, 0x1f, R25 ;  /* 0x0000001fff1c7819 */ /* 0x000fe40000011419 */
[----:B------:R-:W-:Y:S01]  /*13b60*/  IADD3 R12, P4, PT, R25, R2, RZ ;  /* 0x00000002190c7210 */ /* 0x000fe20007f9e0ff */
[----:B------:R-:W-:Y:S01]  /*13b70*/  IMAD.X R27, R29, 0x1, R20, P1 ;  /* 0x000000011d1b7824 */ /* 0x000fe200008e0614 */
[----:B------:R-:W-:Y:S02]  /*13b80*/  PRMT R17, R17, 0x7773, RZ ;  /* 0x0000777311117816 */ /* 0x000fe400000000ff */
[----:B------:R-:W-:Y:S01]  /*13b90*/  ISETP.GE.AND P1, PT, R13, UR4, PT ;  /* 0x000000040d007c0c */ /* 0x000fe2000bf26270 */
[----:B------:R-:W-:Y:S02]  /*13ba0*/  IMAD.X R13, R28, 0x1, R0, P4 ;  /* 0x000000011c0d7824 */ /* 0x000fe400020e0600 */
[----:B------:R0:W-:Y:S01]  /*13bb0*/  @P3 STG.E.U8 desc[UR10][R26.64], R17 ;  /* 0x000000111a003986 */ /* 0x0001e2000c10110a */
[----:B---3--:R-:W-:Y:S01]  /*13bc0*/  ISETP.LT.AND P4, PT, R10, UR8, !P2 ;  /* 0x000000080a007c0c */ /* 0x008fe2000d781270 */
[----:B------:R-:W3:Y:S01]  /*13bd0*/  LDCU UR4, c[0x0][0x39c] ;  /* 0x00007380ff0477ac */ /* 0x000ee20008000800 */
[----:B------:R-:W4:Y:S01]  /*13be0*/  LDCU UR8, c[0x0][0x398] ;  /* 0x00007300ff0877ac */ /* 0x000f220008000800 */
[----:B--2---:R-:W-:-:S05]  /*13bf0*/  PRMT R16, R14, 0x7770, RZ ;  /* 0x000077700e107816 */ /* 0x004fca00000000ff */
[----:B------:R2:W-:Y:S01]  /*13c00*/  @P5 STG.E.U8 desc[UR10][R12.64], R16 ;  /* 0x000000100c005986 */ /* 0x0005e2000c10110a */
[----:B------:R-:W-:Y:S01]  /*13c10*/  ISETP.LT.AND P5, PT, R9, UR16, !P2 ;  /* 0x0000001009007c0c */ /* 0x000fe2000d7a1270 */
[----:B------:R-:W2:Y:S01]  /*13c20*/  LDCU UR16, c[0x0][0x398] ;  /* 0x00007300ff1077ac */ /* 0x000ea20008000800 */
[----:B0-----:R-:W-:Y:S02]  /*13c30*/  PRMT R26, R14, 0x7771, RZ ;  /* 0x000077710e1a7816 */ /* 0x001fe400000000ff */
[----:B--2---:R-:W-:Y:S01]  /*13c40*/  IADD3 R16, P3, PT, R25, R3, RZ ;  /* 0x0000000319107210 */ /* 0x004fe20007f7e0ff */
[----:B------:R-:W-:Y:S01]  /*13c50*/  VIADD R13, R7, 0x6 ;  /* 0x00000006070d7836 */ /* 0x000fe20000000000 */
[----:B------:R-:W-:-:S03]  /*13c60*/  IADD3 R12, P6, PT, R25, R22, RZ ;  /* 0x00000016190c7210 */ /* 0x000fc60007fde0ff */
[C---:B------:R-:W-:Y:S01]  /*13c70*/  IMAD.X R17, R28.reuse, 0x1, R21, P3 ;  /* 0x000000011c117824 */ /* 0x040fe200018e0615 */
[----:B-1----:R-:W-:Y:S01]  /*13c80*/  ISETP.GE.AND P3, PT, R13, UR6, PT ;  /* 0x000000060d007c0c */ /* 0x002fe2000bf66270 */
[----:B------:R-:W0:Y:S01]  /*13c90*/  LDCU UR6, c[0x0][0x398] ;  /* 0x00007300ff0677ac */ /* 0x000e220008000800 */
[----:B------:R-:W-:Y:S01]  /*13ca0*/  IMAD.X R13, R28, 0x1, R24, P6 ;  /* 0x000000011c0d7824 */ /* 0x000fe200030e0618 */
[C---:B------:R-:W-:Y:S01]  /*13cb0*/  PRMT R27, R14.reuse, 0x7772, RZ ;  /* 0x000077720e1b7816 */ /* 0x040fe200000000ff */
[----:B------:R1:W-:Y:S01]  /*13cc0*/  @P5 STG.E.U8 desc[UR10][R16.64], R26 ;  /* 0x0000001a10005986 */ /* 0x0003e2000c10110a */
[----:B------:R-:W-:Y:S01]  /*13cd0*/  ISETP.LT.AND P2, PT, R19, UR12, !P2 ;  /* 0x0000000c13007c0c */ /* 0x000fe2000d741270 */
[----:B------:R-:W2:Y:S02]  /*13ce0*/  LDCU UR12, c[0x0][0x398] ;  /* 0x00007300ff0c77ac */ /* 0x000ea40008000800 */
[----:B------:R0:W-:Y:S01]  /*13cf0*/  @P4 STG.E.U8 desc[UR10][R12.64], R27 ;  /* 0x0000001b0c004986 */ /* 0x0001e2000c10110a */
[----:B------:R-:W-:Y:S01]  /*13d00*/  ISETP.LT.AND P5, PT, R11, UR16, !P1 ;  /* 0x000000100b007c0c */ /* 0x000fe2000cfa1270 */
[----:B------:R-:W2:Y:S01]  /*13d10*/  LDCU UR16, c[0x0][0x398] ;  /* 0x00007300ff1077ac */ /* 0x000ea20008000800 */
[----:B------:R-:W-:-:S02]  /*13d20*/  PRMT R14, R14, 0x7773, RZ ;  /* 0x000077730e0e7816 */ /* 0x000fc400000000ff */
[C---:B-1----:R-:W-:Y:S01]  /*13d30*/  IADD3 R16, P4, PT, R25.reuse, R23, RZ ;  /* 0x0000001719107210 */ /* 0x042fe20007f9e0ff */
[----:B------:R-:W-:Y:S02]  /*13d40*/  VIADD R25, R25, UR15 ;  /* 0x0000000f19197c36 */ /* 0x000fe40008000000 */
[----:B------:R-:W-:Y:S02]  /*13d50*/  VIADD R26, R7, 0x7 ;  /* 0x00000007071a7836 */ /* 0x000fe40000000000 */
[----:B------:R-:W-:Y:S01]  /*13d60*/  IMAD.X R17, R28, 0x1, R20, P4 ;  /* 0x000000011c117824 */ /* 0x000fe200020e0614 */
[----:B------:R-:W-:Y:S02]  /*13d70*/  SHF.R.S32.HI R28, RZ, 0x1f, R25 ;  /* 0x0000001fff1c7819 */ /* 0x000fe40000011419 */
[----:B0-----:R-:W-:Y:S02]  /*13d80*/  IADD3 R12, P6, PT, R25, R2, RZ ;  /* 0x00000002190c7210 */ /* 0x001fe40007fde0ff */
[----:B------:R-:W-:Y:S01]  /*13d90*/  ISETP.LT.AND P4, PT, R9, UR6, !P1 ;  /* 0x0000000609007c0c */ /* 0x000fe2000cf81270 */
[----:B------:R0:W-:Y:S01]  /*13da0*/  @P2 STG.E.U8 desc[UR10][R16.64], R14 ;  /* 0x0000000e10002986 */ /* 0x0001e2000c10110a */
[----:B------:R-:W-:Y:S01]  /*13db0*/  PRMT R27, R18, 0x7770, RZ ;  /* 0x00007770121b7816 */ /* 0x000fe200000000ff */
[----:B------:R-:W-:Y:S01]  /*13dc0*/  IMAD.X R13, R28, 0x1, R0, P6 ;  /* 0x000000011c0d7824 */ /* 0x000fe200030e0600 */
[----:B---3--:R-:W-:Y:S01]  /*13dd0*/  ISETP.GE.AND P2, PT, R26, UR4, PT ;  /* 0x000000041a007c0c */ /* 0x008fe2000bf46270 */
[----:B------:R-:W1:Y:S01]  /*13de0*/  LDCU UR4, c[0x0][0x398] ;  /* 0x00007300ff0477ac */ /* 0x000e620008000800 */
[----:B------:R-:W-:-:S02]  /*13df0*/  IADD3 R26, P6, PT, R25, R3, RZ ;  /* 0x00000003191a7210 */ /* 0x000fc40007fde0ff */
[----:B------:R3:W-:Y:S01]  /*13e00*/  @P5 STG.E.U8 desc[UR10][R12.64], R27 ;  /* 0x0000001b0c005986 */ /* 0x0007e2000c10110a */
[----:B----4-:R-:W-:Y:S01]  /*13e10*/  ISETP.LT.AND P5, PT, R10, UR8, !P1 ;  /* 0x000000080a007c0c */ /* 0x010fe2000cfa1270 */
[----:B------:R-:W4:Y:S01]  /*13e20*/  LDCU UR6, c[0x0][0x398] ;  /* 0x00007300ff0677ac */ /* 0x000f220008000800 */
[----:B--2---:R-:W-:Y:S02]  /*13e30*/  ISETP.LT.AND P1, PT, R19, UR12, !P1 ;  /* 0x0000000c13007c0c */ /* 0x004fe4000cf21270 */
[----:B0-----:R-:W-:Y:S01]  /*13e40*/  PRMT R14, R18, 0x7773, RZ ;  /* 0x00007773120e7816 */ /* 0x001fe200000000ff */
[----:B------:R-:W0:Y:S01]  /*13e50*/  LDCU UR8, c[0x0][0x398] ;  /* 0x00007300ff0877ac */ /* 0x000e220008000800 */
[----:B------:R-:W2:Y:S01]  /*13e60*/  LDCU UR12, c[0x0][0x398] ;  /* 0x00007300ff0c77ac */ /* 0x000ea20008000800 */
[----:B---3--:R-:W-:Y:S01]  /*13e70*/  IMAD.X R27, R28, 0x1, R21, P6 ;  /* 0x000000011c1b7824 */ /* 0x008fe200030e0615 */
[----:B------:R-:W-:Y:S02]  /*13e80*/  PRMT R12, R18, 0x7771, RZ ;  /* 0x00007771120c7816 */ /* 0x000fe400000000ff */
[----:B------:R-:W-:-:S03]  /*13e90*/  IADD3 R16, P6, PT, R25, R22, RZ ;  /* 0x0000001619107210 */ /* 0x000fc60007fde0ff */
[----:B------:R3:W-:Y:S02]  /*13ea0*/  @P4 STG.E.U8 desc[UR10][R26.64], R12 ;  /* 0x0000000c1a004986 */ /* 0x0007e4000c10110a */
[----:B------:R-:W-:Y:S01]  /*13eb0*/  IMAD.X R17, R28, 0x1, R24, P6 ;  /* 0x000000011c117824 */ /* 0x000fe200030e0618 */
[----:B---3--:R-:W-:Y:S02]  /*13ec0*/  IADD3 R12, P4, PT, R25, R23, RZ ;  /* 0x00000017190c7210 */ /* 0x008fe40007f9e0ff */
[----:B------:R-:W-:-:S03]  /*13ed0*/  PRMT R26, R18, 0x7772, RZ ;  /* 0x00007772121a7816 */ /* 0x000fc600000000ff */
[----:B------:R-:W-:Y:S02]  /*13ee0*/  IMAD.X R13, R28, 0x1, R20, P4 ;  /* 0x000000011c0d7824 */ /* 0x000fe400020e0614 */
[----:B------:R-:W-:Y:S01]  /*13ef0*/  @P5 STG.E.U8 desc[UR10][R16.64], R26 ;  /* 0x0000001a10005986 */ /* 0x000fe2000c10110a */
[----:B-1----:R-:W-:Y:S01]  /*13f00*/  ISETP.LT.AND P6, PT, R11, UR4, !P3 ;  /* 0x000000040b007c0c */ /* 0x002fe2000dfc1270 */
[----:B------:R-:W1:Y:S02]  /*13f10*/  LDCU UR4, c[0x0][0x39c] ;  /* 0x00007380ff0477ac */ /* 0x000e640008000800 */
[----:B------:R3:W-:Y:S01]  /*13f20*/  @P1 STG.E.U8 desc[UR10][R12.64], R14 ;  /* 0x0000000e0c001986 */ /* 0x0007e2000c10110a */
[----:B----4-:R-:W-:Y:S01]  /*13f30*/  ISETP.LT.AND P4, PT, R9, UR6, !P3 ;  /* 0x0000000609007c0c */ /* 0x010fe2000df81270 */
[----:B------:R-:W4:Y:S01]  /*13f40*/  LDCU UR6, c[0x0][0x39c] ;  /* 0x00007380ff0677ac */ /* 0x000f220008000800 */
[----:B------:R-:W-:Y:S01]  /*13f50*/  PRMT R29, R15, 0x7773, RZ ;  /* 0x000077730f1d7816 */ /* 0x000fe200000000ff */
[----:B------:R-:W4:Y:S01]  /*13f60*/  LDL.LU R9, [R1+0x81c] ;  /* 0x00081c0001097983 */ /* 0x000f220000300800 */
[----:B---3--:R-:W-:-:S05]  /*13f70*/  VIADD R14, R25, UR15 ;  /* 0x0000000f190e7c36 */ /* 0x008fca0008000000 */
[----:B------:R-:W-:Y:S02]  /*13f80*/  SHF.R.S32.HI R18, RZ, 0x1f, R14 ;  /* 0x0000001fff127819 */ /* 0x000fe4000001140e */
[C---:B------:R-:W-:Y:S02]  /*13f90*/  IADD3 R16, P1, PT, R14.reuse, R2, RZ ;  /* 0x000000020e107210 */ /* 0x040fe40007f3e0ff */
[----:B------:R-:W-:Y:S02]  /*13fa0*/  IADD3 R12, P5, PT, R14, R3, RZ ;  /* 0x000000030e0c7210 */ /* 0x000fe40007fbe0ff */
[C---:B------:R-:W-:Y:S01]  /*13fb0*/  PRMT R28, R15.reuse, 0x7772, RZ ;  /* 0x000077720f1c7816 */ /* 0x040fe200000000ff */
[C---:B------:R-:W-:Y:S01]  /*13fc0*/  IMAD.X R17, R18.reuse, 0x1, R0, P1 ;  /* 0x0000000112117824 */ /* 0x040fe200008e0600 */
[C---:B------:R-:W-:Y:S01]  /*13fd0*/  PRMT R25, R15.reuse, 0x7770, RZ ;  /* 0x000077700f197816 */ /* 0x040fe200000000ff */
[----:B------:R-:W-:Y:S01]  /*13fe0*/  IMAD.X R13, R18, 0x1, R21, P5 ;  /* 0x00000001120d7824 */ /* 0x000fe200028e0615 */
[----:B------:R-:W-:-:S02]  /*13ff0*/  PRMT R15, R15, 0x7771, RZ ;  /* 0x000077710f0f7816 */ /* 0x000fc400000000ff */
[----:B0-----:R-:W-:Y:S01]  /*14000*/  ISETP.LT.AND P1, PT, R10, UR8, !P3 ;  /* 0x000000080a007c0c */ /* 0x001fe2000df21270 */
[----:B------:R0:W-:Y:S01]  /*14010*/  @P6 STG.E.U8 desc[UR10][R16.64], R25 ;  /* 0x0000001910006986 */ /* 0x0001e2000c10110a */
[----:B--2---:R-:W-:Y:S01]  /*14020*/  ISETP.LT.AND P3, PT, R19, UR12, !P3 ;  /* 0x0000000c13007c0c */ /* 0x004fe2000df61270 */
[----:B------:R-:W2:Y:S02]  /*14030*/  LDCU UR8, c[0x0][0x398] ;  /* 0x00007300ff0877ac */ /* 0x000ea40008000800 */
[----:B------:R3:W-:Y:S01]  /*14040*/  @P4 STG.E.U8 desc[UR10][R12.64], R15 ;  /* 0x0000000f0c004986 */ /* 0x0007e2000c10110a */
[----:B------:R-:W-:Y:S01]  /*14050*/  IADD3 R26, P4, PT, R14, R22, RZ ;  /* 0x000000160e1a7210 */ /* 0x000fe20007f9e0ff */
[----:B------:R-:W1:Y:S02]  /*14060*/  LDCU UR12, c[0x0][0x398] ;  /* 0x00007300ff0c77ac */ /* 0x000e640008000800 */
[----:B------:R-:W2:Y:S02]  /*14070*/  LDL.LU R10, [R1+0x818] ;  /* 0x00081800010a7983 */ /* 0x000ea40000300800 */
[----:B------:R-:W-:-:S02]  /*14080*/  IMAD.X R27, R18, 0x1, R24, P4 ;  /* 0x00000001121b7824 */ /* 0x000fc400020e0618 */
[C---:B0-----:R-:W-:Y:S01]  /*14090*/  VIADD R16, R14.reuse, UR15 ;  /* 0x0000000f0e107c36 */ /* 0x041fe20008000000 */
[----:B------:R-:W-:Y:S01]  /*140a0*/  IADD3 R14, P5, PT, R14, R23, RZ ;  /* 0x000000170e0e7210 */ /* 0x000fe20007fbe0ff */
[----:B------:R-:W2:Y:S04]  /*140b0*/  LDL.LU R19, [R1+0x814] ;  /* 0x0008140001137983 */ /* 0x000ea80000300800 */
[----:B---3--:R-:W-:Y:S01]  /*140c0*/  IMAD.X R15, R18, 0x1, R20, P5 ;  /* 0x00000001120f7824 */ /* 0x008fe200028e0614 */
[----:B------:R0:W-:Y:S04]  /*140d0*/  @P1 STG.E.U8 desc[UR10][R26.64], R28 ;  /* 0x0000001c1a001986 */ /* 0x0001e8000c10110a */
[----:B------:R3:W-:Y:S04]  /*140e0*/  @P3 STG.E.U8 desc[UR10][R14.64], R29 ;  /* 0x0000001d0e003986 */ /* 0x0007e8000c10110a */
[----:B0-----:R-:W2:Y:S04]  /*140f0*/  LDL.LU R26, [R1+0x10] ;  /* 0x00001000011a7983 */ /* 0x001ea80000300800 */
[----:B------:R-:W2:Y:S04]  /*14100*/  LDL.LU R27, [R1+0x498] ;  /* 0x00049800011b7983 */ /* 0x000ea80000300800 */
[----:B------:R-:W2:Y:S04]  /*14110*/  LDL.LU R28, [R1+0x490] ;  /* 0x00049000011c7983 */ /* 0x000ea80000300800 */
[----:B---3--:R-:W3:Y:S01]  /*14120*/  LDL.LU R29, [R1+0x494] ;  /* 0x00049400011d7983 */ /* 0x008ee20000300800 */
[----:B------:R-:W-:Y:S01]  /*14130*/  ISETP.LT.AND P4, PT, R11, UR16, !P2 ;  /* 0x000000100b007c0c */ /* 0x000fe2000d781270 */
[----:B------:R-:W0:Y:S01]  /*14140*/  LDCU UR16, c[0x0][0x398] ;  /* 0x00007300ff1077ac */ /* 0x000e220008000800 */
[----:B------:R-:W-:-:S02]  /*14150*/  SHF.R.S32.HI R17, RZ, 0x1f, R16 ;  /* 0x0000001fff117819 */ /* 0x000fc40000011410 */
[----:B------:R-:W-:-:S05]  /*14160*/  IADD3 R12, P5, PT, R16, R2, RZ ;  /* 0x00000002100c7210 */ /* 0x000fca0007fbe0ff */
[----:B------:R-:W-:Y:S01]  /*14170*/  IMAD.X R13, R17, 0x1, R0, P5 ;  /* 0x00000001110d7824 */ /* 0x000fe200028e0600 */
[----:B------:R-:W-:Y:S01]  /*14180*/  IADD3 R14, P3, PT, R16, R3, RZ ;  /* 0x00000003100e7210 */ /* 0x000fe20007f7e0ff */
[----:B------:R-:W-:-:S04]  /*14190*/  VIADD R25, R7, 0x9 ;  /* 0x0000000907197836 */ /* 0x000fc80000000000 */
[----:B------:R-:W-:Y:S01]  /*141a0*/  IMAD.X R15, R17, 0x1, R21, P3 ;  /* 0x00000001110f7824 */ /* 0x000fe200018e0615 */
[----:B----4-:R-:W-:Y:S01]  /*141b0*/  ISETP.GE.AND P3, PT, R25, UR6, PT ;  /* 0x0000000619007c0c */ /* 0x010fe2000bf66270 */
[----:B------:R-:W4:Y:S01]  /*141c0*/  LDCU UR6, c[0x0][0x398] ;  /* 0x00007300ff0677ac */ /* 0x000f220008000800 */
[----:B--2---:R-:W-:-:S05]  /*141d0*/  PRMT R18, R19, 0x7770, RZ ;  /* 0x0000777013127816 */ /* 0x004fca00000000ff */
[----:B------:R2:W-:Y:S01]  /*141e0*/  @P4 STG.E.U8 desc[UR10][R12.64], R18 ;  /* 0x000000120c004986 */ /* 0x0005e2000c10110a */
[----:B------:R-:W-:Y:S02]  /*141f0*/  PRMT R25, R19, 0x7772, RZ ;  /* 0x0000777213197816 */ /* 0x000fe400000000ff */
[----:B------:R-:W-:Y:S01]  /*14200*/  ISETP.LT.AND P5, PT, R27, UR18, !P2 ;  /* 0x000000121b007c0c */ /* 0x000fe2000d7a1270 */
[----:B--2---:R-:W-:Y:S01]  /*14210*/  VIADD R13, R7, 0x8 ;  /* 0x00000008070d7836 */ /* 0x004fe20000000000 */
[----:B------:R-:W-:Y:S01]  /*14220*/  IADD3 R12, P6, PT, R16, R22, RZ ;  /* 0x00000016100c7210 */ /* 0x000fe20007fde0ff */
[----:B------:R-:W2:Y:S01]  /*14230*/  LDCU UR18, c[0x0][0x398] ;  /* 0x00007300ff1277ac */ /* 0x000ea20008000800 */
[----:B---3--:R-:W-:Y:S01]  /*14240*/  ISETP.LT.AND P1, PT, R29, UR8, !P2 ;  /* 0x000000081d007c0c */ /* 0x008fe2000d721270 */
[----:B------:R-:W3:Y:S01]  /*14250*/  LDCU UR8, c[0x0][0x398] ;  /* 0x00007300ff0877ac */ /* 0x000ee20008000800 */
[----:B------:R-:W-:Y:S02]  /*14260*/  PRMT R18, R19, 0x7771, RZ ;  /* 0x0000777113127816 */ /* 0x000fe400000000ff */
[----:B-1----:R-:W-:Y:S01]  /*14270*/  ISETP.GE.AND P4, PT, R13, UR4, PT ;  /* 0x000000040d007c0c */ /* 0x002fe2000bf86270 */
[----:B------:R-:W-:Y:S01]  /*14280*/  IMAD.X R13, R17, 0x1, R24, P6 ;  /* 0x00000001110d7824 */ /* 0x000fe200030e0618 */
[----:B------:R-:W-:-:S03]  /*14290*/  ISETP.LT.AND P2, PT, R28, UR12, !P2 ;  /* 0x0000000c1c007c0c */ /* 0x000fc6000d741270 */
[----:B------:R1:W-:Y:S01]  /*142a0*/  @P5 STG.E.U8 desc[UR10][R14.64], R18 ;  /* 0x000000120e005986 */ /* 0x0003e2000c10110a */
[----:B------:R-:W2:Y:S01]  /*142b0*/  LDCU UR4, c[0x0][0x39c] ;  /* 0x00007380ff0477ac */ /* 0x000ea20008000800 */
[----:B------:R-:W-:Y:S01]  /*142c0*/  PRMT R19, R19, 0x7773, RZ ;  /* 0x0000777313137816 */ /* 0x000fe200000000ff */
[----:B------:R-:W2:Y:S01]  /*142d0*/  LDCU UR12, c[0x0][0x398] ;  /* 0x00007300ff0c77ac */ /* 0x000ea20008000800 */
[----:B------:R3:W-:Y:S01]  /*142e0*/  @P1 STG.E.U8 desc[UR10][R12.64], R25 ;  /* 0x000000190c001986 */ /* 0x0007e2000c10110a */
[----:B0-----:R-:W-:Y:S01]  /*142f0*/  ISETP.LT.AND P1, PT, R11, UR16, !P4 ;  /* 0x000000100b007c0c */ /* 0x001fe2000e721270 */
[----:B------:R-:W0:Y:S01]  /*14300*/  LDCU UR16, c[0x0][0x398] ;  /* 0x00007300ff1077ac */ /* 0x000e220008000800 */
[C---:B-1----:R-:W-:Y:S01]  /*14310*/  IADD3 R14, P5, PT, R16.reuse, R23, RZ ;  /* 0x00000017100e7210 */ /* 0x042fe20007fbe0ff */
[----:B------:R-:W-:-:S04]  /*14320*/  VIADD R16, R16, UR15 ;  /* 0x0000000f10107c36 */ /* 0x000fc80008000000 */
[----:B------:R-:W-:Y:S01]  /*14330*/  IMAD.X R15, R17, 0x1, R20, P5 ;  /* 0x00000001110f7824 */ /* 0x000fe200028e0614 */
[----:B------:R-:W-:Y:S02]  /*14340*/  SHF.R.S32.HI R17, RZ, 0x1f, R16 ;  /* 0x0000001fff117819 */ /* 0x000fe40000011410 */
[----:B---3--:R-:W-:Y:S02]  /*14350*/  IADD3 R12, P5, PT, R16, R2, RZ ;  /* 0x00000002100c7210 */ /* 0x008fe40007fbe0ff */
[----:B------:R-:W-:-:S03]  /*14360*/  PRMT R18, R26, 0x7770, RZ ;  /* 0x000077701a127816 */ /* 0x000fc600000000ff */
[----:B------:R-:W-:Y:S01]  /*14370*/  IMAD.X R13, R17, 0x1, R0, P5 ;  /* 0x00000001110d7824 */ /* 0x000fe200028e0600 */
[----:B------:R1:W-:Y:S01]  /*14380*/  @P2 STG.E.U8 desc[UR10][R14.64], R19 ;  /* 0x000000130e002986 */ /* 0x0003e2000c10110a */
[----:B----4-:R-:W-:Y:S01]  /*14390*/  ISETP.LT.AND P5, PT, R27, UR6, !P4 ;  /* 0x000000061b007c0c */ /* 0x010fe2000e7a1270 */
[----:B------:R-:W3:Y:S01]  /*143a0*/  LDCU UR6, c[0x0][0x398] ;  /* 0x00007300ff0677ac */ /* 0x000ee20008000800 */
[----:B------:R-:W-:Y:S01]  /*143b0*/  ISETP.LT.AND P2, PT, R29, UR8, !P4 ;  /* 0x000000081d007c0c */ /* 0x000fe2000e741270 */
[----:B------:R4:W-:Y:S01]  /*143c0*/  @P1 STG.E.U8 desc[UR10][R12.64], R18 ;  /* 0x000000120c001986 */ /* 0x0009e2000c10110a */
[----:B------:R-:W0:Y:S01]  /*143d0*/  LDCU UR8, c[0x0][0x398] ;  /* 0x00007300ff0877ac */ /* 0x000e220008000800 */
[----:B-1----:R-:W-:Y:S01]  /*143e0*/  VIADD R15, R7, 0xa ;  /* 0x0000000a070f7836 */ /* 0x002fe20000000000 */
[C---:B------:R-:W-:Y:S02]  /*143f0*/  IADD3 R14, P6, PT, R16.reuse, R22, RZ ;  /* 0x00000016100e7210 */ /* 0x040fe40007fde0ff */
[----:B----4-:R-:W-:-:S02]  /*14400*/  IADD3 R12, P1, PT, R16, R3, RZ ;  /* 0x00000003100c7210 */ /* 0x010fc40007f3e0ff */
[----:B------:R-:W-:-:S03]  /*14410*/  PRMT R19, R26, 0x7771, RZ ;  /* 0x000077711a137816 */ /* 0x000fc600000000ff */
[----:B------:R-:W-:Y:S01]  /*14420*/  IMAD.X R13, R17, 0x1, R21, P1 ;  /* 0x00000001110d7824 */ /* 0x000fe200008e0615 */
[----:B--2---:R-:W-:Y:S01]  /*14430*/  ISETP.GE.AND P1, PT, R15, UR4, PT ;  /* 0x000000040f007c0c */ /* 0x004fe2000bf26270 */
[----:B------:R-:W-:Y:S01]  /*14440*/  IMAD.X R15, R17, 0x1, R24, P6 ;  /* 0x00000001110f7824 */ /* 0x000fe200030e0618 */
[C---:B------:R-:W-:Y:S01]  /*14450*/  PRMT R18, R26.reuse, 0x7772, RZ ;  /* 0x000077721a127816 */ /* 0x040fe200000000ff */
[----:B------:R-:W1:Y:S01]  /*14460*/  LDCU UR4, c[0x0][0x39c] ;  /* 0x00007380ff0477ac */ /* 0x000e620008000800 */
[----:B------:R-:W-:Y:S04]  /*14470*/  @P5 STG.E.U8 desc[UR10][R12.64], R19 ;  /* 0x000000130c005986 */ /* 0x000fe8000c10110a */
[----:B------:R2:W-:Y:S02]  /*14480*/  @P2 STG.E.U8 desc[UR10][R14.64], R18 ;  /* 0x000000120e002986 */ /* 0x0005e4000c10110a */
[----:B--2---:R-:W-:-:S02]  /*14490*/  PRMT R18, R26, 0x7773, RZ ;  /* 0x000077731a127816 */ /* 0x004fc400000000ff */
[----:B------:R-:W2:Y:S01]  /*144a0*/  LDL.LU R26, [R1+0x14] ;  /* 0x00001400011a7983 */ /* 0x000ea20000300800 */
[----:B------:R-:W-:Y:S01]  /*144b0*/  ISETP.LT.AND P4, PT, R28, UR12, !P4 ;  /* 0x0000000c1c007c0c */ /* 0x000fe2000e781270 */
[----:B------:R-:W4:Y:S01]  /*144c0*/  LDCU UR12, c[0x0][0x398] ;  /* 0x00007300ff0c77ac */ /* 0x000f220008000800 */
[C---:B------:R-:W-:Y:S01]  /*144d0*/  IADD3 R12, P2, PT, R16.reuse, R23, RZ ;  /* 0x00000017100c7210 */ /* 0x040fe20007f5e0ff */
[----:B------:R-:W-:Y:S01]  /*144e0*/  VIADD R16, R16, UR15 ;  /* 0x0000000f10107c36 */ /* 0x000fe20008000000 */
[----:B0-----:R-:W-:Y:S01]  /*144f0*/  ISETP.LT.AND P5, PT, R11, UR16, !P3 ;  /* 0x000000100b007c0c */ /* 0x001fe2000dfa1270 */
[----:B------:R-:W0:Y:S02]  /*14500*/  LDCU UR16, c[0x0][0x398] ;  /* 0x00007300ff1077ac */ /* 0x000e240008000800 */
[----:B------:R-:W-:Y:S01]  /*14510*/  IMAD.X R13, R17, 0x1, R20, P2 ;  /* 0x00000001110d7824 */ /* 0x000fe200010e0614 */
[----:B------:R-:W-:Y:S02]  /*14520*/  SHF.R.S32.HI R17, RZ, 0x1f, R16 ;  /* 0x0000001fff117819 */ /* 0x000fe40000011410 */
[----:B------:R-:W-:-:S02]  /*14530*/  IADD3 R14, P6, PT, R16, R2, RZ ;  /* 0x00000002100e7210 */ /* 0x000fc40007fde0ff */
[----:B---3--:R-:W-:Y:S01]  /*14540*/  ISETP.LT.AND P2, PT, R27, UR6, !P3 ;  /* 0x000000061b007c0c */ /* 0x008fe2000df41270 */
[----:B------:R3:W-:Y:S01]  /*14550*/  @P4 STG.E.U8 desc[UR10][R12.64], R18 ;  /* 0x000000120c004986 */ /* 0x0007e2000c10110a */
[----:B------:R-:W-:Y:S01]  /*14560*/  PRMT R19, R8, 0x7770, RZ ;  /* 0x0000777008137816 */ /* 0x000fe200000000ff */
[----:B------:R-:W-:Y:S01]  /*14570*/  IMAD.X R15, R17, 0x1, R0, P6 ;  /* 0x00000001110f7824 */ /* 0x000fe200030e0600 */
[----:B------:R-:W-:Y:S01]  /*14580*/  ISETP.LT.AND P4, PT, R29, UR8, !P3 ;  /* 0x000000081d007c0c */ /* 0x000fe2000df81270 */
[----:B------:R-:W0:Y:S03]  /*14590*/  LDCU UR8, c[0x0][0x398] ;  /* 0x00007300ff0877ac */ /* 0x000e260008000800 */
[----:B------:R1:W-:Y:S01]  /*145a0*/  @P5 STG.E.U8 desc[UR10][R14.64], R19 ;  /* 0x000000130e005986 */ /* 0x0003e2000c10110a */
[----:B------:R-:W0:Y:S01]  /*145b0*/  LDCU UR6, c[0x0][0x39c] ;  /* 0x00007380ff0677ac */ /* 0x000e220008000800 */
[----:B---3--:R-:W-:-:S02]  /*145c0*/  IADD3 R12, P6, PT, R16, R3, RZ ;  /* 0x00000003100c7210 */ /* 0x008fc40007fde0ff */
[----:B----4-:R-:W-:Y:S01]  /*145d0*/  ISETP.LT.AND P3, PT, R28, UR12, !P3 ;  /* 0x0000000c1c007c0c */ /* 0x010fe2000df61270 */
[----:B------:R-:W3:Y:S02]  /*145e0*/  LDCU UR12, c[0x0][0x398] ;  /* 0x00007300ff0c77ac */ /* 0x000ee40008000800 */
[----:B------:R-:W-:Y:S01]  /*145f0*/  IMAD.X R13, R17, 0x1, R21, P6 ;  /* 0x00000001110d7824 */ /* 0x000fe200030e0615 */
[----:B-1----:R-:W-:Y:S02]  /*14600*/  PRMT R15, R8, 0x7771, RZ ;  /* 0x00007771080f7816 */ /* 0x002fe400000000ff */
[----:B------:R-:W-:-:S03]  /*14610*/  IADD3 R14, P5, PT, R16, R22, RZ ;  /* 0x00000016100e7210 */ /* 0x000fc60007fbe0ff */
[----:B------:R1:W-:Y:S01]  /*14620*/  @P2 STG.E.U8 desc[UR10][R12.64], R15 ;  /* 0x0000000f0c002986 */ /* 0x0003e2000c10110a */
[C---:B------:R-:W-:Y:S02]  /*14630*/  PRMT R18, R8.reuse, 0x7772, RZ ;  /* 0x0000777208127816 */ /* 0x040fe400000000ff */
[----:B------:R-:W-:Y:S02]  /*14640*/  PRMT R8, R8, 0x7773, RZ ;  /* 0x0000777308087816 */ /* 0x000fe400000000ff */
[----:B-1----:R-:W-:Y:S01]  /*14650*/  IADD3 R12, P2, PT, R16, R23, RZ ;  /* 0x00000017100c7210 */ /* 0x002fe20007f5e0ff */
[----:B------:R-:W-:-:S04]  /*14660*/  IMAD.X R15, R17, 0x1, R24, P5 ;  /* 0x00000001110f7824 */ /* 0x000fc800028e0618 */
[----:B------:R-:W-:Y:S01]  /*14670*/  IMAD.X R13, R17, 0x1, R20, P2 ;  /* 0x00000001110d7824 */ /* 0x000fe200010e0614 */
[----:B------:R-:W-:Y:S04]  /*14680*/  @P4 STG.E.U8 desc[UR10][R14.64], R18 ;  /* 0x000000120e004986 */ /* 0x000fe8000c10110a */
[----:B------:R1:W-:Y:S01]  /*14690*/  @P3 STG.E.U8 desc[UR10][R12.64], R8 ;  /* 0x000000080c003986 */ /* 0x0003e2000c10110a */
[----:B0-----:R-:W-:Y:S01]  /*146a0*/  ISETP.LT.AND P4, PT, R11, UR8, !P1 ;  /* 0x000000080b007c0c */ /* 0x001fe2000cf81270 */
[----:B------:R-:W0:Y:S01]  /*146b0*/  LDCU UR8, c[0x0][0x398] ;  /* 0x00007300ff0877ac */ /* 0x000e220008000800 */
[----:B---3--:R-:W-:Y:S01]  /*146c0*/  ISETP.LT.AND P5, PT, R27, UR12, !P1 ;  /* 0x0000000c1b007c0c */ /* 0x008fe2000cfa1270 */
[----:B------:R-:W3:Y:S01]  /*146d0*/  LDCU UR12, c[0x0][0x398] ;  /* 0x00007300ff0c77ac */ /* 0x000ee20008000800 */
[----:B-1----:R-:W-:-:S02]  /*146e0*/  VIADD R8, R16, UR15 ;  /* 0x0000000f10087c36 */ /* 0x002fc40008000000 */
[C---:B------:R-:W-:Y:S02]  /*146f0*/  VIADD R15, R7.reuse, 0xb ;  /* 0x0000000b070f7836 */ /* 0x040fe40000000000 */
[----:B------:R-:W-:Y:S01]  /*14700*/  VIADD R18, R7, 0xc ;  /* 0x0000000c07127836 */ /* 0x000fe20000000000 */
[----:B------:R-:W-:Y:S02]  /*14710*/  SHF.R.S32.HI R16, RZ, 0x1f, R8 ;  /* 0x0000001fff107819 */ /* 0x000fe40000011408 */
[C---:B------:R-:W-:Y:S02]  /*14720*/  IADD3 R12, P2, PT, R8.reuse, R2, RZ ;  /* 0x00000002080c7210 */ /* 0x040fe40007f5e0ff */
[----:B------:R-:W-:Y:S02]  /*14730*/  IADD3 R14, P6, PT, R8, R3, RZ ;  /* 0x00000003080e7210 */ /* 0x000fe40007fde0ff */
[----:B------:R-:W-:Y:S01]  /*14740*/  ISETP.GE.AND P3, PT, R18, UR6, PT ;  /* 0x0000000612007c0c */ /* 0x000fe2000bf66270 */
[C---:B------:R-:W-:Y:S01]  /*14750*/  IMAD.X R13, R16.reuse, 0x1, R0, P2 ;  /* 0x00000001100d7824 */ /* 0x040fe200010e0600 */
[----:B------:R-:W-:Y:S01]  /*14760*/  ISETP.GE.AND P2, PT, R15, UR4, PT ;  /* 0x000000040f007c0c */ /* 0x000fe2000bf46270 */
[----:B------:R-:W-:Y:S01]  /*14770*/  IMAD.X R15, R16, 0x1, R21, P6 ;  /* 0x00000001100f7824 */ /* 0x000fe200030e0615 */
[----:B------:R-:W1:Y:S01]  /*14780*/  LDCU UR4, c[0x0][0x398] ;  /* 0x00007300ff0477ac */ /* 0x000e620008000800 */
[----:B------:R-:W4:Y:S01]  /*14790*/  LDCU UR6, c[0x0][0x398] ;  /* 0x00007300ff0677ac */ /* 0x000f220008000800 */
[----:B--2---:R-:W-:-:S02]  /*147a0*/  PRMT R17, R26, 0x7770, RZ ;  /* 0x000077701a117816 */ /* 0x004fc400000000ff */
[----:B------:R-:W-:-:S03]  /*147b0*/  PRMT R18, R26, 0x7771, RZ ;  /* 0x000077711a127816 */ /* 0x000fc600000000ff */
[----:B------:R2:W-:Y:S04]  /*147c0*/  @P4 STG.E.U8 desc[UR10][R12.64], R17 ;  /* 0x000000110c004986 */ /* 0x0005e8000c10110a */
[----:B------:R0:W-:Y:S01]  /*147d0*/  @P5 STG.E.U8 desc[UR10][R14.64], R18 ;  /* 0x000000120e005986 */ /* 0x0001e2000c10110a */
[C---:B--2---:R-:W-:Y:S02]  /*147e0*/  PRMT R17, R26.reuse, 0x7772, RZ ;  /* 0x000077721a117816 */ /* 0x044fe400000000ff */
[----:B0-----:R-:W-:Y:S02]  /*147f0*/  PRMT R18, R26, 0x7773, RZ ;  /* 0x000077731a127816 */ /* 0x001fe400000000ff */
[----:B------:R-:W2:Y:S01]  /*14800*/  LDL.LU R26, [R1+0x18] ;  /* 0x00001800011a7983 */ /* 0x000ea20000300800 */
[----:B------:R-:W-:Y:S01]  /*14810*/  ISETP.LT.AND P4, PT, R29, UR16, !P1 ;  /* 0x000000101d007c0c */ /* 0x000fe2000cf81270 */
[----:B------:R-:W0:Y:S01]  /*14820*/  LDCU UR16, c[0x0][0x398] ;  /* 0x00007300ff1077ac */ /* 0x000e220008000800 */
[----:B------:R-:W-:-:S02]  /*14830*/  IADD3 R12, P5, PT, R8, R22, RZ ;  /* 0x00000016080c7210 */ /* 0x000fc40007fbe0ff */
[----:B------:R-:W-:Y:S01]  /*14840*/  ISETP.LT.AND P1, PT, R28, UR18, !P1 ;  /* 0x000000121c007c0c */ /* 0x000fe2000cf21270 */
[----:B------:R-:W0:Y:S01]  /*14850*/  LDCU UR18, c[0x0][0x398] ;  /* 0x00007300ff1277ac */ /* 0x000e220008000800 */
[----:B------:R-:W-:Y:S01]  /*14860*/  IADD3 R14, P6, PT, R8, R23, RZ ;  /* 0x00000017080e7210 */ /* 0x000fe20007fde0ff */
[----:B------:R-:W-:Y:S02]  /*14870*/  IMAD.X R13, R16, 0x1, R24, P5 ;  /* 0x00000001100d7824 */ /* 0x000fe400028e0618 */
[----:B------:R-:W-:Y:S01]  /*14880*/  VIADD R8, R8, UR15 ;  /* 0x0000000f08087c36 */ /* 0x000fe20008000000 */
[----:B------:R-:W-:Y:S01]  /*14890*/  ISETP.LT.AND P5, PT, R11, UR8, !P2 ;  /* 0x000000080b007c0c */ /* 0x000fe2000d7a1270 */
[----:B------:R-:W-:Y:S01]  /*148a0*/  IMAD.X R15, R16, 0x1, R20, P6 ;  /* 0x00000001100f7824 */ /* 0x000fe200030e0614 */
[----:B------:R-:W0:Y:S01]  /*148b0*/  LDCU UR8, c[0x0][0x398] ;  /* 0x00007300ff0877ac */ /* 0x000e220008000800 */
[----:B------:R3:W-:Y:S01]  /*148c0*/  @P4 STG.E.U8 desc[UR10][R12.64], R17 ;  /* 0x000000110c004986 */ /* 0x0007e2000c10110a */
[----:B------:R-:W-:-:S03]  /*148d0*/  SHF.R.S32.HI R16, RZ, 0x1f, R8 ;  /* 0x0000001fff107819 */ /* 0x000fc60000011408 */
[----:B------:R4:W-:Y:S01]  /*148e0*/  @P1 STG.E.U8 desc[UR10][R14.64], R18 ;  /* 0x000000120e001986 */ /* 0x0009e2000c10110a */
[----:B-1----:R-:W-:Y:S01]  /*148f0*/  ISETP.LT.AND P1, PT, R27, UR4, !P2 ;  /* 0x000000041b007c0c */ /* 0x002fe2000d721270 */
[----:B------:R-:W1:Y:S01]  /*14900*/  LDCU UR4, c[0x0][0x39c] ;  /* 0x00007380ff0477ac */ /* 0x000e620008000800 */
[----:B---3--:R-:W-:Y:S02]  /*14910*/  IADD3 R12, P4, PT, R8, R2, RZ ;  /* 0x00000002080c7210 */ /* 0x008fe40007f9e0ff */
[----:B----4-:R-:W-:-:S03]  /*14920*/  PRMT R15, R9, 0x7770, RZ ;  /* 0x00007770090f7816 */ /* 0x010fc600000000ff */
[----:B------:R-:W-:Y:S01]  /*14930*/  IMAD.X R13, R16, 0x1, R0, P4 ;  /* 0x00000001100d7824 */ /* 0x000fe200020e0600 */
[----:B------:R-:W-:Y:S01]  /*14940*/  ISETP.LT.AND P4, PT, R29, UR6, !P2 ;  /* 0x000000061d007c0c */ /* 0x000fe2000d781270 */
[----:B------:R-:W3:Y:S01]  /*14950*/  LDCU UR6, c[0x0][0x39c] ;  /* 0x00007380ff0677ac */ /* 0x000ee20008000800 */
[C---:B------:R-:W-:Y:S02]  /*14960*/  IADD3 R14, P6, PT, R8.reuse, R3, RZ ;  /* 0x00000003080e7210 */ /* 0x040fe40007fde0ff */
[----:B------:R4:W-:Y:S01]  /*14970*/  @P5 STG.E.U8 desc[UR10][R12.64], R15 ;  /* 0x0000000f0c005986 */ /* 0x0009e2000c10110a */
[C---:B------:R-:W-:Y:S02]  /*14980*/  PRMT R17, R9.reuse, 0x7771, RZ ;  /* 0x0000777109117816 */ /* 0x040fe400000000ff */
[----:B------:R-:W-:Y:S02]  /*14990*/  PRMT R18, R9, 0x7772, RZ ;  /* 0x0000777209127816 */ /* 0x000fe400000000ff */
[----:B----4-:R-:W-:Y:S01]  /*149a0*/  IADD3 R12, P5, PT, R8, R22, RZ ;  /* 0x00000016080c7210 */ /* 0x010fe20007fbe0ff */
[----:B------:R-:W-:-:S04]  /*149b0*/  IMAD.X R15, R16, 0x1, R21, P6 ;  /* 0x00000001100f7824 */ /* 0x000fc800030e0615 */
[----:B------:R-:W-:Y:S01]  /*149c0*/  IMAD.X R13, R16, 0x1, R24, P5 ;  /* 0x00000001100d7824 */ /* 0x000fe200028e0618 */
[----:B------:R4:W-:Y:S01]  /*149d0*/  @P1 STG.E.U8 desc[UR10][R14.64], R17 ;  /* 0x000000110e001986 */ /* 0x0009e2000c10110a */
[----:B0-----:R-:W-:Y:S01]  /*149e0*/  ISETP.LT.AND P1, PT, R28, UR8, !P2 ;  /* 0x000000081c007c0c */ /* 0x001fe2000d721270 */
[----:B------:R-:W0:Y:S01]  /*149f0*/  LDCU UR8, c[0x0][0x398] ;  /* 0x00007300ff0877ac */ /* 0x000e220008000800 */
[----:B------:R-:W-:Y:S01]  /*14a00*/  ISETP.LT.AND P5, PT, R11, UR12, !P3 ;  /* 0x0000000c0b007c0c */ /* 0x000fe2000dfa1270 */
[----:B------:R1:W-:Y:S01]  /*14a10*/  @P4 STG.E.U8 desc[UR10][R12.64], R18 ;  /* 0x000000120c004986 */ /* 0x0003e2000c10110a */
[----:B------:R-:W0:Y:S01]  /*14a20*/  LDCU UR12, c[0x0][0x398] ;  /* 0x00007300ff0c77ac */ /* 0x000e220008000800 */
[C---:B----4-:R-:W-:Y:S02]  /*14a30*/  VIADD R14, R8.reuse, UR15 ;  /* 0x0000000f080e7c36 */ /* 0x050fe40008000000 */
[----:B------:R-:W-:Y:S01]  /*14a40*/  VIADD R17, R7, 0xd ;  /* 0x0000000d07117836 */ /* 0x000fe20000000000 */
[----:B-1----:R-:W-:-:S02]  /*14a50*/  IADD3 R12, P2, PT, R8, R23, RZ ;  /* 0x00000017080c7210 */ /* 0x002fc40007f5e0ff */
[----:B------:R-:W-:Y:S02]  /*14a60*/  SHF.R.S32.HI R15, RZ, 0x1f, R14 ;  /* 0x0000001fff0f7819 */ /* 0x000fe4000001140e */
[----:B------:R-:W-:Y:S01]  /*14a70*/  IADD3 R8, P4, PT, R14, R2, RZ ;  /* 0x000000020e087210 */ /* 0x000fe20007f9e0ff */
[----:B------:R-:W-:Y:S01]  /*14a80*/  IMAD.X R13, R16, 0x1, R20, P2 ;  /* 0x00000001100d7824 */ /* 0x000fe200010e0614 */
[----:B------:R-:W-:Y:S02]  /*14a90*/  PRMT R16, R9, 0x7773, RZ ;  /* 0x0000777309107816 */ /* 0x000fe400000000ff */
[----:B------:R-:W-:Y:S01]  /*14aa0*/  ISETP.GE.AND P2, PT, R17, UR4, PT ;  /* 0x0000000411007c0c */ /* 0x000fe2000bf46270 */
[----:B------:R-:W-:Y:S02]  /*14ab0*/  IMAD.X R9, R15, 0x1, R0, P4 ;  /* 0x000000010f097824 */ /* 0x000fe400020e0600 */
[----:B------:R1:W-:Y:S01]  /*14ac0*/  @P1 STG.E.U8 desc[UR10][R12.64], R16 ;  /* 0x000000100c001986 */ /* 0x0003e2000c10110a */
[----:B------:R-:W4:Y:S01]  /*14ad0*/  LDCU UR4, c[0x0][0x39c] ;  /* 0x00007380ff0477ac */ /* 0x000f220008000800 */
[----:B--2---:R-:W-:-:S02]  /*14ae0*/  PRMT R17, R26, 0x7770, RZ ;  /* 0x000077701a117816 */ /* 0x004fc400000000ff */
[C---:B-1----:R-:W-:Y:S02]  /*14af0*/  PRMT R16, R26.reuse, 0x7771, RZ ;  /* 0x000077711a107816 */ /* 0x042fe400000000ff */
[C---:B------:R-:W-:Y:S01]  /*14b00*/  PRMT R18, R26.reuse, 0x7773, RZ ;  /* 0x000077731a127816 */ /* 0x040fe200000000ff */
[----:B------:R1:W-:Y:S02]  /*14b10*/  @P5 STG.E.U8 desc[UR10][R8.64], R17 ;  /* 0x0000001108005986 */ /* 0x0003e4000c10110a */
[----:B-1----:R-:W-:Y:S02]  /*14b20*/  PRMT R17, R26, 0x7772, RZ ;  /* 0x000077721a117816 */ /* 0x002fe400000000ff */
[----:B------:R-:W2:Y:S01]  /*14b30*/  LDL.LU R26, [R1+0x1c] ;  /* 0x00001c00011a7983 */ /* 0x000ea20000300800 */
[----:B------:R-:W-:Y:S01]  /*14b40*/  ISETP.LT.AND P5, PT, R27, UR16, !P3 ;  /* 0x000000101b007c0c */ /* 0x000fe2000dfa1270 */
[----:B------:R-:W1:Y:S01]  /*14b50*/  LDCU UR16, c[0x0][0x398] ;  /* 0x00007300ff1077ac */ /* 0x000e620008000800 */
[C---:B------:R-:W-:Y:S01]  /*14b60*/  IADD3 R8, P1, PT, R14.reuse, R3, RZ ;  /* 0x000000030e087210 */ /* 0x040fe20007f3e0ff */
[----:B------:R-:W-:Y:S01]  /*14b70*/  VIADD R13, R7, 0xe ;  /* 0x0000000e070d7836 */ /* 0x000fe20000000000 */
[----:B0-----:R-:W-:Y:S01]  /*14b80*/  ISETP.LT.AND P4, PT, R29, UR8, !P3 ;  /* 0x000000081d007c0c */ /* 0x001fe2000df81270 */
[----:B------:R-:W0:Y:S01]  /*14b90*/  LDCU UR8, c[0x0][0x398] ;  /* 0x00007300ff0877ac */ /* 0x000e220008000800 */
[----:B------:R-:W-:Y:S01]  /*14ba0*/  IADD3 R12, P6, PT, R14, R22, RZ ;  /* 0x000000160e0c7210 */ /* 0x000fe20007fde0ff */
[----:B------:R-:W-:Y:S01]  /*14bb0*/  IMAD.X R9, R15, 0x1, R21, P1 ;  /* 0x000000010f097824 */ /* 0x000fe200008e0615 */
[----:B---3--:R-:W-:Y:S01]  /*14bc0*/  ISETP.GE.AND P1, PT, R13, UR6, PT ;  /* 0x000000060d007c0c */ /* 0x008fe2000bf26270 */
[----:B------:R-:W3:Y:S02]  /*14bd0*/  LDCU UR6, c[0x0][0x398] ;  /* 0x00007300ff0677ac */ /* 0x000ee40008000800 */
[----:B------:R-:W-:-:S02]  /*14be0*/  IMAD.X R13, R15, 0x1, R24, P6 ;  /* 0x000000010f0d7824 */ /* 0x000fc400030e0618 */
[----:B------:R0:W-:Y:S01]  /*14bf0*/  @P5 STG.E.U8 desc[UR10][R8.64], R16 ;  /* 0x0000001008005986 */ /* 0x0001e2000c10110a */
[----:B------:R-:W-:Y:S01]  /*14c00*/  ISETP.LT.AND P3, PT, R28, UR12, !P3 ;  /* 0x0000000c1c007c0c */ /* 0x000fe2000df61270 */
[----:B------:R-:W3:Y:S02]  /*14c10*/  LDCU UR12, c[0x0][0x398] ;  /* 0x00007300ff0c77ac */ /* 0x000ee40008000800 */
[----:B------:R3:W-:Y:S01]  /*14c20*/  @P4 STG.E.U8 desc[UR10][R12.64], R17 ;  /* 0x000000110c004986 */ /* 0x0007e2000c10110a */
[----:B-1----:R-:W-:Y:S01]  /*14c30*/  ISETP.LT.AND P5, PT, R11, UR16, !P2 ;  /* 0x000000100b007c0c */ /* 0x002fe2000d7a1270 */
[----:B------:R-:W1:Y:S01]  /*14c40*/  LDCU UR16, c[0x0][0x398] ;  /* 0x00007300ff1077ac */ /* 0x000e620008000800 */
[C---:B0-----:R-:W-:Y:S01]  /*14c50*/  IADD3 R8, P4, PT, R14.reuse, R23, RZ ;  /* 0x000000170e087210 */ /* 0x041fe20007f9e0ff */
[----:B------:R-:W-:-:S04]  /*14c60*/  VIADD R14, R14, UR15 ;  /* 0x0000000f0e0e7c36 */ /* 0x000fc80008000000 */
[----:B------:R-:W-:Y:S01]  /*14c70*/  IMAD.X R9, R15, 0x1, R20, P4 ;  /* 0x000000010f097824 */ /* 0x000fe200020e0614 */
[----:B------:R-:W-:Y:S02]  /*14c80*/  SHF.R.S32.HI R15, RZ, 0x1f, R14 ;  /* 0x0000001fff0f7819 */ /* 0x000fe4000001140e */
[----:B---3--:R-:W-:Y:S01]  /*14c90*/  IADD3 R12, P6, PT, R14, R2, RZ ;  /* 0x000000020e0c7210 */ /* 0x008fe20007fde0ff */
[----:B------:R-:W-:Y:S01]  /*14ca0*/  VIADD R16, R7, 0xf ;  /* 0x0000000f07107836 */ /* 0x000fe20000000000 */
[----:B------:R-:W-:Y:S02]  /*14cb0*/  ISETP.LT.AND P4, PT, R27, UR6, !P2 ;  /* 0x000000061b007c0c */ /* 0x000fe4000d781270 */
[----:B------:R-:W-:Y:S01]  /*14cc0*/  PRMT R17, R10, 0x7770, RZ ;  /* 0x000077700a117816 */ /* 0x000fe200000000ff */
[----:B------:R-:W-:Y:S01]  /*14cd0*/  IMAD.X R13, R15, 0x1, R0, P6 ;  /* 0x000000010f0d7824 */ /* 0x000fe200030e0600 */
[----:B------:R0:W-:Y:S01]  /*14ce0*/  @P3 STG.E.U8 desc[UR10][R8.64], R18 ;  /* 0x0000001208003986 */ /* 0x0001e2000c10110a */
[----:B----4-:R-:W-:Y:S01]  /*14cf0*/  ISETP.GE.AND P3, PT, R16, UR4, PT ;  /* 0x0000000410007c0c */ /* 0x010fe2000bf66270 */
[----:B------:R-:W3:Y:S02]  /*14d00*/  LDCU UR4, c[0x0][0x398] ;  /* 0x00007300ff0477ac */ /* 0x000ee40008000800 */
[----:B------:R4:W-:Y:S01]  /*14d10*/  @P5 STG.E.U8 desc[UR10][R12.64], R17 ;  /* 0x000000110c005986 */ /* 0x0009e2000c10110a */
[----:B------:R-:W-:Y:S01]  /*14d20*/  ISETP.LT.AND P5, PT, R29, UR8, !P2 ;  /* 0x000000081d007c0c */ /* 0x000fe2000d7a1270 */
[----:B------:R-:W1:Y:S01]  /*14d30*/  LDCU UR6, c[0x0][0x398] ;  /* 0x00007300ff0677ac */ /* 0x000e620008000800 */
[----:B0-----:R-:W-:Y:S01]  /*14d40*/  IADD3 R8, P6, PT, R14, R3, RZ ;  /* 0x000000030e087210 */ /* 0x001fe20007fde0ff */
[----:B------:R-:W0:Y:S01]  /*14d50*/  LDCU UR8, c[0x0][0x398] ;  /* 0x00007300ff0877ac */ /* 0x000e220008000800 */
[----:B----4-:R-:W-:-:S03]  /*14d60*/  PRMT R13, R10, 0x7771, RZ ;  /* 0x000077710a0d7816 */ /* 0x010fc600000000ff */
[C---:B------:R-:W-:Y:S01]  /*14d70*/  IMAD.X R9, R15.reuse, 0x1, R21, P6 ;  /* 0x000000010f097824 */ /* 0x040fe200030e0615 */
[----:B------:R-:W-:Y:S02]  /*14d80*/  IADD3 R12, P6, PT, R14, R22, RZ ;  /* 0x000000160e0c7210 */ /* 0x000fe40007fde0ff */
[----:B------:R-:W-:Y:S01]  /*14d90*/  ISETP.LT.AND P2, PT, R28, UR12, !P2 ;  /* 0x0000000c1c007c0c */ /* 0x000fe2000d741270 */
[----:B------:R-:W4:Y:S01]  /*14da0*/  LDCU UR12, c[0x0][0x398] ;  /* 0x00007300ff0c77ac */ /* 0x000f220008000800 */
[----:B------:R0:W-:Y:S01]  /*14db0*/  @P4 STG.E.U8 desc[UR10][R8.64], R13 ;  /* 0x0000000d08004986 */ /* 0x0001e2000c10110a */
[C---:B------:R-:W-:Y:S02]  /*14dc0*/  PRMT R16, R10.reuse, 0x7772, RZ ;  /* 0x000077720a107816 */ /* 0x040fe400000000ff */
[----:B------:R-:W-:Y:S02]  /*14dd0*/  PRMT R10, R10, 0x7773, RZ ;  /* 0x000077730a0a7816 */ /* 0x000fe400000000ff */
[----:B0-----:R-:W-:Y:S01]  /*14de0*/  IADD3 R8, P4, PT, R14, R23, RZ ;  /* 0x000000170e087210 */ /* 0x001fe20007f9e0ff */
[----:B------:R-:W-:Y:S01]  /*14df0*/  IMAD.X R13, R15, 0x1, R24, P6 ;  /* 0x000000010f0d7824 */ /* 0x000fe200030e0618 */
[----:B---3--:R-:W-:Y:S01]  /*14e00*/  ISETP.LT.AND P6, PT, R11, UR4, !P1 ;  /* 0x000000040b007c0c */ /* 0x008fe2000cfc1270 */
[----:B------:R-:W0:Y:S01]  /*14e10*/  LDCU UR4, c[0x0][0x39c] ;  /* 0x00007380ff0477ac */ /* 0x000e220008000800 */
[----:B------:R-:W3:Y:S01]  /*14e20*/  LDL.LU R11, [R1+0x810] ;  /* 0x00081000010b7983 */ /* 0x000ee20000300800 */
[----:B------:R-:W-:-:S03]  /*14e30*/  IMAD.X R9, R15, 0x1, R20, P4 ;  /* 0x000000010f097824 */ /* 0x000fc600020e0614 */
[----:B------:R4:W-:Y:S01]  /*14e40*/  @P5 STG.E.U8 desc[UR10][R12.64], R16 ;  /* 0x000000100c005986 */ /* 0x0009e2000c10110a */
[----:B-1----:R-:W-:Y:S01]  /*14e50*/  ISETP.LT.AND P4, PT, R27, UR6, !P1 ;  /* 0x000000061b007c0c */ /* 0x002fe2000cf81270 */
[----:B------:R-:W1:Y:S02]  /*14e60*/  LDCU UR6, c[0x0][0x39c] ;  /* 0x00007380ff0677ac */ /* 0x000e640008000800 */
[----:B------:R0:W-:Y:S01]  /*14e70*/  @P2 STG.E.U8 desc[UR10][R8.64], R10 ;  /* 0x0000000a08002986 */ /* 0x0001e2000c10110a */
[----:B----4-:R-:W-:-:S05]  /*14e80*/  VIADD R16, R14, UR15 ;  /* 0x0000000f0e107c36 */ /* 0x010fca0008000000 */
[----:B------:R-:W-:Y:S02]  /*14e90*/  SHF.R.S32.HI R14, RZ, 0x1f, R16 ;  /* 0x0000001fff0e7819 */ /* 0x000fe40000011410 */
[C---:B0-----:R-:W-:Y:S02]  /*14ea0*/  IADD3 R8, P2, PT, R16.reuse, R2, RZ ;  /* 0x0000000210087210 */ /* 0x041fe40007f5e0ff */
[----:B------:R-:W-:-:S03]  /*14eb0*/  IADD3 R12, P5, PT, R16, R3, RZ ;  /* 0x00000003100c7210 */ /* 0x000fc60007fbe0ff */
[C---:B------:R-:W-:Y:S02]  /*14ec0*/  IMAD.X R9, R14.reuse, 0x1, R0, P2 ;  /* 0x000000010e097824 */ /* 0x040fe400010e0600 */
[----:B------:R-:W-:Y:S01]  /*14ed0*/  IMAD.X R13, R14, 0x1, R21, P5 ;  /* 0x000000010e0d7824 */ /* 0x000fe200028e0615 */
[C---:B--2---:R-:W-:Y:S02]  /*14ee0*/  PRMT R10, R26.reuse, 0x7770, RZ ;  /* 0x000077701a0a7816 */ /* 0x044fe400000000ff */
[C---:B------:R-:W-:Y:S02]  /*14ef0*/  PRMT R18, R26.reuse, 0x7771, RZ ;  /* 0x000077711a127816 */ /* 0x040fe400000000ff */
[C---:B------:R-:W-:Y:S01]  /*14f00*/  PRMT R17, R26.reuse, 0x7773, RZ ;  /* 0x000077731a117816 */ /* 0x040fe200000000ff */
[----:B------:R-:W-:Y:S01]  /*14f10*/  @P6 STG.E.U8 desc[UR10][R8.64], R10 ;  /* 0x0000000a08006986 */ /* 0x000fe2000c10110a */
[----:B------:R-:W-:-:S03]  /*14f20*/  PRMT R15, R26, 0x7772, RZ ;  /* 0x000077721a0f7816 */ /* 0x000fc600000000ff */
[----:B------:R-:W2:Y:S04]  /*14f30*/  LDL.LU R26, [R1+0x20] ;  /* 0x00002000011a7983 */ /* 0x000ea80000300800 */
[----:B------:R0:W-:Y:S04]  /*14f40*/  @P4 STG.E.U8 desc[UR10][R12.64], R18 ;  /* 0x000000120c004986 */ /* 0x0001e8000c10110a */
[----:B0-----:R-:W4:Y:S01]  /*14f50*/  LDL.LU R18, [R1+0x488] ;  /* 0x0004880001127983 */ /* 0x001f220000300800 */
[----:B------:R-:W-:Y:S01]  /*14f60*/  ISETP.LT.AND P2, PT, R29, UR8, !P1 ;  /* 0x000000081d007c0c */ /* 0x000fe2000cf41270 */
[----:B------:R-:W0:Y:S01]  /*14f70*/  LDCU UR8, c[0x0][0x398] ;  /* 0x00007300ff0877ac */ /* 0x000e220008000800 */
[C---:B------:R-:W-:Y:S01]  /*14f80*/  IADD3 R8, P4, PT, R16.reuse, R22, RZ ;  /* 0x0000001610087210 */ /* 0x040fe20007f9e0ff */
[C---:B------:R-:W-:Y:S01]  /*14f90*/  VIADD R10, R16.reuse, UR15 ;  /* 0x0000000f100a7c36 */ /* 0x040fe20008000000 */
[----:B------:R-:W-:-:S02]  /*14fa0*/  IADD3 R12, P5, PT, R16, R23, RZ ;  /* 0x00000017100c7210 */ /* 0x000fc40007fbe0ff */
[----:B------:R-:W-:Y:S01]  /*14fb0*/  ISETP.LT.AND P1, PT, R28, UR12, !P1 ;  /* 0x0000000c1c007c0c */ /* 0x000fe2000cf21270 */
[C---:B------:R-:W-:Y:S01]  /*14fc0*/  IMAD.X R9, R14.reuse, 0x1, R24, P4 ;  /* 0x000000010e097824 */ /* 0x040fe200020e0618 */
[----:B------:R-:W-:Y:S01]  /*14fd0*/  SHF.R.S32.HI R16, RZ, 0x1f, R10 ;  /* 0x0000001fff107819 */ /* 0x000fe2000001140a */
[----:B------:R-:W-:Y:S01]  /*14fe0*/  IMAD.X R13, R14, 0x1, R20, P5 ;  /* 0x000000010e0d7824 */ /* 0x000fe200028e0614 */
[----:B------:R-:W-:Y:S01]  /*14ff0*/  IADD3 R14, P5, PT, R10, R2, RZ ;  /* 0x000000020a0e7210 */ /* 0x000fe20007fbe0ff */
[----:B------:R-:W1:Y:S02]  /*15000*/  LDCU UR12, c[0x0][0x398] ;  /* 0x00007300ff0c77ac */ /* 0x000e640008000800 */
[----:B------:R0:W-:Y:S01]  /*15010*/  @P2 STG.E.U8 desc[UR10][R8.64], R15 ;  /* 0x0000000f08002986 */ /* 0x0001e2000c10110a */
[----:B------:R-:W-:Y:S01]  /*15020*/  ISETP.LT.AND P2, PT, R27, UR18, !P3 ;  /* 0x000000121b007c0c */ /* 0x000fe2000df41270 */
[----:B------:R-:W1:Y:S04]  /*15030*/  LDCU UR18, c[0x0][0x398] ;  /* 0x00007300ff1277ac */ /* 0x000e680008000800 */
[----:B------:R1:W-:Y:S01]  /*15040*/  @P1 STG.E.U8 desc[UR10][R12.64], R17 ;  /* 0x000000110c001986 */ /* 0x0003e2000c10110a */
[----:B0-----:R-:W-:Y:S01]  /*15050*/  IMAD.X R15, R16, 0x1, R0, P5 ;  /* 0x00000001100f7824 */ /* 0x001fe200028e0600 */
[----:B------:R-:W-:Y:S01]  /*15060*/  ISETP.LT.AND P5, PT, R29, UR8, !P3 ;  /* 0x000000081d007c0c */ /* 0x000fe2000dfa1270 */
[----:B------:R-:W0:Y:S01]  /*15070*/  LDCU UR8, c[0x0][0x398] ;  /* 0x00007300ff0877ac */ /* 0x000e220008000800 */
[----:B-1----:R-:W-:Y:S01]  /*15080*/  VIADD R13, R7, 0x11 ;  /* 0x00000011070d7836 */ /* 0x002fe20000000000 */
[----:B------:R-:W-:-:S02]  /*15090*/  IADD3 R12, P6, PT, R10, R22, RZ ;  /* 0x000000160a0c7210 */ /* 0x000fc40007fde0ff */
[----:B---3--:R-:W-:Y:S01]  /*150a0*/  PRMT R8, R11, 0x7770, RZ ;  /* 0x000077700b087816 */ /* 0x008fe200000000ff */
[----:B------:R-:W-:Y:S01]  /*150b0*/  VIADD R17, R10, UR15 ;  /* 0x0000000f0a117c36 */ /* 0x000fe20008000000 */
[----:B----4-:R-:W-:Y:S01]  /*150c0*/  ISETP.LT.AND P4, PT, R18, UR16, !P3 ;  /* 0x0000001012007c0c */ /* 0x010fe2000df81270 */
[----:B------:R-:W1:-:S12]  /*150d0*/  LDCU UR16, c[0x0][0x398] ;  /* 0x00007300ff1077ac */ /* 0x000e580008000800 */
[----:B------:R3:W-:Y:S02]  /*150e0*/  @P4 STG.E.U8 desc[UR10][R14.64], R8 ;  /* 0x000000080e004986 */ /* 0x0007e4000c10110a */
[----:B---3--:R-:W-:Y:S01]  /*150f0*/  VIADD R14, R7, 0x10 ;  /* 0x00000010070e7836 */ /* 0x008fe20000000000 */
[----:B------:R-:W-:Y:S02]  /*15100*/  IADD3 R8, P1, PT, R10, R3, RZ ;  /* 0x000000030a087210 */ /* 0x000fe40007f3e0ff */
[C---:B------:R-:W-:Y:S02]  /*15110*/  PRMT R15, R11.reuse, 0x7772, RZ ;  /* 0x000077720b0f7816 */ /* 0x040fe400000000ff */
[----:B------:R-:W-:Y:S01]  /*15120*/  ISETP.GE.AND P4, PT, R14, UR4, PT ;  /* 0x000000040e007c0c */ /* 0x000fe2000bf86270 */
[C---:B------:R-:W-:Y:S01]  /*15130*/  IMAD.X R9, R16.reuse, 0x1, R21, P1 ;  /* 0x0000000110097824 */ /* 0x040fe200008e0615 */
[----:B------:R-:W-:Y:S01]  /*15140*/  PRMT R14, R11, 0x7771, RZ ;  /* 0x000077710b0e7816 */ /* 0x000fe200000000ff */
[----:B------:R-:W3:Y:S01]  /*15150*/  LDCU UR4, c[0x0][0x39c] ;  /* 0x00007380ff0477ac */ /* 0x000ee20008000800 */
[----:B------:R-:W-:Y:S01]  /*15160*/  ISETP.GE.AND P1, PT, R13, UR6, PT ;  /* 0x000000060d007c0c */ /* 0x000fe2000bf26270 */
[----:B------:R-:W-:Y:S01]  /*15170*/  IMAD.X R13, R16, 0x1, R24, P6 ;  /* 0x00000001100d7824 */ /* 0x000fe200030e0618 */
[----:B------:R-:W4:Y:S01]  /*15180*/  LDCU UR6, c[0x0][0x398] ;  /* 0x00007300ff0677ac */ /* 0x000f220008000800 */
[----:B------:R0:W-:Y:S01]  /*15190*/  @P2 STG.E.U8 desc[UR10][R8.64], R14 ;  /* 0x0000000e08002986 */ /* 0x0001e2000c10110a */
[----:B------:R-:W-:-:S02]  /*151a0*/  ISETP.LT.AND P3, PT, R28, UR12, !P3 ;  /* 0x0000000c1c007c0c */ /* 0x000fc4000df61270 */
[----:B-1----:R-:W-:Y:S01]  /*151b0*/  ISETP.LT.AND P2, PT, R18, UR16, !P4 ;  /* 0x0000001012007c0c */ /* 0x002fe2000e741270 */
[----:B------:R1:W-:Y:S01]  /*151c0*/  @P5 STG.E.U8 desc[UR10][R12.64], R15 ;  /* 0x0000000f0c005986 */ /* 0x0003e2000c10110a */
[----:B------:R-:W-:Y:S01]  /*151d0*/  PRMT R11, R11, 0x7773, RZ ;  /* 0x000077730b0b7816 */ /* 0x000fe200000000ff */
[----:B------:R-:W3:Y:S01]  /*151e0*/  LDCU UR12, c[0x0][0x398] ;  /* 0x00007300ff0c77ac */ /* 0x000ee20008000800 */
[----:B------:R-:W3:Y:S01]  /*151f0*/  LDCU UR16, c[0x0][0x398] ;  /* 0x00007300ff1077ac */ /* 0x000ee20008000800 */
[----:B0-----:R-:W-:Y:S02]  /*15200*/  IADD3 R8, P5, PT, R10, R23, RZ ;  /* 0x000000170a087210 */ /* 0x001fe40007fbe0ff */
[----:B------:R-:W-:-:S03]  /*15210*/  SHF.R.S32.HI R10, RZ, 0x1f, R17 ;  /* 0x0000001fff0a7819 */ /* 0x000fc60000011411 */
[----:B------:R-:W-:Y:S01]  /*15220*/  IMAD.X R9, R16, 0x1, R20, P5 ;  /* 0x0000000110097824 */ /* 0x000fe200028e0614 */
[----:B-1----:R-:W-:Y:S02]  /*15230*/  IADD3 R12, P5, PT, R17, R2, RZ ;  /* 0x00000002110c7210 */ /* 0x002fe40007fbe0ff */
[----:B--2---:R-:W-:-:S03]  /*15240*/  PRMT R14, R26, 0x7770, RZ ;  /* 0x000077701a0e7816 */ /* 0x004fc600000000ff */
[----:B------:R-:W-:Y:S01]  /*15250*/  IMAD.X R13, R10, 0x1, R0, P5 ;  /* 0x000000010a0d7824 */ /* 0x000fe200028e0600 */
[----:B----4-:R-:W-:Y:S01]  /*15260*/  ISETP.LT.AND P6, PT, R27, UR6, !P4 ;  /* 0x000000061b007c0c */ /* 0x010fe2000e7c1270 */
[----:B------:R0:W-:Y:S01]  /*15270*/  @P3 STG.E.U8 desc[UR10][R8.64], R11 ;  /* 0x0000000b08003986 */ /* 0x0001e2000c10110a */
[----:B------:R-:W1:Y:S03]  /*15280*/  LDCU UR6, c[0x0][0x398] ;  /* 0x00007300ff0677ac */ /* 0x000e660008000800 */
[----:B------:R2:W-:Y:S01]  /*15290*/  @P2 STG.E.U8 desc[UR10][R12.64], R14 ;  /* 0x0000000e0c002986 */ /* 0x0005e2000c10110a */
[----:B0-----:R-:W-:Y:S02]  /*152a0*/  IADD3 R8, P2, PT, R17, R3, RZ ;  /* 0x0000000311087210 */ /* 0x001fe40007f5e0ff */
[----:B------:R-:W-:Y:S01]  /*152b0*/  PRMT R11, R26, 0x7771, RZ ;  /* 0x000077711a0b7816 */ /* 0x000fe200000000ff */
[----:B--2---:R-:W-:-:S02]  /*152c0*/  VIADD R12, R7, 0x12 ;  /* 0x00000012070c7836 */ /* 0x004fc40000000000 */
[----:B------:R-:W-:Y:S01]  /*152d0*/  IMAD.X R9, R10, 0x1, R21, P2 ;  /* 0x000000010a097824 */ /* 0x000fe200010e0615 */
[C---:B------:R-:W-:Y:S02]  /*152e0*/  IADD3 R14, P5, PT, R17.reuse, R22, RZ ;  /* 0x00000016110e7210 */ /* 0x040fe40007fbe0ff */
[----:B---3--:R-:W-:Y:S01]  /*152f0*/  ISETP.GE.AND P2, PT, R12, UR4, PT ;  /* 0x000000040c007c0c */ /* 0x008fe2000bf46270 */
[----:B------:R-:W0:Y:S01]  /*15300*/  LDCU UR4, c[0x0][0x39c] ;  /* 0x00007380ff0477ac */ /* 0x000e220008000800 */
[----:B------:R2:W-:Y:S01]  /*15310*/  @P6 STG.E.U8 desc[UR10][R8.64], R11 ;  /* 0x0000000b08006986 */ /* 0x0005e2000c10110a */
[----:B------:R-:W-:Y:S01]  /*15320*/  IADD3 R12, P6, PT, R17, R23, RZ ;  /* 0x00000017110c7210 */ /* 0x000fe20007fde0ff */
[----:B------:R-:W-:-:S04]  /*15330*/  IMAD.X R15, R10, 0x1, R24, P5 ;  /* 0x000000010a0f7824 */ /* 0x000fc800028e0618 */
[----:B------:R-:W-:Y:S01]  /*15340*/  IMAD.X R13, R10, 0x1, R20, P6 ;  /* 0x000000010a0d7824 */ /* 0x000fe200030e0614 */
[C---:B------:R-:W-:Y:S02]  /*15350*/  PRMT R10, R26.reuse, 0x7773, RZ ;  /* 0x000077731a0a7816 */ /* 0x040fe400000000ff */
[----:B--2---:R-:W-:Y:S02]  /*15360*/  PRMT R9, R26, 0x7772, RZ ;  /* 0x000077721a097816 */ /* 0x004fe400000000ff */
[----:B------:R-:W2:Y:S01]  /*15370*/  LDL.LU R26, [R1+0x24] ;  /* 0x00002400011a7983 */ /* 0x000ea20000300800 */
[----:B------:R-:W-:Y:S01]  /*15380*/  ISETP.LT.AND P3, PT, R29, UR8, !P4 ;  /* 0x000000081d007c0c */ /* 0x000fe2000e761270 */
[----:B------:R-:W-:Y:S01]  /*15390*/  VIADD R8, R17, UR15 ;  /* 0x0000000f11087c36 */ /* 0x000fe20008000000 */
[----:B------:R-:W-:Y:S01]  /*153a0*/  ISETP.LT.AND P4, PT, R28, UR12, !P4 ;  /* 0x0000000c1c007c0c */ /* 0x000fe2000e781270 */
[----:B------:R-:W3:Y:S01]  /*153b0*/  LDCU UR8, c[0x0][0x398] ;  /* 0x00007300ff0877ac */ /* 0x000ee20008000800 */
[----:B-1----:R-:W-:-:S02]  /*153c0*/  ISETP.LT.AND P5, PT, R18, UR6, !P1 ;  /* 0x0000000612007c0c */ /* 0x002fc4000cfa1270 */
[----:B------:R-:W-:Y:S01]  /*153d0*/  PRMT R11, R4, 0x7770, RZ ;  /* 0x00007770040b7816 */ /* 0x000fe200000000ff */
[----:B------:R-:W1:Y:S01]  /*153e0*/  LDCU UR6, c[0x0][0x398] ;  /* 0x00007300ff0677ac */ /* 0x000e620008000800 */
[----:B------:R-:W4:Y:S05]  /*153f0*/  LDCU UR12, c[0x0][0x398] ;  /* 0x00007300ff0c77ac */ /* 0x000f2a0008000800 */
[----:B------:R0:W-:Y:S02]  /*15400*/  @P3 STG.E.U8 desc[UR10][R14.64], R9 ;  /* 0x000000090e003986 */ /* 0x0001e4000c10110a */
[----:B0-----:R-:W-:Y:S02]  /*15410*/  SHF.R.S32.HI R9, RZ, 0x1f, R8 ;  /* 0x0000001fff097819 */ /* 0x001fe40000011408 */
[C---:B------:R-:W-:Y:S01]  /*15420*/  IADD3 R14, P3, PT, R8.reuse, R2, RZ ;  /* 0x00000002080e7210 */ /* 0x040fe20007f7e0ff */
[----:B------:R0:W-:Y:S04]  /*15430*/  @P4 STG.E.U8 desc[UR10][R12.64], R10 ;  /* 0x0000000a0c004986 */ /* 0x0001e8000c10110a */
[----:B------:R-:W-:Y:S01]  /*15440*/  IMAD.X R15, R9, 0x1, R0, P3 ;  /* 0x00000001090f7824 */ /* 0x000fe200018e0600 */
[----:B------:R-:W-:Y:S01]  /*15450*/  ISETP.LT.AND P4, PT, R27, UR16, !P1 ;  /* 0x000000101b007c0c */ /* 0x000fe2000cf81270 */
[----:B------:R-:W1:Y:S03]  /*15460*/  LDCU UR16, c[0x0][0x398] ;  /* 0x00007300ff1077ac */ /* 0x000e660008000800 */
[----:B------:R4:W-:Y:S01]  /*15470*/  @P5 STG.E.U8 desc[UR10][R14.64], R11 ;  /* 0x0000000b0e005986 */ /* 0x0009e2000c10110a */
[----:B0-----:R-:W-:-:S02]  /*15480*/  IADD3 R10, P5, PT, R8, R3, RZ ;  /* 0x00000003080a7210 */ /* 0x001fc40007fbe0ff */
[----:B---3--:R-:W-:Y:S01]  /*15490*/  ISETP.LT.AND P3, PT, R29, UR8, !P1 ;  /* 0x000000081d007c0c */ /* 0x008fe2000cf61270 */
[----:B------:R-:W0:Y:S01]  /*154a0*/  LDCU UR8, c[0x0][0x398] ;  /* 0x00007300ff0877ac */ /* 0x000e220008000800 */
[----:B------:R-:W-:Y:S02]  /*154b0*/  ISETP.LT.AND P1, PT, R28, UR18, !P1 ;  /* 0x000000121c007c0c */ /* 0x000fe4000cf21270 */
[C---:B------:R-:W-:Y:S01]  /*154c0*/  IADD3 R12, P6, PT, R8.reuse, R22, RZ ;  /* 0x00000016080c7210 */ /* 0x040fe20007fde0ff */
[----:B----4-:R-:W-:Y:S01]  /*154d0*/  IMAD.X R11, R9, 0x1, R21, P5 ;  /* 0x00000001090b7824 */ /* 0x010fe200028e0615 */
[----:B------:R-:W-:-:S03]  /*154e0*/  IADD3 R14, P5, PT, R8, R23, RZ ;  /* 0x00000017080e7210 */ /* 0x000fc60007fbe0ff */
[C---:B------:R-:W-:Y:S01]  /*154f0*/  IMAD.X R13, R9.reuse, 0x1, R24, P6 ;  /* 0x00000001090d7824 */ /* 0x040fe200030e0618 */
[C---:B------:R-:W-:Y:S01]  /*15500*/  PRMT R16, R4.reuse, 0x7771, RZ ;  /* 0x0000777104107816 */ /* 0x040fe200000000ff */
[----:B------:R-:W-:Y:S01]  /*15510*/  IMAD.X R15, R9, 0x1, R20, P5 ;  /* 0x00000001090f7824 */ /* 0x000fe200028e0614 */
[C---:B------:R-:W-:Y:S02]  /*15520*/  PRMT R9, R4.reuse, 0x7772, RZ ;  /* 0x0000777204097816 */ /* 0x040fe400000000ff */
[----:B------:R-:W-:Y:S01]  /*15530*/  PRMT R4, R4, 0x7773, RZ ;  /* 0x0000777304047816 */ /* 0x000fe200000000ff */
[----:B------:R-:W-:Y:S04]  /*15540*/  @P4 STG.E.U8 desc[UR10][R10.64], R16 ;  /* 0x000000100a004986 */ /* 0x000fe8000c10110a */
[----:B------:R-:W-:Y:S01]  /*15550*/  @P3 STG.E.U8 desc[UR10][R12.64], R9 ;  /* 0x000000090c003986 */ /* 0x000fe2000c10110a */
[----:B-1----:R-:W-:Y:S01]  /*15560*/  ISETP.LT.AND P3, PT, R18, UR6, !P2 ;  /* 0x0000000612007c0c */ /* 0x002fe2000d761270 */
[----:B------:R-:W1:Y:S02]  /*15570*/  LDCU UR6, c[0x0][0x398] ;  /* 0x00007300ff0677ac */ /* 0x000e640008000800 */
[----:B------:R3:W-:Y:S01]  /*15580*/  @P1 STG.E.U8 desc[UR10][R14.64], R4 ;  /* 0x000000040e001986 */ /* 0x0007e2000c10110a */
[----:B------:R-:W-:Y:S01]  /*15590*/  ISETP.LT.AND P5, PT, R27, UR12, !P2 ;  /* 0x0000000c1b007c0c */ /* 0x000fe2000d7a1270 */
[----:B------:R-:W4:Y:S01]  /*155a0*/  LDCU UR12, c[0x0][0x398] ;  /* 0x00007300ff0c77ac */ /* 0x000f220008000800 */
[----:B---3--:R-:W-:-:S02]  /*155b0*/  VIADD R4, R8, UR15 ;  /* 0x0000000f08047c36 */ /* 0x008fc40008000000 */
[----:B------:R-:W-:-:S03]  /*155c0*/  VIADD R9, R7, 0x13 ;  /* 0x0000001307097836 */ /* 0x000fc60000000000 */
[----:B------:R-:W-:Y:S02]  /*155d0*/  SHF.R.S32.HI R12, RZ, 0x1f, R4 ;  /* 0x0000001fff0c7819 */ /* 0x000fe40000011404 */
[C---:B------:R-:W-:Y:S02]  /*155e0*/  IADD3 R10, P1, PT, R4.reuse, R2, RZ ;  /* 0x00000002040a7210 */ /* 0x040fe40007f3e0ff */
[----:B------:R-:W-:Y:S02]  /*155f0*/  IADD3 R8, P6, PT, R4, R3, RZ ;  /* 0x0000000304087210 */ /* 0x000fe40007fde0ff */
[----:B------:R-:W-:Y:S01]  /*15600*/  ISETP.GE.AND P4, PT, R9, UR4, PT ;  /* 0x0000000409007c0c */ /* 0x000fe2000bf86270 */
[C---:B------:R-:W-:Y:S02]  /*15610*/  IMAD.X R11, R12.reuse, 0x1, R0, P1 ;  /* 0x000000010c0b7824 */ /* 0x040fe400008e0600 */
[----:B------:R-:W-:Y:S01]  /*15620*/  IMAD.X R9, R12, 0x1, R21, P6 ;  /* 0x000000010c097824 */ /* 0x000fe200030e0615 */
[C---:B--2---:R-:W-:Y:S01]  /*15630*/  PRMT R14, R26.reuse, 0x7770, RZ ;  /* 0x000077701a0e7816 */ /* 0x044fe200000000ff */
[----:B------:R-:W2:Y:S01]  /*15640*/  LDCU UR4, c[0x0][0x39c] ;  /* 0x00007380ff0477ac */ /* 0x000ea20008000800 */
[----:B------:R-:W-:-:S03]  /*15650*/  PRMT R13, R26, 0x7771, RZ ;  /* 0x000077711a0d7816 */ /* 0x000fc600000000ff */
[----:B------:R-:W-:Y:S04]  /*15660*/  @P3 STG.E.U8 desc[UR10][R10.64], R14 ;  /* 0x0000000e0a003986 */ /* 0x000fe8000c10110a */
[----:B------:R3:W-:Y:S02]  /*15670*/  @P5 STG.E.U8 desc[UR10][R8.64], R13 ;  /* 0x0000000d08005986 */ /* 0x0007e4000c10110a */
[C---:B---3--:R-:W-:Y:S02]  /*15680*/  PRMT R9, R26.reuse, 0x7772, RZ ;  /* 0x000077721a097816 */ /* 0x048fe400000000ff */
[----:B------:R-:W-:Y:S02]  /*15690*/  PRMT R13, R26, 0x7773, RZ ;  /* 0x000077731a0d7816 */ /* 0x000fe400000000ff */
[----:B------:R-:W3:Y:S01]  /*156a0*/  LDL.LU R26, [R1+0x28] ;  /* 0x00002800011a7983 */ /* 0x000ee20000300800 */
[----:B0-----:R-:W-:Y:S01]  /*156b0*/  ISETP.LT.AND P1, PT, R29, UR8, !P2 ;  /* 0x000000081d007c0c */ /* 0x001fe2000d721270 */
[----:B------:R-:W0:Y:S01]  /*156c0*/  LDCU UR8, c[0x0][0x398] ;  /* 0x00007300ff0877ac */ /* 0x000e220008000800 */
[----:B------:R-:W-:-:S02]  /*156d0*/  IADD3 R10, P3, PT, R4, R22, RZ ;  /* 0x00000016040a7210 */ /* 0x000fc40007f7e0ff */
[----:B-1----:R-:W-:Y:S01]  /*156e0*/  ISETP.LT.AND P2, PT, R28, UR6, !P2 ;  /* 0x000000061c007c0c */ /* 0x002fe2000d741270 */
[----:B------:R-:W1:Y:S01]  /*156f0*/  LDCU UR6, c[0x0][0x398] ;  /* 0x00007300ff0677ac */ /* 0x000e620008000800 */
[----:B------:R-:W-:Y:S01]  /*15700*/  IADD3 R8, P5, PT, R4, R23, RZ ;  /* 0x0000001704087210 */ /* 0x000fe20007fbe0ff */
[----:B------:R-:W-:Y:S02]  /*15710*/  IMAD.X R11, R12, 0x1, R24, P3 ;  /* 0x000000010c0b7824 */ /* 0x000fe400018e0618 */
[----:B------:R-:W-:Y:S01]  /*15720*/  VIADD R4, R4, UR15 ;  /* 0x0000000f04047c36 */ /* 0x000fe20008000000 */
[----:B----4-:R-:W-:Y:S01]  /*15730*/  ISETP.LT.AND P3, PT, R18, UR12, !P4 ;  /* 0x0000000c12007c0c */ /* 0x010fe2000e761270 */
[----:B------:R-:W4:Y:S02]  /*15740*/  LDCU UR12, c[0x0][0x398] ;  /* 0x00007300ff0c77ac */ /* 0x000f240008000800 */
[----:B------:R0:W-:Y:S01]  /*15750*/  @P1 STG.E.U8 desc[UR10][R10.64], R9 ;  /* 0x000000090a001986 */ /* 0x0001e2000c10110a */
[----:B------:R-:W-:Y:S01]  /*15760*/  PRMT R14, R5, 0x7770, RZ ;  /* 0x00007770050e7816 */ /* 0x000fe200000000ff */
[----:B0-----:R-:W-:Y:S01]  /*15770*/  IMAD.X R9, R12, 0x1, R20, P5 ;  /* 0x000000010c097824 */ /* 0x001fe200028e0614 */
[----:B------:R-:W-:-:S02]  /*15780*/  SHF.R.S32.HI R12, RZ, 0x1f, R4 ;  /* 0x0000001fff0c7819 */ /* 0x000fc40000011404 */
[----:B------:R-:W-:Y:S02]  /*15790*/  IADD3 R10, P1, PT, R4, R2, RZ ;  /* 0x00000002040a7210 */ /* 0x000fe40007f3e0ff */
[----:B------:R0:W-:Y:S01]  /*157a0*/  @P2 STG.E.U8 desc[UR10][R8.64], R13 ;  /* 0x0000000d08002986 */ /* 0x0001e2000c10110a */
[----:B------:R-:W-:Y:S01]  /*157b0*/  ISETP.LT.AND P2, PT, R27, UR8, !P4 ;  /* 0x000000081b007c0c */ /* 0x000fe2000e741270 */
[----:B------:R-:W1:Y:S01]  /*157c0*/  LDCU UR8, c[0x0][0x398] ;  /* 0x00007300ff0877ac */ /* 0x000e620008000800 */
[----:B------:R-:W-:Y:S01]  /*157d0*/  IMAD.X R11, R12, 0x1, R0, P1 ;  /* 0x000000010c0b7824 */ /* 0x000fe200008e0600 */
[----:B------:R-:W-:-:S04]  /*157e0*/  ISETP.LT.AND P5, PT, R29, UR16, !P4 ;  /* 0x000000101d007c0c */ /* 0x000fc8000e7a1270 */
[----:B------:R1:W-:Y:S01]  /*157f0*/  @P3 STG.E.U8 desc[UR10][R10.64], R14 ;  /* 0x0000000e0a003986 */ /* 0x0003e2000c10110a */
[----:B0-----:R-:W-:Y:S01]  /*15800*/  IADD3 R8, P1, PT, R4, R3, RZ ;  /* 0x0000000304087210 */ /* 0x001fe20007f3e0ff */
[----:B------:R-:W-:-:S04]  /*15810*/  VIADD R13, R7, 0x18 ;  /* 0x00000018070d7836 */ /* 0x000fc80000000000 */
[----:B------:R-:W-:Y:S02]  /*15820*/  IMAD.X R9, R12, 0x1, R21, P1 ;  /* 0x000000010c097824 */ /* 0x000fe400008e0615 */
[----:B-1----:R-:W-:Y:S01]  /*15830*/  VIADD R11, R7, 0x14 ;  /* 0x00000014070b7836 */ /* 0x002fe20000000000 */
[----:B------:R-:W-:Y:S02]  /*15840*/  IADD3 R10, P6, PT, R4, R22, RZ ;  /* 0x00000016040a7210 */ /* 0x000fe40007fde0ff */
[----:B------:R-:W-:Y:S02]  /*15850*/  ISETP.GE.AND P1, PT, R13, UR13, PT ;  /* 0x0000000d0d007c0c */ /* 0x000fe4000bf26270 */
[----:B------:R-:W-:Y:S02]  /*15860*/  PRMT R13, R5, 0x7771, RZ ;  /* 0x00007771050d7816 */ /* 0x000fe400000000ff */
[----:B--2---:R-:W-:Y:S01]  /*15870*/  ISETP.GE.AND P3, PT, R11, UR4, PT ;  /* 0x000000040b007c0c */ /* 0x004fe2000bf66270 */
[----:B------:R-:W-:Y:S01]  /*15880*/  IMAD.X R11, R12, 0x1, R24, P6 ;  /* 0x000000010c0b7824 */ /* 0x000fe200030e0618 */
[C---:B------:R-:W-:Y:S01]  /*15890*/  PRMT R14, R5.reuse, 0x7772, RZ ;  /* 0x00007772050e7816 */ /* 0x040fe200000000ff */
[----:B------:R-:W0:Y:S01]  /*158a0*/  LDCU UR4, c[0x0][0x398] ;  /* 0x00007300ff0477ac */ /* 0x000e220008000800 */
[----:B------:R-:W-:Y:S01]  /*158b0*/  ISETP.LT.AND P4, PT, R28, UR6, !P4 ;  /* 0x000000061c007c0c */ /* 0x000fe2000e781270 */
[----:B------:R1:W-:Y:S01]  /*158c0*/  @P2 STG.E.U8 desc[UR10][R8.64], R13 ;  /* 0x0000000d08002986 */ /* 0x0003e2000c10110a */
[----:B------:R-:W2:Y:S03]  /*158d0*/  LDCU UR6, c[0x0][0x398] ;  /* 0x00007300ff0677ac */ /* 0x000ea60008000800 */
[----:B------:R0:W-:Y:S01]  /*158e0*/  @P5 STG.E.U8 desc[UR10][R10.64], R14 ;  /* 0x0000000e0a005986 */ /* 0x0001e2000c10110a */
[----:B------:R-:W-:Y:S01]  /*158f0*/  ISETP.LT.AND P2, PT, R18, UR8, !P3 ;  /* 0x0000000812007c0c */ /* 0x000fe2000df41270 */
[----:B------:R-:W2:Y:S01]  /*15900*/  LDCU UR8, c[0x0][0x398] ;  /* 0x00007300ff0877ac */ /* 0x000ea20008000800 */
[----:B------:R-:W-:-:S02]  /*15910*/  PRMT R15, R5, 0x7773, RZ ;  /* 0x00007773050f7816 */ /* 0x000fc400000000ff */
[C---:B-1----:R-:W-:Y:S01]  /*15920*/  IADD3 R8, P5, PT, R4.reuse, R23, RZ ;  /* 0x0000001704087210 */ /* 0x042fe20007fbe0ff */
[----:B0-----:R-:W-:-:S04]  /*15930*/  VIADD R10, R4, UR15 ;  /* 0x0000000f040a7c36 */ /* 0x001fc80008000000 */
[----:B------:R-:W-:Y:S01]  /*15940*/  IMAD.X R9, R12, 0x1, R20, P5 ;  /* 0x000000010c097824 */ /* 0x000fe200028e0614 */
[----:B------:R-:W-:Y:S02]  /*15950*/  SHF.R.S32.HI R11, RZ, 0x1f, R10 ;  /* 0x0000001fff0b7819 */ /* 0x000fe4000001140a */
[----:B------:R-:W-:Y:S02]  /*15960*/  IADD3 R4, P5, PT, R10, R2, RZ ;  /* 0x000000020a047210 */ /* 0x000fe40007fbe0ff */
[----:B------:R0:W-:Y:S01]  /*15970*/  @P4 STG.E.U8 desc[UR10][R8.64], R15 ;  /* 0x0000000f08004986 */ /* 0x0001e2000c10110a */
[----:B------:R-:W-:Y:S01]  /*15980*/  ISETP.LT.AND P4, PT, R27, UR4, !P3 ;  /* 0x000000041b007c0c */ /* 0x000fe2000df81270 */
[----:B------:R-:W-:Y:S01]  /*15990*/  VIADD R12, R7, 0x15 ;  /* 0x00000015070c7836 */ /* 0x000fe20000000000 */
[----:B------:R-:W-:Y:S01]  /*159a0*/  PRMT R19, R6, 0x7773, RZ ;  /* 0x0000777306137816 */ /* 0x000fe200000000ff */
[----:B------:R-:W-:Y:S01]  /*159b0*/  IMAD.X R5, R11, 0x1, R0, P5 ;  /* 0x000000010b057824 */ /* 0x000fe200028e0600 */
[----:B--2---:R-:W-:Y:S01]  /*159c0*/  ISETP.LT.AND P5, PT, R29, UR6, !P3 ;  /* 0x000000061d007c0c */ /* 0x004fe2000dfa1270 */
[----:B------:R-:W1:Y:S01]  /*159d0*/  LDCU UR4, c[0x0][0x398] ;  /* 0x00007300ff0477ac */ /* 0x000e620008000800 */
[----:B0-----:R-:W-:Y:S01]  /*159e0*/  IADD3 R8, P6, PT, R10, R3, RZ ;  /* 0x000000030a087210 */ /* 0x001fe20007fde0ff */
[----:B------:R-:W0:Y:S01]  /*159f0*/  LDCU UR6, c[0x0][0x398] ;  /* 0x00007300ff0677ac */ /* 0x000e220008000800 */
[----:B------:R-:W-:Y:S01]  /*15a00*/  ISETP.LT.AND P3, PT, R28, UR8, !P3 ;  /* 0x000000081c007c0c */ /* 0x000fe2000df61270 */
[----:B------:R-:W2:Y:S01]  /*15a10*/  LDCU UR8, c[0x0][0x398] ;  /* 0x00007300ff0877ac */ /* 0x000ea20008000800 */
[----:B---3--:R-:W-:-:S05]  /*15a20*/  PRMT R9, R26, 0x7770, RZ ;  /* 0x000077701a097816 */ /* 0x008fca00000000ff */
[----:B------:R3:W-:Y:S01]  /*15a30*/  @P2 STG.E.U8 desc[UR10][R4.64], R9 ;  /* 0x0000000904002986 */ /* 0x0007e2000c10110a */
[----:B------:R-:W-:Y:S01]  /*15a40*/  ISETP.GE.AND P2, PT, R12, UR5, PT ;  /* 0x000000050c007c0c */ /* 0x000fe2000bf46270 */
[----:B------:R-:W0:Y:S01]  /*15a50*/  LDCU UR5, c[0x0][0x398] ;  /* 0x00007300ff0577ac */ /* 0x000e220008000800 */
[C---:B------:R-:W-:Y:S02]  /*15a60*/  PRMT R13, R26.reuse, 0x7771, RZ ;  /* 0x000077711a0d7816 */ /* 0x040fe400000000ff */
[----:B------:R-:W-:Y:S01]  /*15a70*/  PRMT R12, R26, 0x7772, RZ ;  /* 0x000077721a0c7816 */ /* 0x000fe200000000ff */
[C---:B---3--:R-:W-:Y:S01]  /*15a80*/  IMAD.X R9, R11.reuse, 0x1, R21, P6 ;  /* 0x000000010b097824 */ /* 0x048fe200030e0615 */
[----:B------:R-:W-:Y:S02]  /*15a90*/  IADD3 R4, P6, PT, R10, R22, RZ ;  /* 0x000000160a047210 */ /* 0x000fe40007fde0ff */
[----:B------:R-:W-:Y:S02]  /*15aa0*/  PRMT R15, R26, 0x7773, RZ ;  /* 0x000077731a0f7816 */ /* 0x000fe400000000ff */
[----:B------:R-:W3:Y:S01]  /*15ab0*/  LDL.LU R26, [R1+0x2c] ;  /* 0x00002c00011a7983 */ /* 0x000ee20000300800 */
[----:B------:R-:W-:-:S03]  /*15ac0*/  IMAD.X R5, R11, 0x1, R24, P6 ;  /* 0x000000010b057824 */ /* 0x000fc600030e0618 */
[----:B------:R0:W-:Y:S04]  /*15ad0*/  @P4 STG.E.U8 desc[UR10][R8.64], R13 ;  /* 0x0000000d08004986 */ /* 0x0001e8000c10110a */
[----:B------:R1:W-:Y:S01]  /*15ae0*/  @P5 STG.E.U8 desc[UR10][R4.64], R12 ;  /* 0x0000000c04005986 */ /* 0x0003e2000c10110a */
[C---:B0-----:R-:W-:Y:S01]  /*15af0*/  IADD3 R8, P6, PT, R10.reuse, R23, RZ ;  /* 0x000000170a087210 */ /* 0x041fe20007fde0ff */
[----:B-1----:R-:W-:-:S04]  /*15b00*/  VIADD R12, R10, UR15 ;  /* 0x0000000f0a0c7c36 */ /* 0x002fc80008000000 */
[----:B------:R-:W-:Y:S01]  /*15b10*/  IMAD.X R9, R11, 0x1, R20, P6 ;  /* 0x000000010b097824 */ /* 0x000fe200030e0614 */
[----:B------:R-:W-:Y:S02]  /*15b20*/  SHF.R.S32.HI R10, RZ, 0x1f, R12 ;  /* 0x0000001fff0a7819 */ /* 0x000fe4000001140c */
[----:B------:R-:W-:Y:S02]  /*15b30*/  IADD3 R4, P6, PT, R12, R2, RZ ;  /* 0x000000020c047210 */ /* 0x000fe40007fde0ff */
[----:B------:R0:W-:Y:S01]  /*15b40*/  @P3 STG.E.U8 desc[UR10][R8.64], R15 ;  /* 0x0000000f08003986 */ /* 0x0001e2000c10110a */
[----:B------:R-:W-:Y:S02]  /*15b50*/  VIADD R11, R7, 0x16 ;  /* 0x00000016070b7836 */ /* 0x000fe40000000000 */
[----:B------:R-:W-:Y:S01]  /*15b60*/  IMAD.X R5, R10, 0x1, R0, P6 ;  /* 0x000000010a057824 */ /* 0x000fe200030e0600 */
[----:B------:R-:W-:Y:S02]  /*15b70*/  PRMT R13, R6, 0x7770, RZ ;  /* 0x00007770060d7816 */ /* 0x000fe400000000ff */
[----:B0-----:R-:W-:-:S02]  /*15b80*/  IADD3 R8, P6, PT, R12, R3, RZ ;  /* 0x000000030c087210 */ /* 0x001fc40007fde0ff */
[----:B------:R-:W-:-:S03]  /*15b90*/  PRMT R15, R6, 0x7771, RZ ;  /* 0x00007771060f7816 */ /* 0x000fc600000000ff */
[----:B------:R-:W-:Y:S01]  /*15ba0*/  IMAD.X R9, R10, 0x1, R21, P6 ;  /* 0x000000010a097824 */ /* 0x000fe200030e0615 */
[----:B------:R-:W-:Y:S01]  /*15bb0*/  ISETP.GE.AND P6, PT, R11, UR9, PT ;  /* 0x000000090b007c0c */ /* 0x000fe2000bfc6270 */
[----:B------:R-:W0:Y:S01]  /*15bc0*/  LDCU UR9, c[0x0][0x398] ;  /* 0x00007300ff0977ac */ /* 0x000e220008000800 */
[----:B------:R-:W-:Y:S01]  /*15bd0*/  PRMT R11, R6, 0x7772, RZ ;  /* 0x00007772060b7816 */ /* 0x000fe200000000ff */
[----:B------:R-:W-:Y:S02]  /*15be0*/  VIADD R6, R7, 0x17 ;  /* 0x0000001707067836 */ /* 0x000fe40000000000 */
[----:B------:R-:W3:Y:S01]  /*15bf0*/  LDL.LU R7, [R1+0x80c] ;  /* 0x00080c0001077983 */ /* 0x000ee20000300800 */
[----:B----4-:R-:W-:Y:S02]  /*15c00*/  ISETP.LT.AND P4, PT, R18, UR12, !P2 ;  /* 0x0000000c12007c0c */ /* 0x010fe4000d781270 */
[----:B------:R-:W-:Y:S01]  /*15c10*/  ISETP.LT.AND P5, PT, R27, UR4, !P2 ;  /* 0x000000041b007c0c */ /* 0x000fe2000d7a1270 */
[----:B------:R-:W1:Y:S01]  /*15c20*/  LDCU UR4, c[0x0][0x398] ;  /* 0x00007300ff0477ac */ /* 0x000e620008000800 */
[----:B------:R-:W-:Y:S01]  /*15c30*/  ISETP.LT.AND P3, PT, R29, UR5, !P2 ;  /* 0x000000051d007c0c */ /* 0x000fe2000d761270 */
[----:B------:R-:W4:Y:S01]  /*15c40*/  LDL.LU R16, [R1+0x40] ;  /* 0x0000400001107983 */ /* 0x000f220000300800 */
[----:B------:R-:W0:Y:S07]  /*15c50*/  LDCU UR5, c[0x0][0x398] ;  /* 0x00007300ff0577ac */ /* 0x000e2e0008000800 */
[----:B------:R0:W-:Y:S01]  /*15c60*/  @P4 STG.E.U8 desc[UR10][R4.64], R13 ;  /* 0x0000000d04004986 */ /* 0x0001e2000c10110a */
[----:B------:R-:W-:Y:S01]  /*15c70*/  ISETP.LT.AND P2, PT, R28, UR6, !P2 ;  /* 0x000000061c007c0c */ /* 0x000fe2000d741270 */
[----:B------:R-:W1:Y:S01]  /*15c80*/  LDCU UR6, c[0x0][0x398] ;  /* 0x00007300ff0677ac */ /* 0x000e620008000800 */
[C---:B0-----:R-:W-:Y:S01]  /*15c90*/  IADD3 R4, P4, PT, R12.reuse, R22, RZ ;  /* 0x000000160c047210 */ /* 0x041fe20007f9e0ff */
[----:B------:R-:W-:-:S04]  /*15ca0*/  VIADD R13, R12, UR15 ;  /* 0x0000000f0c0d7c36 */ /* 0x000fc80008000000 */
[----:B------:R-:W-:Y:S01]  /*15cb0*/  IMAD.X R5, R10, 0x1, R24, P4 ;  /* 0x000000010a057824 */ /* 0x000fe200020e0618 */
[----:B------:R0:W-:Y:S01]  /*15cc0*/  @P5 STG.E.U8 desc[UR10][R8.64], R15 ;  /* 0x0000000f08005986 */ /* 0x0001e2000c10110a */
[----:B--2---:R-:W-:Y:S01]  /*15cd0*/  ISETP.LT.AND P4, PT, R18, UR8, !P6 ;  /* 0x0000000812007c0c */ /* 0x004fe2000f781270 */
[----:B------:R-:W2:Y:S02]  /*15ce0*/  LDCU UR8, c[0x0][0x398] ;  /* 0x00007300ff0877ac */ /* 0x000ea40008000800 */
[----:B------:R1:W-:Y:S01]  /*15cf0*/  @P3 STG.E.U8 desc[UR10][R4.64], R11 ;  /* 0x0000000b04003986 */ /* 0x0003e2000c10110a */
[----:B0-----:R-:W-:Y:S02]  /*15d00*/  IADD3 R8, P5, PT, R13, R2, RZ ;  /* 0x000000020d087210 */ /* 0x001fe40007fbe0ff */
[----:B-1----:R-:W-:Y:S02]  /*15d10*/  IADD3 R4, P3, PT, R12, R23, RZ ;  /* 0x000000170c047210 */ /* 0x002fe40007f7e0ff */
[----:B------:R-:W-:-:S03]  /*15d20*/  SHF.R.S32.HI R12, RZ, 0x1f, R13 ;  /* 0x0000001fff0c7819 */ /* 0x000fc6000001140d */
[----:B------:R-:W-:Y:S02]  /*15d30*/  IMAD.X R5, R10, 0x1, R20, P3 ;  /* 0x000000010a057824 */ /* 0x000fe400018e0614 */
[----:B------:R-:W-:Y:S01]  /*15d40*/  IMAD.X R9, R12, 0x1, R0, P5 ;  /* 0x000000010c097824 */ /* 0x000fe200028e0600 */
[----:B------:R-:W-:Y:S01]  /*15d50*/  ISETP.LT.AND P3, PT, R27, UR4, !P6 ;  /* 0x000000041b007c0c */ /* 0x000fe2000f761270 */
[----:B------:R-:W0:Y:S01]  /*15d60*/  LDCU UR4, c[0x0][0x398] ;  /* 0x00007300ff0477ac */ /* 0x000e220008000800 */
[----:B------:R1:W-:Y:S01]  /*15d70*/  @P2 STG.E.U8 desc[UR10][R4.64], R19 ;  /* 0x0000001304002986 */ /* 0x0003e2000c10110a */
[C---:B------:R-:W-:Y:S02]  /*15d80*/  IADD3 R10, P5, PT, R13.reuse, R22, RZ ;  /* 0x000000160d0a7210 */ /* 0x040fe40007fbe0ff */
[----:B-1----:R-:W-:-:S03]  /*15d90*/  IADD3 R4, P2, PT, R13, R3, RZ ;  /* 0x000000030d047210 */ /* 0x002fc60007f5e0ff */
[C---:B------:R-:W-:Y:S02]  /*15da0*/  IMAD.X R11, R12.reuse, 0x1, R24, P5 ;  /* 0x000000010c0b7824 */ /* 0x040fe400028e0618 */
[----:B------:R-:W-:Y:S01]  /*15db0*/  IMAD.X R5, R12, 0x1, R21, P2 ;  /* 0x000000010c057824 */ /* 0x000fe200010e0615 */
[----:B------:R-:W-:Y:S01]  /*15dc0*/  ISETP.GE.AND P2, PT, R6, UR7, PT ;  /* 0x0000000706007c0c */ /* 0x000fe2000bf46270 */
[----:B------:R-:W1:Y:S01]  /*15dd0*/  LDCU UR7, c[0x0][0x398] ;  /* 0x00007300ff0777ac */ /* 0x000e620008000800 */
[----:B---3--:R-:W-:-:S05]  /*15de0*/  PRMT R15, R26, 0x7770, RZ ;  /* 0x000077701a0f7816 */ /* 0x008fca00000000ff */
[----:B------:R3:W-:Y:S01]  /*15df0*/  @P4 STG.E.U8 desc[UR10][R8.64], R15 ;  /* 0x0000000f08004986 */ /* 0x0007e2000c10110a */
[----:B------:R-:W-:Y:S01]  /*15e00*/  ISETP.LT.AND P4, PT, R29, UR5, !P6 ;  /* 0x000000051d007c0c */ /* 0x000fe2000f781270 */
[----:B------:R-:W0:Y:S01]  /*15e10*/  LDCU UR5, c[0x0][0x398] ;  /* 0x00007300ff0577ac */ /* 0x000e220008000800 */
[----:B------:R-:W-:Y:S02]  /*15e20*/  PRMT R17, R26, 0x7771, RZ ;  /* 0x000077711a117816 */ /* 0x000fe400000000ff */
[----:B------:R-:W-:Y:S01]  /*15e30*/  ISETP.LT.AND P6, PT, R28, UR6, !P6 ;  /* 0x000000061c007c0c */ /* 0x000fe2000f7c1270 */
[----:B------:R-:W0:Y:S02]  /*15e40*/  LDCU UR6, c[0x0][0x398] ;  /* 0x00007300ff0677ac */ /* 0x000e240008000800 */
[----:B------:R1:W-:Y:S01]  /*15e50*/  @P3 STG.E.U8 desc[UR10][R4.64], R17 ;  /* 0x0000001104003986 */ /* 0x0003e2000c10110a */
[----:B--2---:R-:W-:Y:S01]  /*15e60*/  ISETP.LT.AND P3, PT, R18, UR8, !P2 ;  /* 0x0000000812007c0c */ /* 0x004fe2000d761270 */
[----:B------:R-:W2:Y:S01]  /*15e70*/  LDCU UR8, c[0x0][0x398] ;  /* 0x00007300ff0877ac */ /* 0x000ea20008000800 */
[----:B---3--:R-:W-:Y:S01]  /*15e80*/  PRMT R15, R26, 0x7772, RZ ;  /* 0x000077721a0f7816 */ /* 0x008fe200000000ff */
[----:B------:R-:W-:-:S04]  /*15e90*/  VIADD R8, R13, UR15 ;  /* 0x0000000f0d087c36 */ /* 0x000fc80008000000 */
[----:B------:R3:W-:Y:S01]  /*15ea0*/  @P4 STG.E.U8 desc[UR10][R10.64], R15 ;  /* 0x0000000f0a004986 */ /* 0x0007e2000c10110a */
[----:B------:R-:W-:Y:S02]  /*15eb0*/  SHF.R.S32.HI R9, RZ, 0x1f, R8 ;  /* 0x0000001fff097819 */ /* 0x000fe40000011408 */
[----:B-1----:R-:W-:Y:S02]  /*15ec0*/  IADD3 R4, P5, PT, R13, R23, RZ ;  /* 0x000000170d047210 */ /* 0x002fe40007fbe0ff */
[----:B------:R-:W-:Y:S02]  /*15ed0*/  PRMT R13, R26, 0x7773, RZ ;  /* 0x000077731a0d7816 */ /* 0x000fe400000000ff */
[----:B------:R-:W2:Y:S01]  /*15ee0*/  LDL.LU R26, [R1+0x30] ;  /* 0x00003000011a7983 */ /* 0x000ea20000300800 */
[----:B------:R-:W-:Y:S01]  /*15ef0*/  IMAD.X R5, R12, 0x1, R20, P5 ;  /* 0x000000010c057824 */ /* 0x000fe200028e0614 */
[----:B---3--:R-:W-:-:S04]  /*15f00*/  IADD3 R10, P4, PT, R8, R2, RZ ;  /* 0x00000002080a7210 */ /* 0x008fc80007f9e0ff */
[----:B------:R-:W-:Y:S01]  /*15f10*/  @P6 STG.E.U8 desc[UR10][R4.64], R13 ;  /* 0x0000000d04006986 */ /* 0x000fe2000c10110a */
[----:B------:R-:W-:Y:S01]  /*15f20*/  IMAD.X R11, R9, 0x1, R0, P4 ;  /* 0x00000001090b7824 */ /* 0x000fe200020e0600 */
[----:B------:R-:W-:-:S05]  /*15f30*/  PRMT R25, R7, 0x7770, RZ ;  /* 0x0000777007197816 */ /* 0x000fca00000000ff */
[----:B------:R1:W-:Y:S04]  /*15f40*/  @P3 STG.E.U8 desc[UR10][R10.64], R25 ;  /* 0x000000190a003986 */ /* 0x0003e8000c10110a */
[----:B-1----:R-:W3:Y:S01]  /*15f50*/  LDL R25, [R1+0x48c] ;  /* 0x00048c0001197983 */ /* 0x002ee20000100800 */
[----:B0-----:R-:W-:Y:S01]  /*15f60*/  ISETP.LT.AND P4, PT, R27, UR4, !P2 ;  /* 0x000000041b007c0c */ /* 0x001fe2000d781270 */
[----:B------:R-:W0:Y:S01]  /*15f70*/  LDCU UR4, c[0x0][0x398] ;  /* 0x00007300ff0477ac */ /* 0x000e220008000800 */
[----:B------:R-:W-:Y:S02]  /*15f80*/  ISETP.LT.AND P3, PT, R29, UR5, !P2 ;  /* 0x000000051d007c0c */ /* 0x000fe4000d761270 */
[C---:B------:R-:W-:Y:S01]  /*15f90*/  IADD3 R4, P5, PT, R8.reuse, R3, RZ ;  /* 0x0000000308047210 */ /* 0x040fe20007fbe0ff */
[----:B------:R-:W1:Y:S01]  /*15fa0*/  LDCU UR5, c[0x0][0x398] ;  /* 0x00007300ff0577ac */ /* 0x000e620008000800 */
[----:B------:R-:W-:-:S02]  /*15fb0*/  IADD3 R6, P6, PT, R8, R22, RZ ;  /* 0x0000001608067210 */ /* 0x000fc40007fde0ff */
[----:B------:R-:W-:Y:S01]  /*15fc0*/  PRMT R10, R7, 0x7773, RZ ;  /* 0x00007773070a7816 */ /* 0x000fe200000000ff */
[----:B------:R-:W-:Y:S01]  /*15fd0*/  IMAD.X R5, R9, 0x1, R21, P5 ;  /* 0x0000000109057824 */ /* 0x000fe200028e0615 */
[C---:B------:R-:W-:Y:S02]  /*15fe0*/  PRMT R19, R7.reuse, 0x7771, RZ ;  /* 0x0000777107137816 */ /* 0x040fe400000000ff */
[----:B------:R-:W-:Y:S01]  /*15ff0*/  PRMT R17, R7, 0x7772, RZ ;  /* 0x0000777207117816 */ /* 0x000fe200000000ff */
[----:B------:R-:W-:Y:S01]  /*16000*/  IMAD.X R7, R9, 0x1, R24, P6 ;  /* 0x0000000109077824 */ /* 0x000fe200030e0618 */
[----:B------:R-:W-:Y:S01]  /*16010*/  ISETP.LT.AND P2, PT, R28, UR6, !P2 ;  /* 0x000000061c007c0c */ /* 0x000fe2000d741270 */
[----:B------:R-:W-:Y:S01]  /*16020*/  @P4 STG.E.U8 desc[UR10][R4.64], R19 ;  /* 0x0000001304004986 */ /* 0x000fe2000c10110a */
[----:B------:R-:W1:Y:S03]  /*16030*/  LDCU UR6, c[0x0][0x398] ;  /* 0x00007300ff0677ac */ /* 0x000e660008000800 */
[----:B------:R-:W-:Y:S01]  /*16040*/  @P3 STG.E.U8 desc[UR10][R6.64], R17 ;  /* 0x0000001106003986 */ /* 0x000fe2000c10110a */
[----:B------:R-:W-:-:S03]  /*16050*/  IADD3 R12, P3, PT, R8, R23, RZ ;  /* 0x00000017080c7210 */ /* 0x000fc60007f7e0ff */
[----:B----4-:R4:W1:Y:S01]  /*16060*/  LDS.128 R4, [R16] ;  /* 0x0000000010047984 */ /* 0x0108620000000c00 */
[----:B------:R-:W-:Y:S01]  /*16070*/  ISETP.LT.AND P4, PT, R18, UR7, !P1 ;  /* 0x0000000712007c0c */ /* 0x000fe2000cf81270 */
[----:B------:R-:W-:Y:S01]  /*16080*/  IMAD.X R13, R9, 0x1, R20, P3 ;  /* 0x00000001090d7824 */ /* 0x000fe200018e0614 */
[----:B0-----:R-:W-:Y:S01]  /*16090*/  ISETP.LT.AND P3, PT, R27, UR4, !P1 ;  /* 0x000000041b007c0c */ /* 0x001fe2000cf61270 */
[----:B------:R-:W0:Y:S01]  /*160a0*/  LDCU UR4, c[0x0][0x398] ;  /* 0x00007300ff0477ac */ /* 0x000e220008000800 */
[----:B----4-:R-:W-:Y:S02]  /*160b0*/  VIADD R16, R8, UR15 ;  /* 0x0000000f08107c36 */ /* 0x010fe40008000000 */
[----:B------:R4:W-:Y:S01]  /*160c0*/  @P2 STG.E.U8 desc[UR10][R12.64], R10 ;  /* 0x0000000a0c002986 */ /* 0x0009e2000c10110a */
[----:B------:R-:W0:Y:S02]  /*160d0*/  LDCU UR7, c[0x0][0x398] ;  /* 0x00007300ff0777ac */ /* 0x000e240008000800 */
[----:B------:R-:W-:-:S02]  /*160e0*/  SHF.R.S32.HI R11, RZ, 0x1f, R16 ;  /* 0x0000001fff0b7819 */ /* 0x000fc40000011410 */
[C---:B------:R-:W-:Y:S02]  /*160f0*/  IADD3 R8, P6, PT, R16.reuse, R2, RZ ;  /* 0x0000000210087210 */ /* 0x040fe40007fde0ff */
[----:B------:R-:W-:-:S03]  /*16100*/  IADD3 R14, P5, PT, R16, R3, RZ ;  /* 0x00000003100e7210 */ /* 0x000fc60007fbe0ff */
[----:B------:R-:W-:Y:S01]  /*16110*/  IMAD.X R9, R11, 0x1, R0, P6 ;  /* 0x000000010b097824 */ /* 0x000fe200030e0600 */
[----:B----4-:R-:W-:Y:S02]  /*16120*/  IADD3 R10, P6, PT, R16, R23, RZ ;  /* 0x00000017100a7210 */ /* 0x010fe40007fde0ff */
[C---:B--2---:R-:W-:Y:S02]  /*16130*/  PRMT R17, R26.reuse, 0x7770, RZ ;  /* 0x000077701a117816 */ /* 0x044fe400000000ff */
[----:B------:R-:W-:-:S03]  /*16140*/  PRMT R19, R26, 0x7771, RZ ;  /* 0x000077711a137816 */ /* 0x000fc600000000ff */
[----:B------:R2:W-:Y:S01]  /*16150*/  @P4 STG.E.U8 desc[UR10][R8.64], R17 ;  /* 0x0000001108004986 */ /* 0x0005e2000c10110a */
[----:B------:R-:W-:Y:S01]  /*16160*/  PRMT R13, R26, 0x7772, RZ ;  /* 0x000077721a0d7816 */ /* 0x000fe200000000ff */
[----:B---3--:R-:W-:-:S05]  /*16170*/  VIADD R15, R25, 0x19 ;  /* 0x00000019190f7836 */ /* 0x008fca0000000000 */
[----:B------:R-:W-:Y:S01]  /*16180*/  ISETP.GE.AND P2, PT, R15, UR17, PT ;  /* 0x000000110f007c0c */ /* 0x000fe2000bf46270 */
[----:B------:R-:W-:Y:S01]  /*16190*/  IMAD.X R15, R11, 0x1, R21, P5 ;  /* 0x000000010b0f7824 */ /* 0x000fe200028e0615 */
[----:B--2---:R-:W-:-:S04]  /*161a0*/  IADD3 R8, P5, PT, R16, R22, RZ ;  /* 0x0000001610087210 */ /* 0x004fc80007fbe0ff */
[----:B------:R2:W-:Y:S02]  /*161b0*/  @P3 STG.E.U8 desc[UR10][R14.64], R19 ;  /* 0x000000130e003986 */ /* 0x0005e4000c10110a */
[----:B--2---:R-:W-:Y:S01]  /*161c0*/  VIADD R15, R16, UR15 ;  /* 0x0000000f100f7c36 */ /* 0x004fe20008000000 */
[----:B------:R-:W-:Y:S02]  /*161d0*/  PRMT R16, R26, 0x7773, RZ ;  /* 0x000077731a107816 */ /* 0x000fe400000000ff */
[----:B------:R-:W2:Y:S01]  /*161e0*/  LDL.LU R26, [R1+0x34] ;  /* 0x00003400011a7983 */ /* 0x000ea20000300800 */
[----:B-1----:R-:W-:Y:S01]  /*161f0*/  ISETP.LT.AND P4, PT, R29, UR5, !P1 ;  /* 0x000000051d007c0c */ /* 0x002fe2000cf81270 */
[----:B------:R-:W1:Y:S01]  /*16200*/  LDCU UR5, c[0x0][0x398] ;  /* 0x00007300ff0577ac */ /* 0x000e620008000800 */
[----:B------:R-:W-:Y:S02]  /*16210*/  ISETP.LT.AND P1, PT, R28, UR8, !P1 ;  /* 0x000000081c007c0c */ /* 0x000fe4000cf21270 */
[----:B------:R-:W-:Y:S01]  /*16220*/  ISETP.LT.AND P3, PT, R18, UR6, !P2 ;  /* 0x0000000612007c0c */ /* 0x000fe2000d761270 */
[----:B------:R-:W-:Y:S01]  /*16230*/  IMAD.X R9, R11, 0x1, R24, P5 ;  /* 0x000000010b097824 */ /* 0x000fe200028e0618 */
[----:B------:R-:W-:Y:S01]  /*16240*/  SHF.R.S32.HI R14, RZ, 0x1f, R15 ;  /* 0x0000001fff0e7819 */ /* 0x000fe2000001140f */
[----:B------:R-:W3:Y:S01]  /*16250*/  LDCU UR6, c[0x0][0x398] ;  /* 0x00007300ff0677ac */ /* 0x000ee20008000800 */
[----:B------:R-:W-:Y:S01]  /*16260*/  IADD3 R12, P5, PT, R15, R2, RZ ;  /* 0x000000020f0c7210 */ /* 0x000fe20007fbe0ff */
[----:B------:R-:W-:Y:S01]  /*16270*/  IMAD.X R11, R11, 0x1, R20, P6 ;  /* 0x000000010b0b7824 */ /* 0x000fe200030e0614 */
[----:B------:R-:W-:Y:S01]  /*16280*/  PRMT R19, R4, 0x7770, RZ ;  /* 0x0000777004137816 */ /* 0x000fe200000000ff */
[----:B------:R-:W-:Y:S01]  /*16290*/  VIADD R17, R25, 0x1a ;  /* 0x0000001a19117836 */ /* 0x000fe20000000000 */
[----:B------:R-:W4:Y:S01]  /*162a0*/  LDCU UR8, c[0x0][0x398] ;  /* 0x00007300ff0877ac */ /* 0x000f220008000800 */
[----:B------:R1:W-:Y:S01]  /*162b0*/  @P4 STG.E.U8 desc[UR10][R8.64], R13 ;  /* 0x0000000d08004986 */ /* 0x0003e2000c10110a */
[----:B0-----:R-:W-:Y:S01]  /*162c0*/  ISETP.LT.AND P4, PT, R27, UR4, !P2 ;  /* 0x000000041b007c0c */ /* 0x001fe2000d781270 */
[----:B------:R-:W0:Y:S02]  /*162d0*/  LDCU UR4, c[0x0][0x398] ;  /* 0x00007300ff0477ac */ /* 0x000e240008000800 */
[----:B------:R0:W-:Y:S01]  /*162e0*/  @P1 STG.E.U8 desc[UR10][R10.64], R16 ;  /* 0x000000100a001986 */ /* 0x0001e2000c10110a */
[----:B-1----:R-:W-:Y:S01]  /*162f0*/  IMAD.X R13, R14, 0x1, R0, P5 ;  /* 0x000000010e0d7824 */ /* 0x002fe200028e0600 */
[----:B------:R-:W-:-:S04]  /*16300*/  IADD3 R8, P1, PT, R15, R3, RZ ;  /* 0x000000030f087210 */ /* 0x000fc80007f3e0ff */
[----:B------:R1:W-:Y:S01]  /*16310*/  @P3 STG.E.U8 desc[UR10][R12.64], R19 ;  /* 0x000000130c003986 */ /* 0x0003e2000c10110a */
[----:B------:R-:W-:Y:S01]  /*16320*/  ISETP.LT.AND P3, PT, R29, UR5, !P2 ;  /* 0x000000051d007c0c */ /* 0x000fe2000d761270 */
[----:B------:R-:W4:Y:S01]  /*16330*/  LDCU UR5, c[0x0][0x398] ;  /* 0x00007300ff0577ac */ /* 0x000f220008000800 */
[----:B0-----:R-:W-:Y:S01]  /*16340*/  IADD3 R10, P5, PT, R15, R22, RZ ;  /* 0x000000160f0a7210 */ /* 0x001fe20007fbe0ff */
[----:B------:R-:W-:Y:S01]  /*16350*/  IMAD.X R9, R14, 0x1, R21, P1 ;  /* 0x000000010e097824 */ /* 0x000fe200008e0615 */
[----:B------:R-:W-:Y:S02]  /*16360*/  ISETP.GE.AND P1, PT, R17, UR21, PT ;  /* 0x0000001511007c0c */ /* 0x000fe4000bf26270 */
[----:B------:R-:W-:Y:S01]  /*16370*/  PRMT R17, R4, 0x7771, RZ ;  /* 0x0000777104117816 */ /* 0x000fe200000000ff */
[----:B------:R-:W-:Y:S01]  /*16380*/  IMAD.X R11, R14, 0x1, R24, P5 ;  /* 0x000000010e0b7824 */ /* 0x000fe200028e0618 */
[----:B-1----:R-:W-:-:S03]  /*16390*/  PRMT R19, R4, 0x7772, RZ ;  /* 0x0000777204137816 */ /* 0x002fc600000000ff */
[----:B------:R0:W-:Y:S01]  /*163a0*/  @P4 STG.E.U8 desc[UR10][R8.64], R17 ;  /* 0x0000001108004986 */ /* 0x0001e2000c10110a */
[----:B---3--:R-:W-:Y:S01]  /*163b0*/  ISETP.LT.AND P2, PT, R28, UR6, !P2 ;  /* 0x000000061c007c0c */ /* 0x008fe2000d741270 */
[----:B------:R-:W-:Y:S01]  /*163c0*/  VIADD R16, R15, UR15 ;  /* 0x0000000f0f107c36 */ /* 0x000fe20008000000 */
[----:B------:R-:W-:Y:S01]  /*163d0*/  ISETP.LT.AND P4, PT, R18, UR4, !P1 ;  /* 0x0000000412007c0c */ /* 0x000fe2000cf81270 */
[----:B------:R1:W-:Y:S01]  /*163e0*/  @P3 STG.E.U8 desc[UR10][R10.64], R19 ;  /* 0x000000130a003986 */ /* 0x0003e2000c10110a */
[----:B------:R-:W-:Y:S01]  /*163f0*/  VIADD R13, R25, 0x1b ;  /* 0x0000001b190d7836 */ /* 0x000fe20000000000 */
[----:B------:R-:W3:Y:S01]  /*16400*/  LDCU UR6, c[0x0][0x398] ;  /* 0x00007300ff0677ac */ /* 0x000ee20008000800 */
[----:B------:R-:W-:Y:S01]  /*16410*/  IADD3 R12, P5, PT, R16, R3, RZ ;  /* 0x00000003100c7210 */ /* 0x000fe20007fbe0ff */
[----:B------:R-:W2:Y:S01]  /*16420*/  LDCU UR4, c[0x0][0x398] ;  /* 0x00007300ff0477ac */ /* 0x000ea20008000800 */
[----:B0-----:R-:W-:Y:S02]  /*16430*/  IADD3 R8, P3, PT, R15, R23, RZ ;  /* 0x000000170f087210 */ /* 0x001fe40007f7e0ff */
[----:B------:R-:W-:-:S03]  /*16440*/  PRMT R17, R4, 0x7773, RZ ;  /* 0x0000777304117816 */ /* 0x000fc600000000ff */
[----:B------:R-:W-:Y:S01]  /*16450*/  IMAD.X R9, R14, 0x1, R20, P3 ;  /* 0x000000010e097824 */ /* 0x000fe200018e0614 */
[----:B----4-:R-:W-:Y:S01]  /*16460*/  ISETP.LT.AND P3, PT, R27, UR5, !P1 ;  /* 0x000000051b007c0c */ /* 0x010fe2000cf61270 */
[----:B------:R-:W4:Y:S01]  /*16470*/  LDL.LU R14, [R1+0x48c] ;  /* 0x00048c00010e7983 */ /* 0x000f220000300800 */
[----:B------:R-:W-:Y:S01]  /*16480*/  SHF.R.S32.HI R15, RZ, 0x1f, R16 ;  /* 0x0000001fff0f7819 */ /* 0x000fe20000011410 */
[----:B------:R-:W0:Y:S01]  /*16490*/  LDCU UR5, c[0x0][0x398] ;  /* 0x00007300ff0577ac */ /* 0x000e220008000800 */
[----:B-1----:R-:W-:Y:S01]  /*164a0*/  IADD3 R10, P6, PT, R16, R2, RZ ;  /* 0x00000002100a7210 */ /* 0x002fe20007fde0ff */
[----:B------:R1:W-:Y:S01]  /*164b0*/  @P2 STG.E.U8 desc[UR10][R8.64], R17 ;  /* 0x0000001108002986 */ /* 0x0003e2000c10110a */
[----:B------:R-:W-:Y:S01]  /*164c0*/  ISETP.GE.AND P2, PT, R13, UR23, PT ;  /* 0x000000170d007c0c */ /* 0x000fe2000bf46270 */
[C---:B------:R-:W-:Y:S02]  /*164d0*/  IMAD.X R13, R15.reuse, 0x1, R21, P5 ;  /* 0x000000010f0d7824 */ /* 0x040fe400028e0615 */
[----:B------:R-:W-:Y:S01]  /*164e0*/  IMAD.X R11, R15, 0x1, R0, P6 ;  /* 0x000000010f0b7824 */ /* 0x000fe200030e0600 */
[----:B--2---:R-:W-:-:S02]  /*164f0*/  PRMT R25, R26, 0x7770, RZ ;  /* 0x000077701a197816 */ /* 0x004fc400000000ff */
[----:B------:R-:W-:-:S03]  /*16500*/  PRMT R19, R26, 0x7771, RZ ;  /* 0x000077711a137816 */ /* 0x000fc600000000ff */
[----:B------:R2:W-:Y:S04]  /*16510*/  @P4 STG.E.U8 desc[UR10][R10.64], R25 ;  /* 0x000000190a004986 */ /* 0x0005e8000c10110a */
[----:B------:R0:W-:Y:S01]  /*16520*/  @P3 STG.E.U8 desc[UR10][R12.64], R19 ;  /* 0x000000130c003986 */ /* 0x0001e2000c10110a */
[C---:B-1----:R-:W-:Y:S02]  /*16530*/  IADD3 R8, P3, PT, R16.reuse, R22, RZ ;  /* 0x0000001610087210 */ /* 0x042fe40007f7e0ff */
[----:B--2---:R-:W-:-:S03]  /*16540*/  IADD3 R10, P5, PT, R16, R23, RZ ;  /* 0x00000017100a7210 */ /* 0x004fc60007fbe0ff */
[C---:B------:R-:W-:Y:S01]  /*16550*/  IMAD.X R9, R15.reuse, 0x1, R24, P3 ;  /* 0x000000010f097824 */ /* 0x040fe200018e0618 */
[C---:B------:R-:W-:Y:S01]  /*16560*/  PRMT R17, R26.reuse, 0x7772, RZ ;  /* 0x000077721a117816 */ /* 0x040fe200000000ff */
[----:B------:R-:W-:Y:S01]  /*16570*/  IMAD.X R11, R15, 0x1, R20, P5 ;  /* 0x000000010f0b7824 */ /* 0x000fe200028e0614 */
[----:B------:R-:W-:Y:S02]  /*16580*/  PRMT R15, R26, 0x7773, RZ ;  /* 0x000077731a0f7816 */ /* 0x000fe400000000ff */
[----:B------:R-:W2:Y:S01]  /*16590*/  LDL.LU R26, [R1+0x38] ;  /* 0x00003800011a7983 */ /* 0x000ea20000300800 */
[----:B------:R-:W-:Y:S01]  /*165a0*/  ISETP.LT.AND P4, PT, R29, UR7, !P1 ;  /* 0x000000071d007c0c */ /* 0x000fe2000cf81270 */
[----:B------:R-:W-:Y:S01]  /*165b0*/  VIADD R16, R16, UR15 ;  /* 0x0000000f10107c36 */ /* 0x000fe20008000000 */
[----:B------:R-:W-:Y:S01]  /*165c0*/  ISETP.LT.AND P1, PT, R28, UR8, !P1 ;  /* 0x000000081c007c0c */ /* 0x000fe2000cf21270 */
[----:B------:R-:W1:Y:S01]  /*165d0*/  LDCU UR7, c[0x0][0x398] ;  /* 0x00007300ff0777ac */ /* 0x000e620008000800 */
[----:B---3--:R-:W-:-:S02]  /*165e0*/  ISETP.LT.AND P3, PT, R18, UR6, !P2 ;  /* 0x0000000612007c0c */ /* 0x008fc4000d761270 */
[----:B0-----:R-:W-:Y:S01]  /*165f0*/  SHF.R.S32.HI R12, RZ, 0x1f, R16 ;  /* 0x0000001fff0c7819 */ /* 0x001fe20000011410 */
[----:B------:R-:W0:Y:S01]  /*16600*/  LDCU UR6, c[0x0][0x398] ;  /* 0x00007300ff0677ac */ /* 0x000e220008000800 */
[----:B------:R-:W-:Y:S01]  /*16610*/  PRMT R13, R5, 0x7770, RZ ;  /* 0x00007770050d7816 */ /* 0x000fe200000000ff */
[----:B------:R-:W3:Y:S04]  /*16620*/  LDCU UR8, c[0x0][0x398] ;  /* 0x00007300ff0877ac */ /* 0x000ee80008000800 */
[----:B------:R0:W-:Y:S04]  /*16630*/  @P4 STG.E.U8 desc[UR10][R8.64], R17 ;  /* 0x0000001108004986 */ /* 0x0001e8000c10110a */
[----:B------:R1:W-:Y:S01]  /*16640*/  @P1 STG.E.U8 desc[UR10][R10.64], R15 ;  /* 0x0000000f0a001986 */ /* 0x0003e2000c10110a */
[----:B------:R-:W-:Y:S01]  /*16650*/  ISETP.LT.AND P1, PT, R27, UR4, !P2 ;  /* 0x000000041b007c0c */ /* 0x000fe2000d721270 */
[----:B------:R-:W3:Y:S01]  /*16660*/  LDCU UR4, c[0x0][0x398] ;  /* 0x00007300ff0477ac */ /* 0x000ee20008000800 */
[----:B0-----:R-:W-:-:S05]  /*16670*/  IADD3 R8, P4, PT, R16, R2, RZ ;  /* 0x0000000210087210 */ /* 0x001fca0007f9e0ff */
[----:B------:R-:W-:Y:S01]  /*16680*/  IMAD.X R9, R12, 0x1, R0, P4 ;  /* 0x000000010c097824 */ /* 0x000fe200020e0600 */
[----:B-1----:R-:W-:Y:S02]  /*16690*/  IADD3 R10, P5, PT, R16, R3, RZ ;  /* 0x00000003100a7210 */ /* 0x002fe40007fbe0ff */
[----:B------:R-:W-:Y:S01]  /*166a0*/  ISETP.LT.AND P4, PT, R29, UR5, !P2 ;  /* 0x000000051d007c0c */ /* 0x000fe2000d781270 */
[----:B------:R-:W0:Y:S01]  /*166b0*/  LDCU UR5, c[0x0][0x398] ;  /* 0x00007300ff0577ac */ /* 0x000e220008000800 */
[----:B------:R1:W-:Y:S01]  /*166c0*/  @P3 STG.E.U8 desc[UR10][R8.64], R13 ;  /* 0x0000000d08003986 */ /* 0x0003e2000c10110a */
[----:B------:R-:W-:Y:S01]  /*166d0*/  IMAD.X R11, R12, 0x1, R21, P5 ;  /* 0x000000010c0b7824 */ /* 0x000fe200028e0615 */
[C---:B------:R-:W-:Y:S01]  /*166e0*/  PRMT R17, R5.reuse, 0x7771, RZ ;  /* 0x0000777105117816 */ /* 0x040fe200000000ff */
[----:B----4-:R-:W-:Y:S01]  /*166f0*/  VIADD R4, R14, 0x1c ;  /* 0x0000001c0e047836 */ /* 0x010fe20000000000 */
[----:B------:R-:W-:Y:S02]  /*16700*/  PRMT R15, R5, 0x7772, RZ ;  /* 0x00007772050f7816 */ /* 0x000fe400000000ff */
[----:B-1----:R-:W-:Y:S01]  /*16710*/  IADD3 R8, P6, PT, R16, R22, RZ ;  /* 0x0000001610087210 */ /* 0x002fe20007fde0ff */
[----:B------:R1:W-:Y:S01]  /*16720*/  @P1 STG.E.U8 desc[UR10][R10.64], R17 ;  /* 0x000000110a001986 */ /* 0x0003e2000c10110a */
[----:B------:R-:W-:-:S03]  /*16730*/  ISETP.GE.AND P3, PT, R4, UR19, PT ;  /* 0x0000001304007c0c */ /* 0x000fc6000bf66270 */
[----:B------:R-:W-:Y:S01]  /*16740*/  IMAD.X R9, R12, 0x1, R24, P6 ;  /* 0x000000010c097824 */ /* 0x000fe200030e0618 */
[----:B------:R-:W-:Y:S01]  /*16750*/  ISETP.LT.AND P1, PT, R28, UR6, !P2 ;  /* 0x000000061c007c0c */ /* 0x000fe2000d721270 */
[----:B------:R-:W-:Y:S01]  /*16760*/  VIADD R13, R14, 0x1e ;  /* 0x0000001e0e0d7836 */ /* 0x000fe20000000000 */
[----:B---3--:R-:W-:Y:S01]  /*16770*/  ISETP.LT.AND P5, PT, R18, UR4, !P3 ;  /* 0x0000000412007c0c */ /* 0x008fe2000dfa1270 */
[----:B------:R-:W3:Y:S01]  /*16780*/  LDCU UR6, c[0x0][0x398] ;  /* 0x00007300ff0677ac */ /* 0x000ee20008000800 */
[----:B------:R4:W-:Y:S01]  /*16790*/  @P4 STG.E.U8 desc[UR10][R8.64], R15 ;  /* 0x0000000f08004986 */ /* 0x0009e2000c10110a */
[----:B-1----:R-:W-:Y:S01]  /*167a0*/  VIADD R11, R16, UR15 ;  /* 0x0000000f100b7c36 */ /* 0x002fe20008000000 */
[----:B------:R-:W-:Y:S01]  /*167b0*/  PRMT R17, R5, 0x7773, RZ ;  /* 0x0000777305117816 */ /* 0x000fe200000000ff */
[----:B------:R-:W1:Y:S03]  /*167c0*/  LDCU UR4, c[0x0][0x398] ;  /* 0x00007300ff0477ac */ /* 0x000e660008000800 */
[----:B------:R-:W-:-:S02]  /*167d0*/  SHF.R.S32.HI R10, RZ, 0x1f, R11 ;  /* 0x0000001fff0a7819 */ /* 0x000fc4000001140b */
[----:B------:R-:W-:Y:S02]  /*167e0*/  IADD3 R4, P4, PT, R11, R2, RZ ;  /* 0x000000020b047210 */ /* 0x000fe40007f9e0ff */
[----:B----4-:R-:W-:-:S03]  /*167f0*/  IADD3 R8, P2, PT, R16, R23, RZ ;  /* 0x0000001710087210 */ /* 0x010fc60007f5e0ff */
[----:B------:R-:W-:Y:S02]  /*16800*/  IMAD.X R5, R10, 0x1, R0, P4 ;  /* 0x000000010a057824 */ /* 0x000fe400020e0600 */
[----:B------:R-:W-:-:S05]  /*16810*/  IMAD.X R9, R12, 0x1, R20, P2 ;  /* 0x000000010c097824 */ /* 0x000fca00010e0614 */
[----:B------:R-:W-:Y:S01]  /*16820*/  @P1 STG.E.U8 desc[UR10][R8.64], R17 ;  /* 0x0000001108001986 */ /* 0x000fe2000c10110a */
[----:B------:R-:W-:Y:S02]  /*16830*/  ISETP.GE.AND P2, PT, R13, UR27, PT ;  /* 0x0000001b0d007c0c */ /* 0x000fe4000bf46270 */
[----:B--2---:R-:W-:-:S05]  /*16840*/  PRMT R15, R26, 0x7770, RZ ;  /* 0x000077701a0f7816 */ /* 0x004fca00000000ff */
[----:B------:R2:W-:Y:S01]  /*16850*/  @P5 STG.E.U8 desc[UR10][R4.64], R15 ;  /* 0x0000000f04005986 */ /* 0x0005e2000c10110a */
[----:B0-----:R-:W-:Y:S01]  /*16860*/  ISETP.LT.AND P5, PT, R27, UR5, !P3 ;  /* 0x000000051b007c0c */ /* 0x001fe2000dfa1270 */
[----:B------:R-:W0:Y:S01]  /*16870*/  LDCU UR5, c[0x0][0x398] ;  /* 0x00007300ff0577ac */ /* 0x000e220008000800 */
[----:B------:R-:W-:Y:S02]  /*16880*/  PRMT R13, R26, 0x7771, RZ ;  /* 0x000077711a0d7816 */ /* 0x000fe400000000ff */
[----:B--2---:R-:W-:-:S05]  /*16890*/  IADD3 R4, P1, PT, R11, R3, RZ ;  /* 0x000000030b047210 */ /* 0x004fca0007f3e0ff */
[----:B------:R-:W-:Y:S01]  /*168a0*/  IMAD.X R5, R10, 0x1, R21, P1 ;  /* 0x000000010a057824 */ /* 0x000fe200008e0615 */
[----:B------:R-:W-:-:S04]  /*168b0*/  PRMT R15, R26, 0x7772, RZ ;  /* 0x000077721a0f7816 */ /* 0x000fc800000000ff */
[----:B------:R2:W-:Y:S02]  /*168c0*/  @P5 STG.E.U8 desc[UR10][R4.64], R13 ;  /* 0x0000000d04005986 */ /* 0x0005e4000c10110a */
[----:B--2---:R-:W-:Y:S02]  /*168d0*/  PRMT R13, R26, 0x7773, RZ ;  /* 0x000077731a0d7816 */ /* 0x004fe400000000ff */
[----:B------:R-:W2:Y:S01]  /*168e0*/  LDL.LU R26, [R1+0x3c] ;  /* 0x00003c00011a7983 */ /* 0x000ea20000300800 */
[----:B---3--:R-:W-:Y:S01]  /*168f0*/  ISETP.LT.AND P4, PT, R29, UR6, !P3 ;  /* 0x000000061d007c0c */ /* 0x008fe2000df81270 */
[----:B------:R-:W3:Y:S01]  /*16900*/  LDCU UR6, c[0x0][0x398] ;  /* 0x00007300ff0677ac */ /* 0x000ee20008000800 */
[C---:B------:R-:W-:Y:S01]  /*16910*/  IADD3 R8, P6, PT, R11.reuse, R22, RZ ;  /* 0x000000160b087210 */ /* 0x040fe20007fde0ff */
[----:B------:R-:W-:Y:S01]  /*16920*/  VIADD R12, R14, 0x1f ;  /* 0x0000001f0e0c7836 */ /* 0x000fe20000000000 */
[----:B-1----:R-:W-:Y:S01]  /*16930*/  ISETP.LT.AND P3, PT, R28, UR4, !P3 ;  /* 0x000000041c007c0c */ /* 0x002fe2000df61270 */
[----:B------:R-:W1:Y:S02]  /*16940*/  LDCU UR4, c[0x0][0x398] ;  /* 0x00007300ff0477ac */ /* 0x000e640008000800 */
[----:B------:R-:W-:Y:S01]  /*16950*/  IMAD.X R9, R10, 0x1, R24, P6 ;  /* 0x000000010a097824 */ /* 0x000fe200030e0618 */
[----:B------:R-:W-:-:S02]  /*16960*/  IADD3 R4, P5, PT, R11, R23, RZ ;  /* 0x000000170b047210 */ /* 0x000fc40007fbe0ff */
[----:B------:R-:W-:Y:S01]  /*16970*/  ISETP.GE.AND P1, PT, R12, UR25, PT ;  /* 0x000000190c007c0c */ /* 0x000fe2000bf26270 */
[----:B------:R-:W-:Y:S02]  /*16980*/  VIADD R12, R11, UR15 ;  /* 0x0000000f0b0c7c36 */ /* 0x000fe40008000000 */
[----:B------:R4:W-:Y:S01]  /*16990*/  @P4 STG.E.U8 desc[UR10][R8.64], R15 ;  /* 0x0000000f08004986 */ /* 0x0009e2000c10110a */
[----:B0-----:R-:W-:Y:S01]  /*169a0*/  ISETP.LT.AND P4, PT, R18, UR5, !P0 ;  /* 0x0000000512007c0c */ /* 0x001fe2000c781270 */
[----:B------:R-:W-:Y:S01]  /*169b0*/  IMAD.X R5, R10, 0x1, R20, P5 ;  /* 0x000000010a057824 */ /* 0x000fe200028e0614 */
[----:B------:R-:W-:Y:S01]  /*169c0*/  SHF.R.S32.HI R11, RZ, 0x1f, R12 ;  /* 0x0000001fff0b7819 */ /* 0x000fe2000001140c */
[----:B------:R-:W0:Y:S01]  /*169d0*/  LDCU UR5, c[0x0][0x398] ;  /* 0x00007300ff0577ac */ /* 0x000e220008000800 */
[----:B---3--:R-:W-:Y:S02]  /*169e0*/  ISETP.LT.AND P5, PT, R27, UR6, !P0 ;  /* 0x000000061b007c0c */ /* 0x008fe4000c7a1270 */
[----:B------:R3:W-:Y:S01]  /*169f0*/  @P3 STG.E.U8 desc[UR10][R4.64], R13 ;  /* 0x0000000d04003986 */ /* 0x0007e2000c10110a */
[----:B------:R-:W-:Y:S01]  /*16a00*/  PRMT R17, R6, 0x7770, RZ ;  /* 0x0000777006117816 */ /* 0x000fe200000000ff */
[----:B------:R-:W0:Y:S01]  /*16a10*/  LDCU UR6, c[0x0][0x398] ;  /* 0x00007300ff0677ac */ /* 0x000e220008000800 */
[----:B----4-:R-:W-:-:S05]  /*16a20*/  IADD3 R8, P6, PT, R12, R2, RZ ;  /* 0x000000020c087210 */ /* 0x010fca0007fde0ff */
[C---:B------:R-:W-:Y:S01]  /*16a30*/  IMAD.X R9, R11.reuse, 0x1, R0, P6 ;  /* 0x000000010b097824 */ /* 0x040fe200030e0600 */
[----:B---3--:R-:W-:Y:S02]  /*16a40*/  IADD3 R4, P3, PT, R12, R3, RZ ;  /* 0x000000030c047210 */ /* 0x008fe40007f7e0ff */
[----:B------:R-:W-:Y:S02]  /*16a50*/  PRMT R15, R6, 0x7771, RZ ;  /* 0x00007771060f7816 */ /* 0x000fe400000000ff */
[----:B------:R3:W-:Y:S01]  /*16a60*/  @P4 STG.E.U8 desc[UR10][R8.64], R17 ;  /* 0x0000001108004986 */ /* 0x0007e2000c10110a */
[----:B------:R-:W-:Y:S01]  /*16a70*/  IMAD.X R5, R11, 0x1, R21, P3 ;  /* 0x000000010b057824 */ /* 0x000fe200018e0615 */
[----:B------:R-:W-:Y:S01]  /*16a80*/  ISETP.LT.AND P4, PT, R29, UR7, !P0 ;  /* 0x000000071d007c0c */ /* 0x000fe2000c781270 */
[----:B------:R-:W4:Y:S01]  /*16a90*/  LDCU UR7, c[0x0][0x398] ;  /* 0x00007300ff0777ac */ /* 0x000f220008000800 */
[----:B------:R-:W-:Y:S02]  /*16aa0*/  ISETP.LT.AND P0, PT, R28, UR8, !P0 ;  /* 0x000000081c007c0c */ /* 0x000fe4000c701270 */
[----:B------:R0:W-:Y:S01]  /*16ab0*/  @P5 STG.E.U8 desc[UR10][R4.64], R15 ;  /* 0x0000000f04005986 */ /* 0x0001e2000c10110a */
[----:B---3--:R-:W-:-:S02]  /*16ac0*/  IADD3 R8, P3, PT, R12, R22, RZ ;  /* 0x000000160c087210 */ /* 0x008fc40007f7e0ff */
[----:B------:R-:W-:Y:S02]  /*16ad0*/  PRMT R17, R6, 0x7772, RZ ;  /* 0x0000777206117816 */ /* 0x000fe400000000ff */
[C---:B0-----:R-:W-:Y:S01]  /*16ae0*/  IADD3 R4, P6, PT, R12.reuse, R23, RZ ;  /* 0x000000170c047210 */ /* 0x041fe20007fde0ff */
[----:B------:R-:W-:Y:S01]  /*16af0*/  VIADD R12, R12, UR15 ;  /* 0x0000000f0c0c7c36 */ /* 0x000fe20008000000 */
[----:B------:R-:W-:Y:S01]  /*16b00*/  PRMT R13, R6, 0x7773, RZ ;  /* 0x00007773060d7816 */ /* 0x000fe200000000ff */
[C---:B------:R-:W-:Y:S02]  /*16b10*/  IMAD.X R9, R11.reuse, 0x1, R24, P3 ;  /* 0x000000010b097824 */ /* 0x040fe400018e0618 */
[----:B------:R-:W-:Y:S01]  /*16b20*/  IMAD.X R5, R11, 0x1, R20, P6 ;  /* 0x000000010b057824 */ /* 0x000fe200030e0614 */
[----:B------:R-:W-:Y:S02]  /*16b30*/  SHF.R.S32.HI R25, RZ, 0x1f, R12 ;  /* 0x0000001fff197819 */ /* 0x000fe4000001140c */
[----:B------:R-:W-:Y:S01]  /*16b40*/  IADD3 R10, P6, PT, R12, R2, RZ ;  /* 0x000000020c0a7210 */ /* 0x000fe20007fde0ff */
[----:B------:R0:W-:Y:S01]  /*16b50*/  @P4 STG.E.U8 desc[UR10][R8.64], R17 ;  /* 0x0000001108004986 */ /* 0x0001e2000c10110a */
[----:B-1----:R-:W-:Y:S01]  /*16b60*/  ISETP.LT.AND P5, PT, R18, UR4, !P2 ;  /* 0x0000000412007c0c */ /* 0x002fe2000d7a1270 */
[----:B------:R-:W1:Y:S02]  /*16b70*/  LDCU UR4, c[0x0][0x398] ;  /* 0x00007300ff0477ac */ /* 0x000e640008000800 */
[----:B------:R3:W-:Y:S01]  /*16b80*/  @P0 STG.E.U8 desc[UR10][R4.64], R13 ;  /* 0x0000000d04000986 */ /* 0x0007e2000c10110a */
[----:B------:R-:W-:Y:S01]  /*16b90*/  ISETP.LT.AND P0, PT, R27, UR5, !P2 ;  /* 0x000000051b007c0c */ /* 0x000fe2000d701270 */
[----:B------:R-:W-:Y:S01]  /*16ba0*/  IMAD.X R11, R25, 0x1, R0, P6 ;  /* 0x00000001190b7824 */ /* 0x000fe200030e0600 */
[----:B------:R-:W-:Y:S01]  /*16bb0*/  IADD3 R14, P6, PT, R12, R3, RZ ;  /* 0x000000030c0e7210 */ /* 0x000fe20007fde0ff */
[----:B------:R-:W0:Y:S01]  /*16bc0*/  LDCU UR5, c[0x0][0x398] ;  /* 0x00007300ff0577ac */ /* 0x000e220008000800 */
[----:B------:R-:W-:Y:S01]  /*16bd0*/  ISETP.LT.AND P4, PT, R27, UR6, !P1 ;  /* 0x000000061b007c0c */ /* 0x000fe2000cf81270 */
[----:B------:R-:W0:Y:S02]  /*16be0*/  LDCU UR6, c[0x0][0x398] ;  /* 0x00007300ff0677ac */ /* 0x000e240008000800 */
[----:B------:R-:W-:-:S02]  /*16bf0*/  IMAD.X R15, R25, 0x1, R21, P6 ;  /* 0x00000001190f7824 */ /* 0x000fc400030e0615 */
[----:B------:R-:W-:-:S05]  /*16c00*/  VIADD R6, R12, UR15 ;  /* 0x0000000f0c067c36 */ /* 0x000fca0008000000 */
[----:B------:R-:W-:Y:S02]  /*16c10*/  SHF.R.S32.HI R27, RZ, 0x1f, R6 ;  /* 0x0000001fff1b7819 */ /* 0x000fe40000011406 */
[----:B------:R-:W-:Y:S02]  /*16c20*/  IADD3 R2, P6, PT, R6, R2, RZ ;  /* 0x0000000206027210 */ /* 0x000fe40007fde0ff */
[----:B------:R-:W-:Y:S02]  /*16c30*/  ISETP.LT.AND P3, PT, R18, UR9, !P1 ;  /* 0x0000000912007c0c */ /* 0x000fe4000cf61270 */
[C---:B--2---:R-:W-:Y:S02]  /*16c40*/  PRMT R19, R26.reuse, 0x7770, RZ ;  /* 0x000077701a137816 */ /* 0x044fe400000000ff */
[----:B0-----:R-:W-:-:S03]  /*16c50*/  PRMT R17, R26, 0x7771, RZ ;  /* 0x000077711a117816 */ /* 0x001fc600000000ff */
[----:B------:R0:W-:Y:S01]  /*16c60*/  @P5 STG.E.U8 desc[UR10][R10.64], R19 ;  /* 0x000000130a005986 */ /* 0x0001e2000c10110a */
[----:B---3--:R-:W-:-:S03]  /*16c70*/  IADD3 R4, P5, PT, R12, R23, RZ ;  /* 0x000000170c047210 */ /* 0x008fc60007fbe0ff */
[----:B------:R2:W-:Y:S01]  /*16c80*/  @P0 STG.E.U8 desc[UR10][R14.64], R17 ;  /* 0x000000110e000986 */ /* 0x0005e2000c10110a */
[----:B------:R-:W-:Y:S01]  /*16c90*/  IADD3 R8, P0, PT, R12, R22, RZ ;  /* 0x000000160c087210 */ /* 0x000fe20007f1e0ff */
[----:B------:R-:W-:Y:S01]  /*16ca0*/  IMAD.X R5, R25, 0x1, R20, P5 ;  /* 0x0000000119057824 */ /* 0x000fe200028e0614 */
[----:B-1----:R-:W-:-:S03]  /*16cb0*/  ISETP.LT.AND P5, PT, R29, UR4, !P2 ;  /* 0x000000041d007c0c */ /* 0x002fc6000d7a1270 */
[----:B------:R-:W-:Y:S01]  /*16cc0*/  IMAD.X R9, R25, 0x1, R24, P0 ;  /* 0x0000000119097824 */ /* 0x000fe200000e0618 */
[----:B------:R-:W-:Y:S01]  /*16cd0*/  IADD3 R12, P0, PT, R6, R3, RZ ;  /* 0x00000003060c7210 */ /* 0x000fe20007f1e0ff */
[C---:B------:R-:W-:Y:S01]  /*16ce0*/  IMAD.X R3, R27.reuse, 0x1, R0, P6 ;  /* 0x000000011b037824 */ /* 0x040fe200030e0600 */
[----:B------:R-:W-:Y:S02]  /*16cf0*/  ISETP.LT.AND P2, PT, R28, UR5, !P2 ;  /* 0x000000051c007c0c */ /* 0x000fe4000d741270 */
[----:B0-----:R-:W-:Y:S01]  /*16d00*/  IADD3 R10, P6, PT, R6, R22, RZ ;  /* 0x00000016060a7210 */ /* 0x001fe20007fde0ff */
[----:B------:R-:W-:Y:S01]  /*16d10*/  IMAD.X R13, R27, 0x1, R21, P0 ;  /* 0x000000011b0d7824 */ /* 0x000fe200000e0615 */
[----:B------:R-:W-:Y:S02]  /*16d20*/  ISETP.LT.AND P0, PT, R29, UR6, !P1 ;  /* 0x000000061d007c0c */ /* 0x000fe4000cf01270 */
[----:B----4-:R-:W-:Y:S01]  /*16d30*/  ISETP.LT.AND P1, PT, R28, UR7, !P1 ;  /* 0x000000071c007c0c */ /* 0x010fe2000cf21270 */
[----:B------:R-:W-:Y:S01]  /*16d40*/  IMAD.X R11, R27, 0x1, R24, P6 ;  /* 0x000000011b0b7824 */ /* 0x000fe200030e0618 */
[----:B--2---:R-:W-:-:S02]  /*16d50*/  IADD3 R14, P6, PT, R6, R23, RZ ;  /* 0x00000017060e7210 */ /* 0x004fc40007fde0ff */
[C---:B------:R-:W-:Y:S02]  /*16d60*/  PRMT R19, R26.reuse, 0x7772, RZ ;  /* 0x000077721a137816 */ /* 0x040fe400000000ff */
[----:B------:R-:W-:Y:S02]  /*16d70*/  PRMT R17, R26, 0x7773, RZ ;  /* 0x000077731a117816 */ /* 0x000fe400000000ff */
[C---:B------:R-:W-:Y:S02]  /*16d80*/  PRMT R21, R7.reuse, 0x7773, RZ ;  /* 0x0000777307157816 */ /* 0x040fe400000000ff */
[C---:B------:R-:W-:Y:S02]  /*16d90*/  PRMT R23, R7.reuse, 0x7772, RZ ;  /* 0x0000777207177816 */ /* 0x040fe400000000ff */
[C---:B------:R-:W-:Y:S02]  /*16da0*/  PRMT R25, R7.reuse, 0x7771, RZ ;  /* 0x0000777107197816 */ /* 0x040fe400000000ff */
[----:B------:R-:W-:Y:S01]  /*16db0*/  PRMT R7, R7, 0x7770, RZ ;  /* 0x0000777007077816 */ /* 0x000fe200000000ff */
[----:B------:R0:W-:Y:S04]  /*16dc0*/  @P5 STG.E.U8 desc[UR10][R8.64], R19 ;  /* 0x0000001308005986 */ /* 0x0001e8000c10110a */
[----:B------:R0:W-:Y:S04]  /*16dd0*/  @P2 STG.E.U8 desc[UR10][R4.64], R17 ;  /* 0x0000001104002986 */ /* 0x0001e8000c10110a */
[----:B------:R0:W-:Y:S04]  /*16de0*/  @P3 STG.E.U8 desc[UR10][R2.64], R7 ;  /* 0x0000000702003986 */ /* 0x0001e8000c10110a */
[----:B------:R0:W-:Y:S01]  /*16df0*/  @P4 STG.E.U8 desc[UR10][R12.64], R25 ;  /* 0x000000190c004986 */ /* 0x0001e2000c10110a */
[----:B------:R-:W-:-:S03]  /*16e00*/  IMAD.X R15, R27, 0x1, R20, P6 ;  /* 0x000000011b0f7824 */ /* 0x000fc600030e0614 */
[----:B------:R0:W-:Y:S01]  /*16e10*/  @P0 STG.E.U8 desc[UR10][R10.64], R23 ;  /* 0x000000170a000986 */ /* 0x0001e2000c10110a */
[----:B------:R-:W-:Y:S05]  /*16e20*/  @!P1 EXIT ;  /* 0x000000000000994d */ /* 0x000fea0003800000 */
[----:B------:R-:W-:Y:S01]  /*16e30*/  STG.E.U8 desc[UR10][R14.64], R21 ;  /* 0x000000150e007986 */ /* 0x000fe2000c10110a */
[----:B------:R-:W-:Y:S05]  /*16e40*/  EXIT ;  /* 0x000000000000794d */ /* 0x000fea0003800000 */
.L_x_3:
[----:B------:R-:W-:-:S00]  /*16e50*/  BRA `(.L_x_3) ;  /* 0xfffffffc00fc7947 */ /* 0x000fc0000383ffff */
[----:B------:R-:W-:-:S00]  /*16e60*/  NOP ;  /* 0x0000000000007918 */ /* 0x000fc00000000000 */
        /* <DEDUP_REMOVED lines=9> */
.L_x_4:


//--------------------- .nv.shared.matmul_kernel  --------------------------
	.section	.nv.shared.matmul_kernel,"aw",@nobits
	.sectionflags	@""
	.align	16
	.zero		1024


//--------------------- .nv.shared.reserved.0     --------------------------
	.section	.nv.shared.reserved.0,"aw",@nobits
	.weak		__nv_reservedSMEM_offset_0_alias
	.size		__nv_reservedSMEM_offset_0_alias, 0, 64
	.other		__nv_reservedSMEM_offset_0_alias,@"STO_CUDA_RESERVED_SHARED STV_DEFAULT"
__nv_reservedSMEM_offset_0_alias:
	.zero		0
	.zero		64


//--------------------- .nv.constant0.matmul_kernel --------------------------
	.section	.nv.constant0.matmul_kernel,"a",@progbits
	.sectionflags	@""
	.align	4
.nv.constant0.matmul_kernel:
	.zero		976


//--------------------- SYMBOLS --------------------------

	.type		.nv.reservedSmem.offset0,@object
	.size		.nv.reservedSmem.offset0,0x4
	.type		.nv.reservedSmem.cap,@object
	.size		.nv.reservedSmem.cap,0x4
